//
// Generated by NVIDIA NVVM Compiler
//
// Compiler Build ID: CL-36424714
// Cuda compilation tools, release 13.0, V13.0.88
// Based on NVVM 20.0.0
//

.version 9.0
.target sm_100
.address_size 64

	// .globl	_Z19gemv_kernel_batchedI13__nv_bfloat1614__nv_bfloat162Li32ELi1EEvPKT_S4_S4_PS2_iib
// _ZZ19gemv_kernel_batchedI13__nv_bfloat1614__nv_bfloat162Li64ELi1EEvPKT_S4_S4_PS2_iibE9warp_sums has been demoted
// _ZZ19gemv_kernel_batchedI13__nv_bfloat1614__nv_bfloat162Li64ELi2EEvPKT_S4_S4_PS2_iibE9warp_sums has been demoted
// _ZZ19gemv_kernel_batchedI13__nv_bfloat1614__nv_bfloat162Li64ELi3EEvPKT_S4_S4_PS2_iibE9warp_sums has been demoted
// _ZZ19gemv_kernel_batchedI13__nv_bfloat1614__nv_bfloat162Li64ELi4EEvPKT_S4_S4_PS2_iibE9warp_sums has been demoted
// _ZZ19gemv_kernel_batchedI13__nv_bfloat1614__nv_bfloat162Li64ELi5EEvPKT_S4_S4_PS2_iibE9warp_sums has been demoted
// _ZZ19gemv_kernel_batchedI13__nv_bfloat1614__nv_bfloat162Li64ELi6EEvPKT_S4_S4_PS2_iibE9warp_sums has been demoted
// _ZZ19gemv_kernel_batchedI13__nv_bfloat1614__nv_bfloat162Li64ELi7EEvPKT_S4_S4_PS2_iibE9warp_sums has been demoted
// _ZZ19gemv_kernel_batchedI13__nv_bfloat1614__nv_bfloat162Li64ELi8EEvPKT_S4_S4_PS2_iibE9warp_sums has been demoted
// _ZZ19gemv_kernel_batchedI13__nv_bfloat1614__nv_bfloat162Li128ELi1EEvPKT_S4_S4_PS2_iibE9warp_sums has been demoted
// _ZZ19gemv_kernel_batchedI13__nv_bfloat1614__nv_bfloat162Li128ELi2EEvPKT_S4_S4_PS2_iibE9warp_sums has been demoted
// _ZZ19gemv_kernel_batchedI13__nv_bfloat1614__nv_bfloat162Li128ELi3EEvPKT_S4_S4_PS2_iibE9warp_sums has been demoted
// _ZZ19gemv_kernel_batchedI13__nv_bfloat1614__nv_bfloat162Li128ELi4EEvPKT_S4_S4_PS2_iibE9warp_sums has been demoted
// _ZZ19gemv_kernel_batchedI13__nv_bfloat1614__nv_bfloat162Li128ELi5EEvPKT_S4_S4_PS2_iibE9warp_sums has been demoted
// _ZZ19gemv_kernel_batchedI13__nv_bfloat1614__nv_bfloat162Li128ELi6EEvPKT_S4_S4_PS2_iibE9warp_sums has been demoted
// _ZZ19gemv_kernel_batchedI13__nv_bfloat1614__nv_bfloat162Li128ELi7EEvPKT_S4_S4_PS2_iibE9warp_sums has been demoted
// _ZZ19gemv_kernel_batchedI13__nv_bfloat1614__nv_bfloat162Li128ELi8EEvPKT_S4_S4_PS2_iibE9warp_sums has been demoted
// _ZZ19gemv_kernel_batchedI13__nv_bfloat1614__nv_bfloat162Li256ELi1EEvPKT_S4_S4_PS2_iibE9warp_sums has been demoted
// _ZZ19gemv_kernel_batchedI13__nv_bfloat1614__nv_bfloat162Li256ELi2EEvPKT_S4_S4_PS2_iibE9warp_sums has been demoted
// _ZZ19gemv_kernel_batchedI13__nv_bfloat1614__nv_bfloat162Li256ELi3EEvPKT_S4_S4_PS2_iibE9warp_sums has been demoted
// _ZZ19gemv_kernel_batchedI13__nv_bfloat1614__nv_bfloat162Li256ELi4EEvPKT_S4_S4_PS2_iibE9warp_sums has been demoted
// _ZZ19gemv_kernel_batchedI13__nv_bfloat1614__nv_bfloat162Li256ELi5EEvPKT_S4_S4_PS2_iibE9warp_sums has been demoted
// _ZZ19gemv_kernel_batchedI13__nv_bfloat1614__nv_bfloat162Li256ELi6EEvPKT_S4_S4_PS2_iibE9warp_sums has been demoted
// _ZZ19gemv_kernel_batchedI13__nv_bfloat1614__nv_bfloat162Li256ELi7EEvPKT_S4_S4_PS2_iibE9warp_sums has been demoted
// _ZZ19gemv_kernel_batchedI13__nv_bfloat1614__nv_bfloat162Li256ELi8EEvPKT_S4_S4_PS2_iibE9warp_sums has been demoted
// _ZZ19gemv_kernel_batchedI6__half7__half2Li64ELi1EEvPKT_S4_S4_PS2_iibE9warp_sums has been demoted
// _ZZ19gemv_kernel_batchedI6__half7__half2Li64ELi2EEvPKT_S4_S4_PS2_iibE9warp_sums has been demoted
// _ZZ19gemv_kernel_batchedI6__half7__half2Li64ELi3EEvPKT_S4_S4_PS2_iibE9warp_sums has been demoted
// _ZZ19gemv_kernel_batchedI6__half7__half2Li64ELi4EEvPKT_S4_S4_PS2_iibE9warp_sums has been demoted
// _ZZ19gemv_kernel_batchedI6__half7__half2Li64ELi5EEvPKT_S4_S4_PS2_iibE9warp_sums has been demoted
// _ZZ19gemv_kernel_batchedI6__half7__half2Li64ELi6EEvPKT_S4_S4_PS2_iibE9warp_sums has been demoted
// _ZZ19gemv_kernel_batchedI6__half7__half2Li64ELi7EEvPKT_S4_S4_PS2_iibE9warp_sums has been demoted
// _ZZ19gemv_kernel_batchedI6__half7__half2Li64ELi8EEvPKT_S4_S4_PS2_iibE9warp_sums has been demoted
// _ZZ19gemv_kernel_batchedI6__half7__half2Li128ELi1EEvPKT_S4_S4_PS2_iibE9warp_sums has been demoted
// _ZZ19gemv_kernel_batchedI6__half7__half2Li128ELi2EEvPKT_S4_S4_PS2_iibE9warp_sums has been demoted
// _ZZ19gemv_kernel_batchedI6__half7__half2Li128ELi3EEvPKT_S4_S4_PS2_iibE9warp_sums has been demoted
// _ZZ19gemv_kernel_batchedI6__half7__half2Li128ELi4EEvPKT_S4_S4_PS2_iibE9warp_sums has been demoted
// _ZZ19gemv_kernel_batchedI6__half7__half2Li128ELi5EEvPKT_S4_S4_PS2_iibE9warp_sums has been demoted
// _ZZ19gemv_kernel_batchedI6__half7__half2Li128ELi6EEvPKT_S4_S4_PS2_iibE9warp_sums has been demoted
// _ZZ19gemv_kernel_batchedI6__half7__half2Li128ELi7EEvPKT_S4_S4_PS2_iibE9warp_sums has been demoted
// _ZZ19gemv_kernel_batchedI6__half7__half2Li128ELi8EEvPKT_S4_S4_PS2_iibE9warp_sums has been demoted
// _ZZ19gemv_kernel_batchedI6__half7__half2Li256ELi1EEvPKT_S4_S4_PS2_iibE9warp_sums has been demoted
// _ZZ19gemv_kernel_batchedI6__half7__half2Li256ELi2EEvPKT_S4_S4_PS2_iibE9warp_sums has been demoted
// _ZZ19gemv_kernel_batchedI6__half7__half2Li256ELi3EEvPKT_S4_S4_PS2_iibE9warp_sums has been demoted
// _ZZ19gemv_kernel_batchedI6__half7__half2Li256ELi4EEvPKT_S4_S4_PS2_iibE9warp_sums has been demoted
// _ZZ19gemv_kernel_batchedI6__half7__half2Li256ELi5EEvPKT_S4_S4_PS2_iibE9warp_sums has been demoted
// _ZZ19gemv_kernel_batchedI6__half7__half2Li256ELi6EEvPKT_S4_S4_PS2_iibE9warp_sums has been demoted
// _ZZ19gemv_kernel_batchedI6__half7__half2Li256ELi7EEvPKT_S4_S4_PS2_iibE9warp_sums has been demoted
// _ZZ19gemv_kernel_batchedI6__half7__half2Li256ELi8EEvPKT_S4_S4_PS2_iibE9warp_sums has been demoted
// _ZZ19gemv_kernel_batchedIf6float2Li64ELi1EEvPKT_S3_S3_PS1_iibE9warp_sums has been demoted
// _ZZ19gemv_kernel_batchedIf6float2Li64ELi2EEvPKT_S3_S3_PS1_iibE9warp_sums has been demoted
// _ZZ19gemv_kernel_batchedIf6float2Li64ELi3EEvPKT_S3_S3_PS1_iibE9warp_sums has been demoted
// _ZZ19gemv_kernel_batchedIf6float2Li64ELi4EEvPKT_S3_S3_PS1_iibE9warp_sums has been demoted
// _ZZ19gemv_kernel_batchedIf6float2Li64ELi5EEvPKT_S3_S3_PS1_iibE9warp_sums has been demoted
// _ZZ19gemv_kernel_batchedIf6float2Li64ELi6EEvPKT_S3_S3_PS1_iibE9warp_sums has been demoted
// _ZZ19gemv_kernel_batchedIf6float2Li64ELi7EEvPKT_S3_S3_PS1_iibE9warp_sums has been demoted
// _ZZ19gemv_kernel_batchedIf6float2Li64ELi8EEvPKT_S3_S3_PS1_iibE9warp_sums has been demoted
// _ZZ19gemv_kernel_batchedIf6float2Li128ELi1EEvPKT_S3_S3_PS1_iibE9warp_sums has been demoted
// _ZZ19gemv_kernel_batchedIf6float2Li128ELi2EEvPKT_S3_S3_PS1_iibE9warp_sums has been demoted
// _ZZ19gemv_kernel_batchedIf6float2Li128ELi3EEvPKT_S3_S3_PS1_iibE9warp_sums has been demoted
// _ZZ19gemv_kernel_batchedIf6float2Li128ELi4EEvPKT_S3_S3_PS1_iibE9warp_sums has been demoted
// _ZZ19gemv_kernel_batchedIf6float2Li128ELi5EEvPKT_S3_S3_PS1_iibE9warp_sums has been demoted
// _ZZ19gemv_kernel_batchedIf6float2Li128ELi6EEvPKT_S3_S3_PS1_iibE9warp_sums has been demoted
// _ZZ19gemv_kernel_batchedIf6float2Li128ELi7EEvPKT_S3_S3_PS1_iibE9warp_sums has been demoted
// _ZZ19gemv_kernel_batchedIf6float2Li128ELi8EEvPKT_S3_S3_PS1_iibE9warp_sums has been demoted
// _ZZ19gemv_kernel_batchedIf6float2Li256ELi1EEvPKT_S3_S3_PS1_iibE9warp_sums has been demoted
// _ZZ19gemv_kernel_batchedIf6float2Li256ELi2EEvPKT_S3_S3_PS1_iibE9warp_sums has been demoted
// _ZZ19gemv_kernel_batchedIf6float2Li256ELi3EEvPKT_S3_S3_PS1_iibE9warp_sums has been demoted
// _ZZ19gemv_kernel_batchedIf6float2Li256ELi4EEvPKT_S3_S3_PS1_iibE9warp_sums has been demoted
// _ZZ19gemv_kernel_batchedIf6float2Li256ELi5EEvPKT_S3_S3_PS1_iibE9warp_sums has been demoted
// _ZZ19gemv_kernel_batchedIf6float2Li256ELi6EEvPKT_S3_S3_PS1_iibE9warp_sums has been demoted
// _ZZ19gemv_kernel_batchedIf6float2Li256ELi7EEvPKT_S3_S3_PS1_iibE9warp_sums has been demoted
// _ZZ19gemv_kernel_batchedIf6float2Li256ELi8EEvPKT_S3_S3_PS1_iibE9warp_sums has been demoted

.visible .entry _Z19gemv_kernel_batchedI13__nv_bfloat1614__nv_bfloat162Li32ELi1EEvPKT_S4_S4_PS2_iib(
	.param .u64 .ptr .align 1 _Z19gemv_kernel_batchedI13__nv_bfloat1614__nv_bfloat162Li32ELi1EEvPKT_S4_S4_PS2_iib_param_0,
	.param .u64 .ptr .align 1 _Z19gemv_kernel_batchedI13__nv_bfloat1614__nv_bfloat162Li32ELi1EEvPKT_S4_S4_PS2_iib_param_1,
	.param .u64 .ptr .align 1 _Z19gemv_kernel_batchedI13__nv_bfloat1614__nv_bfloat162Li32ELi1EEvPKT_S4_S4_PS2_iib_param_2,
	.param .u64 .ptr .align 1 _Z19gemv_kernel_batchedI13__nv_bfloat1614__nv_bfloat162Li32ELi1EEvPKT_S4_S4_PS2_iib_param_3,
	.param .u32 _Z19gemv_kernel_batchedI13__nv_bfloat1614__nv_bfloat162Li32ELi1EEvPKT_S4_S4_PS2_iib_param_4,
	.param .u32 _Z19gemv_kernel_batchedI13__nv_bfloat1614__nv_bfloat162Li32ELi1EEvPKT_S4_S4_PS2_iib_param_5,
	.param .u8 _Z19gemv_kernel_batchedI13__nv_bfloat1614__nv_bfloat162Li32ELi1EEvPKT_S4_S4_PS2_iib_param_6
)
{
	.reg .pred 	%p<18>;
	.reg .b16 	%rs<29>;
	.reg .b32 	%r<48>;
	.reg .b32 	%f<66>;
	.reg .b64 	%rd<42>;

	ld.param.u64 	%rd11, [_Z19gemv_kernel_batchedI13__nv_bfloat1614__nv_bfloat162Li32ELi1EEvPKT_S4_S4_PS2_iib_param_0];
	ld.param.u64 	%rd12, [_Z19gemv_kernel_batchedI13__nv_bfloat1614__nv_bfloat162Li32ELi1EEvPKT_S4_S4_PS2_iib_param_1];
	ld.param.u64 	%rd13, [_Z19gemv_kernel_batchedI13__nv_bfloat1614__nv_bfloat162Li32ELi1EEvPKT_S4_S4_PS2_iib_param_2];
	ld.param.u64 	%rd14, [_Z19gemv_kernel_batchedI13__nv_bfloat1614__nv_bfloat162Li32ELi1EEvPKT_S4_S4_PS2_iib_param_3];
	ld.param.u32 	%r15, [_Z19gemv_kernel_batchedI13__nv_bfloat1614__nv_bfloat162Li32ELi1EEvPKT_S4_S4_PS2_iib_param_4];
	ld.param.u32 	%r14, [_Z19gemv_kernel_batchedI13__nv_bfloat1614__nv_bfloat162Li32ELi1EEvPKT_S4_S4_PS2_iib_param_5];
	ld.param.s8 	%rs1, [_Z19gemv_kernel_batchedI13__nv_bfloat1614__nv_bfloat162Li32ELi1EEvPKT_S4_S4_PS2_iib_param_6];
	mov.u32 	%r1, %ctaid.x;
	setp.ge.s32 	%p1, %r1, %r15;
	@%p1 bra 	$L__BB0_14;
	mov.u32 	%r2, %tid.x;
	shr.u32 	%r16, %r14, 31;
	add.s32 	%r17, %r14, %r16;
	shr.s32 	%r3, %r17, 1;
	mul.lo.s32 	%r4, %r14, %r1;
	mul.wide.s32 	%rd15, %r4, 2;
	add.s64 	%rd1, %rd11, %rd15;
	setp.ge.s32 	%p2, %r2, %r3;
	mov.f32 	%f63, 0f00000000;
	@%p2 bra 	$L__BB0_8;
	not.b32 	%r18, %r2;
	add.s32 	%r5, %r3, %r18;
	and.b32  	%r19, %r5, 96;
	setp.eq.s32 	%p3, %r19, 96;
	mov.f32 	%f63, 0f00000000;
	mov.u32 	%r46, %r2;
	@%p3 bra 	$L__BB0_5;
	mul.wide.u32 	%rd16, %r2, 4;
	add.s64 	%rd40, %rd12, %rd16;
	add.s64 	%rd18, %rd16, %rd15;
	add.s64 	%rd39, %rd11, %rd18;
	shr.u32 	%r20, %r5, 5;
	add.s32 	%r21, %r20, 1;
	and.b32  	%r22, %r21, 3;
	neg.s32 	%r44, %r22;
	mov.f32 	%f63, 0f00000000;
	mov.u32 	%r46, %r2;
$L__BB0_4:
	.pragma "nounroll";
	// begin inline asm
	ld.global.nc.b32 %r23, [%rd39];
	// end inline asm
	mov.b32 	{%rs2, %rs4}, %r23;
	// begin inline asm
	ld.global.nc.b32 %r24, [%rd40];
	// end inline asm
	mov.b32 	{%rs3, %rs5}, %r24;
	// begin inline asm
	{ cvt.f32.bf16 %f17, %rs2;}

	// end inline asm
	// begin inline asm
	{ cvt.f32.bf16 %f18, %rs3;}

	// end inline asm
	fma.rn.f32 	%f21, %f17, %f18, %f63;
	// begin inline asm
	{ cvt.f32.bf16 %f19, %rs4;}

	// end inline asm
	// begin inline asm
	{ cvt.f32.bf16 %f20, %rs5;}

	// end inline asm
	fma.rn.f32 	%f63, %f19, %f20, %f21;
	add.s32 	%r46, %r46, 32;
	add.s64 	%rd40, %rd40, 128;
	add.s64 	%rd39, %rd39, 128;
	add.s32 	%r44, %r44, 1;
	setp.ne.s32 	%p4, %r44, 0;
	@%p4 bra 	$L__BB0_4;
$L__BB0_5:
	setp.lt.u32 	%p5, %r5, 96;
	@%p5 bra 	$L__BB0_8;
	mul.wide.u32 	%rd41, %r46, 4;
$L__BB0_7:
	add.s64 	%rd21, %rd1, %rd41;
	// begin inline asm
	ld.global.nc.b32 %r25, [%rd21];
	// end inline asm
	mov.b32 	{%rs6, %rs8}, %r25;
	add.s64 	%rd22, %rd12, %rd41;
	// begin inline asm
	ld.global.nc.b32 %r26, [%rd22];
	// end inline asm
	mov.b32 	{%rs7, %rs9}, %r26;
	// begin inline asm
	{ cvt.f32.bf16 %f22, %rs6;}

	// end inline asm
	// begin inline asm
	{ cvt.f32.bf16 %f23, %rs7;}

	// end inline asm
	fma.rn.f32 	%f38, %f22, %f23, %f63;
	// begin inline asm
	{ cvt.f32.bf16 %f24, %rs8;}

	// end inline asm
	// begin inline asm
	{ cvt.f32.bf16 %f25, %rs9;}

	// end inline asm
	fma.rn.f32 	%f39, %f24, %f25, %f38;
	add.s64 	%rd23, %rd21, 128;
	// begin inline asm
	ld.global.nc.b32 %r27, [%rd23];
	// end inline asm
	mov.b32 	{%rs10, %rs12}, %r27;
	add.s64 	%rd24, %rd22, 128;
	// begin inline asm
	ld.global.nc.b32 %r28, [%rd24];
	// end inline asm
	mov.b32 	{%rs11, %rs13}, %r28;
	// begin inline asm
	{ cvt.f32.bf16 %f26, %rs10;}

	// end inline asm
	// begin inline asm
	{ cvt.f32.bf16 %f27, %rs11;}

	// end inline asm
	fma.rn.f32 	%f40, %f26, %f27, %f39;
	// begin inline asm
	{ cvt.f32.bf16 %f28, %rs12;}

	// end inline asm
	// begin inline asm
	{ cvt.f32.bf16 %f29, %rs13;}

	// end inline asm
	fma.rn.f32 	%f41, %f28, %f29, %f40;
	add.s64 	%rd25, %rd21, 256;
	// begin inline asm
	ld.global.nc.b32 %r29, [%rd25];
	// end inline asm
	mov.b32 	{%rs14, %rs16}, %r29;
	add.s64 	%rd26, %rd22, 256;
	// begin inline asm
	ld.global.nc.b32 %r30, [%rd26];
	// end inline asm
	mov.b32 	{%rs15, %rs17}, %r30;
	// begin inline asm
	{ cvt.f32.bf16 %f30, %rs14;}

	// end inline asm
	// begin inline asm
	{ cvt.f32.bf16 %f31, %rs15;}

	// end inline asm
	fma.rn.f32 	%f42, %f30, %f31, %f41;
	// begin inline asm
	{ cvt.f32.bf16 %f32, %rs16;}

	// end inline asm
	// begin inline asm
	{ cvt.f32.bf16 %f33, %rs17;}

	// end inline asm
	fma.rn.f32 	%f43, %f32, %f33, %f42;
	add.s64 	%rd27, %rd21, 384;
	// begin inline asm
	ld.global.nc.b32 %r31, [%rd27];
	// end inline asm
	mov.b32 	{%rs18, %rs20}, %r31;
	add.s64 	%rd28, %rd22, 384;
	// begin inline asm
	ld.global.nc.b32 %r32, [%rd28];
	// end inline asm
	mov.b32 	{%rs19, %rs21}, %r32;
	// begin inline asm
	{ cvt.f32.bf16 %f34, %rs18;}

	// end inline asm
	// begin inline asm
	{ cvt.f32.bf16 %f35, %rs19;}

	// end inline asm
	fma.rn.f32 	%f44, %f34, %f35, %f43;
	// begin inline asm
	{ cvt.f32.bf16 %f36, %rs20;}

	// end inline asm
	// begin inline asm
	{ cvt.f32.bf16 %f37, %rs21;}

	// end inline asm
	fma.rn.f32 	%f63, %f36, %f37, %f44;
	add.s32 	%r46, %r46, 128;
	add.s64 	%rd41, %rd41, 512;
	setp.lt.s32 	%p6, %r46, %r3;
	@%p6 bra 	$L__BB0_7;
$L__BB0_8:
	and.b32  	%r33, %r14, 1;
	setp.eq.b32 	%p7, %r33, 1;
	not.pred 	%p8, %p7;
	setp.ne.s32 	%p9, %r2, 0;
	or.pred  	%p10, %p9, %p8;
	@%p10 bra 	$L__BB0_10;
	mul.wide.s32 	%rd31, %r14, 2;
	add.s64 	%rd32, %rd1, %rd31;
	add.s64 	%rd29, %rd32, -2;
	// begin inline asm
	ld.global.nc.b16 %rs22, [%rd29];
	// end inline asm
	// begin inline asm
	{ cvt.f32.bf16 %f45, %rs22;}

	// end inline asm
	add.s64 	%rd33, %rd12, %rd31;
	add.s64 	%rd30, %rd33, -2;
	// begin inline asm
	ld.global.nc.b16 %rs24, [%rd30];
	// end inline asm
	// begin inline asm
	{ cvt.f32.bf16 %f46, %rs24;}

	// end inline asm
	fma.rn.f32 	%f63, %f45, %f46, %f63;
$L__BB0_10:
	setp.ne.s32 	%p11, %r2, 0;
	mov.b32 	%r34, %f63;
	shfl.sync.bfly.b32	%r35|%p12, %r34, 16, 31, -1;
	mov.b32 	%f47, %r35;
	add.f32 	%f48, %f63, %f47;
	mov.b32 	%r36, %f48;
	shfl.sync.bfly.b32	%r37|%p13, %r36, 8, 31, -1;
	mov.b32 	%f49, %r37;
	add.f32 	%f50, %f48, %f49;
	mov.b32 	%r38, %f50;
	shfl.sync.bfly.b32	%r39|%p14, %r38, 4, 31, -1;
	mov.b32 	%f51, %r39;
	add.f32 	%f52, %f50, %f51;
	mov.b32 	%r40, %f52;
	shfl.sync.bfly.b32	%r41|%p15, %r40, 2, 31, -1;
	mov.b32 	%f53, %r41;
	add.f32 	%f54, %f52, %f53;
	mov.b32 	%r42, %f54;
	shfl.sync.bfly.b32	%r43|%p16, %r42, 1, 31, -1;
	mov.b32 	%f55, %r43;
	add.f32 	%f10, %f54, %f55;
	@%p11 bra 	$L__BB0_14;
	setp.eq.s16 	%p17, %rs1, 0;
	mov.f32 	%f65, 0f00000000;
	@%p17 bra 	$L__BB0_13;
	mul.wide.u32 	%rd35, %r1, 2;
	add.s64 	%rd34, %rd13, %rd35;
	// begin inline asm
	ld.global.nc.b16 %rs26, [%rd34];
	// end inline asm
	// begin inline asm
	{ cvt.f32.bf16 %f65, %rs26;}

	// end inline asm
$L__BB0_13:
	add.f32 	%f58, %f10, %f65;
	// begin inline asm
	{  cvt.rn.bf16.f32 %rs28, %f58;}

	// end inline asm
	cvta.to.global.u64 	%rd36, %rd14;
	mul.wide.u32 	%rd37, %r1, 2;
	add.s64 	%rd38, %rd36, %rd37;
	st.global.u16 	[%rd38], %rs28;
$L__BB0_14:
	ret;

}
	// .globl	_Z19gemv_kernel_batchedI13__nv_bfloat1614__nv_bfloat162Li32ELi2EEvPKT_S4_S4_PS2_iib
.visible .entry _Z19gemv_kernel_batchedI13__nv_bfloat1614__nv_bfloat162Li32ELi2EEvPKT_S4_S4_PS2_iib(
	.param .u64 .ptr .align 1 _Z19gemv_kernel_batchedI13__nv_bfloat1614__nv_bfloat162Li32ELi2EEvPKT_S4_S4_PS2_iib_param_0,
	.param .u64 .ptr .align 1 _Z19gemv_kernel_batchedI13__nv_bfloat1614__nv_bfloat162Li32ELi2EEvPKT_S4_S4_PS2_iib_param_1,
	.param .u64 .ptr .align 1 _Z19gemv_kernel_batchedI13__nv_bfloat1614__nv_bfloat162Li32ELi2EEvPKT_S4_S4_PS2_iib_param_2,
	.param .u64 .ptr .align 1 _Z19gemv_kernel_batchedI13__nv_bfloat1614__nv_bfloat162Li32ELi2EEvPKT_S4_S4_PS2_iib_param_3,
	.param .u32 _Z19gemv_kernel_batchedI13__nv_bfloat1614__nv_bfloat162Li32ELi2EEvPKT_S4_S4_PS2_iib_param_4,
	.param .u32 _Z19gemv_kernel_batchedI13__nv_bfloat1614__nv_bfloat162Li32ELi2EEvPKT_S4_S4_PS2_iib_param_5,
	.param .u8 _Z19gemv_kernel_batchedI13__nv_bfloat1614__nv_bfloat162Li32ELi2EEvPKT_S4_S4_PS2_iib_param_6
)
{
	.reg .pred 	%p<23>;
	.reg .b16 	%rs<42>;
	.reg .b32 	%r<64>;
	.reg .b32 	%f<106>;
	.reg .b64 	%rd<53>;

	ld.param.u64 	%rd13, [_Z19gemv_kernel_batchedI13__nv_bfloat1614__nv_bfloat162Li32ELi2EEvPKT_S4_S4_PS2_iib_param_0];
	ld.param.u64 	%rd14, [_Z19gemv_kernel_batchedI13__nv_bfloat1614__nv_bfloat162Li32ELi2EEvPKT_S4_S4_PS2_iib_param_1];
	ld.param.u64 	%rd15, [_Z19gemv_kernel_batchedI13__nv_bfloat1614__nv_bfloat162Li32ELi2EEvPKT_S4_S4_PS2_iib_param_2];
	ld.param.u64 	%rd16, [_Z19gemv_kernel_batchedI13__nv_bfloat1614__nv_bfloat162Li32ELi2EEvPKT_S4_S4_PS2_iib_param_3];
	ld.param.u32 	%r14, [_Z19gemv_kernel_batchedI13__nv_bfloat1614__nv_bfloat162Li32ELi2EEvPKT_S4_S4_PS2_iib_param_4];
	ld.param.u32 	%r15, [_Z19gemv_kernel_batchedI13__nv_bfloat1614__nv_bfloat162Li32ELi2EEvPKT_S4_S4_PS2_iib_param_5];
	ld.param.s8 	%rs1, [_Z19gemv_kernel_batchedI13__nv_bfloat1614__nv_bfloat162Li32ELi2EEvPKT_S4_S4_PS2_iib_param_6];
	mov.u32 	%r1, %ctaid.x;
	setp.ge.s32 	%p1, %r1, %r14;
	@%p1 bra 	$L__BB1_14;
	mov.u32 	%r2, %tid.x;
	shr.u32 	%r16, %r15, 31;
	add.s32 	%r17, %r15, %r16;
	shr.s32 	%r3, %r17, 1;
	mul.lo.s32 	%r4, %r15, %r1;
	mul.wide.s32 	%rd17, %r4, 2;
	add.s64 	%rd1, %rd13, %rd17;
	setp.ge.s32 	%p2, %r2, %r3;
	mov.f32 	%f101, 0f00000000;
	mov.f32 	%f102, %f101;
	@%p2 bra 	$L__BB1_8;
	not.b32 	%r18, %r2;
	add.s32 	%r5, %r3, %r18;
	and.b32  	%r19, %r5, 96;
	setp.eq.s32 	%p3, %r19, 96;
	mov.f32 	%f101, 0f00000000;
	mov.u32 	%r62, %r2;
	@%p3 bra 	$L__BB1_5;
	mul.wide.s32 	%rd2, %r15, 2;
	mul.wide.u32 	%rd18, %r2, 4;
	add.s64 	%rd51, %rd14, %rd18;
	add.s64 	%rd20, %rd18, %rd17;
	add.s64 	%rd50, %rd13, %rd20;
	shr.u32 	%r20, %r5, 5;
	add.s32 	%r21, %r20, 1;
	and.b32  	%r22, %r21, 3;
	neg.s32 	%r60, %r22;
	mov.f32 	%f101, 0f00000000;
	mov.f32 	%f102, %f101;
	mov.u32 	%r62, %r2;
$L__BB1_4:
	.pragma "nounroll";
	// begin inline asm
	ld.global.nc.b32 %r23, [%rd50];
	// end inline asm
	mov.b32 	{%rs2, %rs3}, %r23;
	// begin inline asm
	{ cvt.f32.bf16 %f24, %rs2;}

	// end inline asm
	// begin inline asm
	{ cvt.f32.bf16 %f25, %rs3;}

	// end inline asm
	// begin inline asm
	ld.global.nc.b32 %r24, [%rd51];
	// end inline asm
	mov.b32 	{%rs4, %rs5}, %r24;
	// begin inline asm
	{ cvt.f32.bf16 %f26, %rs4;}

	// end inline asm
	fma.rn.f32 	%f30, %f24, %f26, %f102;
	// begin inline asm
	{ cvt.f32.bf16 %f27, %rs5;}

	// end inline asm
	fma.rn.f32 	%f102, %f25, %f27, %f30;
	add.s64 	%rd23, %rd51, %rd2;
	// begin inline asm
	ld.global.nc.b32 %r25, [%rd23];
	// end inline asm
	mov.b32 	{%rs6, %rs7}, %r25;
	// begin inline asm
	{ cvt.f32.bf16 %f28, %rs6;}

	// end inline asm
	fma.rn.f32 	%f31, %f24, %f28, %f101;
	// begin inline asm
	{ cvt.f32.bf16 %f29, %rs7;}

	// end inline asm
	fma.rn.f32 	%f101, %f25, %f29, %f31;
	add.s32 	%r62, %r62, 32;
	add.s64 	%rd51, %rd51, 128;
	add.s64 	%rd50, %rd50, 128;
	add.s32 	%r60, %r60, 1;
	setp.ne.s32 	%p4, %r60, 0;
	@%p4 bra 	$L__BB1_4;
$L__BB1_5:
	setp.lt.u32 	%p5, %r5, 96;
	@%p5 bra 	$L__BB1_8;
	mul.wide.u32 	%rd52, %r62, 4;
	mul.wide.s32 	%rd24, %r15, 2;
	add.s64 	%rd10, %rd14, %rd24;
$L__BB1_7:
	add.s64 	%rd25, %rd1, %rd52;
	// begin inline asm
	ld.global.nc.b32 %r26, [%rd25];
	// end inline asm
	mov.b32 	{%rs8, %rs9}, %r26;
	add.s64 	%rd26, %rd14, %rd52;
	// begin inline asm
	{ cvt.f32.bf16 %f32, %rs8;}

	// end inline asm
	// begin inline asm
	{ cvt.f32.bf16 %f33, %rs9;}

	// end inline asm
	// begin inline asm
	ld.global.nc.b32 %r27, [%rd26];
	// end inline asm
	mov.b32 	{%rs10, %rs11}, %r27;
	// begin inline asm
	{ cvt.f32.bf16 %f34, %rs10;}

	// end inline asm
	fma.rn.f32 	%f56, %f32, %f34, %f102;
	// begin inline asm
	{ cvt.f32.bf16 %f35, %rs11;}

	// end inline asm
	fma.rn.f32 	%f57, %f33, %f35, %f56;
	add.s64 	%rd27, %rd10, %rd52;
	// begin inline asm
	ld.global.nc.b32 %r28, [%rd27];
	// end inline asm
	mov.b32 	{%rs12, %rs13}, %r28;
	// begin inline asm
	{ cvt.f32.bf16 %f36, %rs12;}

	// end inline asm
	fma.rn.f32 	%f58, %f32, %f36, %f101;
	// begin inline asm
	{ cvt.f32.bf16 %f37, %rs13;}

	// end inline asm
	fma.rn.f32 	%f59, %f33, %f37, %f58;
	add.s64 	%rd28, %rd25, 128;
	// begin inline asm
	ld.global.nc.b32 %r29, [%rd28];
	// end inline asm
	mov.b32 	{%rs14, %rs15}, %r29;
	add.s64 	%rd29, %rd26, 128;
	// begin inline asm
	{ cvt.f32.bf16 %f38, %rs14;}

	// end inline asm
	// begin inline asm
	{ cvt.f32.bf16 %f39, %rs15;}

	// end inline asm
	// begin inline asm
	ld.global.nc.b32 %r30, [%rd29];
	// end inline asm
	mov.b32 	{%rs16, %rs17}, %r30;
	// begin inline asm
	{ cvt.f32.bf16 %f40, %rs16;}

	// end inline asm
	fma.rn.f32 	%f60, %f38, %f40, %f57;
	// begin inline asm
	{ cvt.f32.bf16 %f41, %rs17;}

	// end inline asm
	fma.rn.f32 	%f61, %f39, %f41, %f60;
	add.s64 	%rd30, %rd27, 128;
	// begin inline asm
	ld.global.nc.b32 %r31, [%rd30];
	// end inline asm
	mov.b32 	{%rs18, %rs19}, %r31;
	// begin inline asm
	{ cvt.f32.bf16 %f42, %rs18;}

	// end inline asm
	fma.rn.f32 	%f62, %f38, %f42, %f59;
	// begin inline asm
	{ cvt.f32.bf16 %f43, %rs19;}

	// end inline asm
	fma.rn.f32 	%f63, %f39, %f43, %f62;
	add.s64 	%rd31, %rd25, 256;
	// begin inline asm
	ld.global.nc.b32 %r32, [%rd31];
	// end inline asm
	mov.b32 	{%rs20, %rs21}, %r32;
	add.s64 	%rd32, %rd26, 256;
	// begin inline asm
	{ cvt.f32.bf16 %f44, %rs20;}

	// end inline asm
	// begin inline asm
	{ cvt.f32.bf16 %f45, %rs21;}

	// end inline asm
	// begin inline asm
	ld.global.nc.b32 %r33, [%rd32];
	// end inline asm
	mov.b32 	{%rs22, %rs23}, %r33;
	// begin inline asm
	{ cvt.f32.bf16 %f46, %rs22;}

	// end inline asm
	fma.rn.f32 	%f64, %f44, %f46, %f61;
	// begin inline asm
	{ cvt.f32.bf16 %f47, %rs23;}

	// end inline asm
	fma.rn.f32 	%f65, %f45, %f47, %f64;
	add.s64 	%rd33, %rd27, 256;
	// begin inline asm
	ld.global.nc.b32 %r34, [%rd33];
	// end inline asm
	mov.b32 	{%rs24, %rs25}, %r34;
	// begin inline asm
	{ cvt.f32.bf16 %f48, %rs24;}

	// end inline asm
	fma.rn.f32 	%f66, %f44, %f48, %f63;
	// begin inline asm
	{ cvt.f32.bf16 %f49, %rs25;}

	// end inline asm
	fma.rn.f32 	%f67, %f45, %f49, %f66;
	add.s64 	%rd34, %rd25, 384;
	// begin inline asm
	ld.global.nc.b32 %r35, [%rd34];
	// end inline asm
	mov.b32 	{%rs26, %rs27}, %r35;
	add.s64 	%rd35, %rd26, 384;
	// begin inline asm
	{ cvt.f32.bf16 %f50, %rs26;}

	// end inline asm
	// begin inline asm
	{ cvt.f32.bf16 %f51, %rs27;}

	// end inline asm
	// begin inline asm
	ld.global.nc.b32 %r36, [%rd35];
	// end inline asm
	mov.b32 	{%rs28, %rs29}, %r36;
	// begin inline asm
	{ cvt.f32.bf16 %f52, %rs28;}

	// end inline asm
	fma.rn.f32 	%f68, %f50, %f52, %f65;
	// begin inline asm
	{ cvt.f32.bf16 %f53, %rs29;}

	// end inline asm
	fma.rn.f32 	%f102, %f51, %f53, %f68;
	add.s64 	%rd36, %rd27, 384;
	// begin inline asm
	ld.global.nc.b32 %r37, [%rd36];
	// end inline asm
	mov.b32 	{%rs30, %rs31}, %r37;
	// begin inline asm
	{ cvt.f32.bf16 %f54, %rs30;}

	// end inline asm
	fma.rn.f32 	%f69, %f50, %f54, %f67;
	// begin inline asm
	{ cvt.f32.bf16 %f55, %rs31;}

	// end inline asm
	fma.rn.f32 	%f101, %f51, %f55, %f69;
	add.s32 	%r62, %r62, 128;
	add.s64 	%rd52, %rd52, 512;
	setp.lt.s32 	%p6, %r62, %r3;
	@%p6 bra 	$L__BB1_7;
$L__BB1_8:
	and.b32  	%r38, %r15, 1;
	setp.eq.b32 	%p7, %r38, 1;
	not.pred 	%p8, %p7;
	setp.ne.s32 	%p9, %r2, 0;
	or.pred  	%p10, %p9, %p8;
	@%p10 bra 	$L__BB1_10;
	mul.wide.s32 	%rd40, %r15, 2;
	add.s64 	%rd41, %rd1, %rd40;
	add.s64 	%rd37, %rd41, -2;
	// begin inline asm
	ld.global.nc.b16 %rs32, [%rd37];
	// end inline asm
	// begin inline asm
	{ cvt.f32.bf16 %f70, %rs32;}

	// end inline asm
	add.s64 	%rd42, %rd14, %rd40;
	add.s64 	%rd38, %rd42, -2;
	// begin inline asm
	ld.global.nc.b16 %rs34, [%rd38];
	// end inline asm
	// begin inline asm
	{ cvt.f32.bf16 %f71, %rs34;}

	// end inline asm
	fma.rn.f32 	%f102, %f70, %f71, %f102;
	add.s64 	%rd39, %rd38, %rd40;
	// begin inline asm
	ld.global.nc.b16 %rs36, [%rd39];
	// end inline asm
	// begin inline asm
	{ cvt.f32.bf16 %f72, %rs36;}

	// end inline asm
	fma.rn.f32 	%f101, %f70, %f72, %f101;
$L__BB1_10:
	setp.ne.s32 	%p11, %r2, 0;
	mov.b32 	%r39, %f102;
	shfl.sync.bfly.b32	%r40|%p12, %r39, 16, 31, -1;
	mov.b32 	%f73, %r40;
	add.f32 	%f74, %f102, %f73;
	mov.b32 	%r41, %f74;
	shfl.sync.bfly.b32	%r42|%p13, %r41, 8, 31, -1;
	mov.b32 	%f75, %r42;
	add.f32 	%f76, %f74, %f75;
	mov.b32 	%r43, %f76;
	shfl.sync.bfly.b32	%r44|%p14, %r43, 4, 31, -1;
	mov.b32 	%f77, %r44;
	add.f32 	%f78, %f76, %f77;
	mov.b32 	%r45, %f78;
	shfl.sync.bfly.b32	%r46|%p15, %r45, 2, 31, -1;
	mov.b32 	%f79, %r46;
	add.f32 	%f80, %f78, %f79;
	mov.b32 	%r47, %f80;
	shfl.sync.bfly.b32	%r48|%p16, %r47, 1, 31, -1;
	mov.b32 	%f81, %r48;
	add.f32 	%f17, %f80, %f81;
	mov.b32 	%r49, %f101;
	shfl.sync.bfly.b32	%r50|%p17, %r49, 16, 31, -1;
	mov.b32 	%f82, %r50;
	add.f32 	%f83, %f101, %f82;
	mov.b32 	%r51, %f83;
	shfl.sync.bfly.b32	%r52|%p18, %r51, 8, 31, -1;
	mov.b32 	%f84, %r52;
	add.f32 	%f85, %f83, %f84;
	mov.b32 	%r53, %f85;
	shfl.sync.bfly.b32	%r54|%p19, %r53, 4, 31, -1;
	mov.b32 	%f86, %r54;
	add.f32 	%f87, %f85, %f86;
	mov.b32 	%r55, %f87;
	shfl.sync.bfly.b32	%r56|%p20, %r55, 2, 31, -1;
	mov.b32 	%f88, %r56;
	add.f32 	%f89, %f87, %f88;
	mov.b32 	%r57, %f89;
	shfl.sync.bfly.b32	%r58|%p21, %r57, 1, 31, -1;
	mov.b32 	%f90, %r58;
	add.f32 	%f18, %f89, %f90;
	@%p11 bra 	$L__BB1_14;
	setp.eq.s16 	%p22, %rs1, 0;
	mov.f32 	%f105, 0f00000000;
	@%p22 bra 	$L__BB1_13;
	mul.wide.u32 	%rd44, %r1, 2;
	add.s64 	%rd43, %rd15, %rd44;
	// begin inline asm
	ld.global.nc.b16 %rs38, [%rd43];
	// end inline asm
	// begin inline asm
	{ cvt.f32.bf16 %f105, %rs38;}

	// end inline asm
$L__BB1_13:
	cvta.to.global.u64 	%rd45, %rd16;
	add.f32 	%f93, %f105, %f17;
	// begin inline asm
	{  cvt.rn.bf16.f32 %rs40, %f93;}

	// end inline asm
	mul.wide.u32 	%rd46, %r1, 2;
	add.s64 	%rd47, %rd45, %rd46;
	st.global.u16 	[%rd47], %rs40;
	add.f32 	%f94, %f105, %f18;
	// begin inline asm
	{  cvt.rn.bf16.f32 %rs41, %f94;}

	// end inline asm
	add.s32 	%r59, %r14, %r1;
	mul.wide.u32 	%rd48, %r59, 2;
	add.s64 	%rd49, %rd45, %rd48;
	st.global.u16 	[%rd49], %rs41;
$L__BB1_14:
	ret;

}
	// .globl	_Z19gemv_kernel_batchedI13__nv_bfloat1614__nv_bfloat162Li32ELi3EEvPKT_S4_S4_PS2_iib
.visible .entry _Z19gemv_kernel_batchedI13__nv_bfloat1614__nv_bfloat162Li32ELi3EEvPKT_S4_S4_PS2_iib(
	.param .u64 .ptr .align 1 _Z19gemv_kernel_batchedI13__nv_bfloat1614__nv_bfloat162Li32ELi3EEvPKT_S4_S4_PS2_iib_param_0,
	.param .u64 .ptr .align 1 _Z19gemv_kernel_batchedI13__nv_bfloat1614__nv_bfloat162Li32ELi3EEvPKT_S4_S4_PS2_iib_param_1,
	.param .u64 .ptr .align 1 _Z19gemv_kernel_batchedI13__nv_bfloat1614__nv_bfloat162Li32ELi3EEvPKT_S4_S4_PS2_iib_param_2,
	.param .u64 .ptr .align 1 _Z19gemv_kernel_batchedI13__nv_bfloat1614__nv_bfloat162Li32ELi3EEvPKT_S4_S4_PS2_iib_param_3,
	.param .u32 _Z19gemv_kernel_batchedI13__nv_bfloat1614__nv_bfloat162Li32ELi3EEvPKT_S4_S4_PS2_iib_param_4,
	.param .u32 _Z19gemv_kernel_batchedI13__nv_bfloat1614__nv_bfloat162Li32ELi3EEvPKT_S4_S4_PS2_iib_param_5,
	.param .u8 _Z19gemv_kernel_batchedI13__nv_bfloat1614__nv_bfloat162Li32ELi3EEvPKT_S4_S4_PS2_iib_param_6
)
{
	.reg .pred 	%p<28>;
	.reg .b16 	%rs<56>;
	.reg .b32 	%r<81>;
	.reg .b32 	%f<149>;
	.reg .b64 	%rd<67>;

	ld.param.u64 	%rd15, [_Z19gemv_kernel_batchedI13__nv_bfloat1614__nv_bfloat162Li32ELi3EEvPKT_S4_S4_PS2_iib_param_0];
	ld.param.u64 	%rd16, [_Z19gemv_kernel_batchedI13__nv_bfloat1614__nv_bfloat162Li32ELi3EEvPKT_S4_S4_PS2_iib_param_1];
	ld.param.u32 	%r14, [_Z19gemv_kernel_batchedI13__nv_bfloat1614__nv_bfloat162Li32ELi3EEvPKT_S4_S4_PS2_iib_param_4];
	ld.param.u32 	%r15, [_Z19gemv_kernel_batchedI13__nv_bfloat1614__nv_bfloat162Li32ELi3EEvPKT_S4_S4_PS2_iib_param_5];
	mov.u32 	%r1, %ctaid.x;
	setp.ge.s32 	%p1, %r1, %r14;
	@%p1 bra 	$L__BB2_14;
	mov.u32 	%r2, %tid.x;
	shr.u32 	%r16, %r15, 31;
	add.s32 	%r17, %r15, %r16;
	shr.s32 	%r3, %r17, 1;
	mul.lo.s32 	%r4, %r15, %r1;
	mul.wide.s32 	%rd19, %r4, 2;
	add.s64 	%rd1, %rd15, %rd19;
	setp.ge.s32 	%p2, %r2, %r3;
	mov.f32 	%f142, 0f00000000;
	mov.f32 	%f143, %f142;
	mov.f32 	%f144, %f142;
	@%p2 bra 	$L__BB2_8;
	not.b32 	%r18, %r2;
	add.s32 	%r5, %r3, %r18;
	and.b32  	%r19, %r5, 96;
	setp.eq.s32 	%p3, %r19, 96;
	mov.f32 	%f142, 0f00000000;
	mov.u32 	%r79, %r2;
	@%p3 bra 	$L__BB2_5;
	mul.wide.s32 	%rd2, %r15, 4;
	mul.wide.u32 	%rd20, %r2, 4;
	add.s64 	%rd65, %rd16, %rd20;
	mul.wide.s32 	%rd4, %r15, 2;
	add.s64 	%rd22, %rd20, %rd19;
	add.s64 	%rd64, %rd15, %rd22;
	shr.u32 	%r20, %r5, 5;
	add.s32 	%r21, %r20, 1;
	and.b32  	%r22, %r21, 3;
	neg.s32 	%r77, %r22;
	mov.f32 	%f142, 0f00000000;
	mov.f32 	%f143, %f142;
	mov.f32 	%f144, %f142;
	mov.u32 	%r79, %r2;
$L__BB2_4:
	.pragma "nounroll";
	// begin inline asm
	ld.global.nc.b32 %r23, [%rd64];
	// end inline asm
	mov.b32 	{%rs2, %rs3}, %r23;
	// begin inline asm
	{ cvt.f32.bf16 %f33, %rs2;}

	// end inline asm
	// begin inline asm
	{ cvt.f32.bf16 %f34, %rs3;}

	// end inline asm
	// begin inline asm
	ld.global.nc.b32 %r24, [%rd65];
	// end inline asm
	mov.b32 	{%rs4, %rs5}, %r24;
	// begin inline asm
	{ cvt.f32.bf16 %f35, %rs4;}

	// end inline asm
	fma.rn.f32 	%f41, %f33, %f35, %f144;
	// begin inline asm
	{ cvt.f32.bf16 %f36, %rs5;}

	// end inline asm
	fma.rn.f32 	%f144, %f34, %f36, %f41;
	add.s64 	%rd25, %rd65, %rd4;
	// begin inline asm
	ld.global.nc.b32 %r25, [%rd25];
	// end inline asm
	mov.b32 	{%rs6, %rs7}, %r25;
	// begin inline asm
	{ cvt.f32.bf16 %f37, %rs6;}

	// end inline asm
	fma.rn.f32 	%f42, %f33, %f37, %f143;
	// begin inline asm
	{ cvt.f32.bf16 %f38, %rs7;}

	// end inline asm
	fma.rn.f32 	%f143, %f34, %f38, %f42;
	add.s64 	%rd26, %rd65, %rd2;
	// begin inline asm
	ld.global.nc.b32 %r26, [%rd26];
	// end inline asm
	mov.b32 	{%rs8, %rs9}, %r26;
	// begin inline asm
	{ cvt.f32.bf16 %f39, %rs8;}

	// end inline asm
	fma.rn.f32 	%f43, %f33, %f39, %f142;
	// begin inline asm
	{ cvt.f32.bf16 %f40, %rs9;}

	// end inline asm
	fma.rn.f32 	%f142, %f34, %f40, %f43;
	add.s32 	%r79, %r79, 32;
	add.s64 	%rd65, %rd65, 128;
	add.s64 	%rd64, %rd64, 128;
	add.s32 	%r77, %r77, 1;
	setp.ne.s32 	%p4, %r77, 0;
	@%p4 bra 	$L__BB2_4;
$L__BB2_5:
	setp.lt.u32 	%p5, %r5, 96;
	@%p5 bra 	$L__BB2_8;
	mul.wide.u32 	%rd66, %r79, 4;
	mul.wide.s32 	%rd27, %r15, 4;
	add.s64 	%rd11, %rd16, %rd27;
	mul.wide.s32 	%rd28, %r15, 2;
	add.s64 	%rd12, %rd16, %rd28;
$L__BB2_7:
	add.s64 	%rd29, %rd1, %rd66;
	// begin inline asm
	ld.global.nc.b32 %r27, [%rd29];
	// end inline asm
	mov.b32 	{%rs10, %rs11}, %r27;
	add.s64 	%rd30, %rd16, %rd66;
	// begin inline asm
	{ cvt.f32.bf16 %f44, %rs10;}

	// end inline asm
	// begin inline asm
	{ cvt.f32.bf16 %f45, %rs11;}

	// end inline asm
	// begin inline asm
	ld.global.nc.b32 %r28, [%rd30];
	// end inline asm
	mov.b32 	{%rs12, %rs13}, %r28;
	// begin inline asm
	{ cvt.f32.bf16 %f46, %rs12;}

	// end inline asm
	fma.rn.f32 	%f76, %f44, %f46, %f144;
	// begin inline asm
	{ cvt.f32.bf16 %f47, %rs13;}

	// end inline asm
	fma.rn.f32 	%f77, %f45, %f47, %f76;
	add.s64 	%rd31, %rd12, %rd66;
	// begin inline asm
	ld.global.nc.b32 %r29, [%rd31];
	// end inline asm
	mov.b32 	{%rs14, %rs15}, %r29;
	// begin inline asm
	{ cvt.f32.bf16 %f48, %rs14;}

	// end inline asm
	fma.rn.f32 	%f78, %f44, %f48, %f143;
	// begin inline asm
	{ cvt.f32.bf16 %f49, %rs15;}

	// end inline asm
	fma.rn.f32 	%f79, %f45, %f49, %f78;
	add.s64 	%rd32, %rd11, %rd66;
	// begin inline asm
	ld.global.nc.b32 %r30, [%rd32];
	// end inline asm
	mov.b32 	{%rs16, %rs17}, %r30;
	// begin inline asm
	{ cvt.f32.bf16 %f50, %rs16;}

	// end inline asm
	fma.rn.f32 	%f80, %f44, %f50, %f142;
	// begin inline asm
	{ cvt.f32.bf16 %f51, %rs17;}

	// end inline asm
	fma.rn.f32 	%f81, %f45, %f51, %f80;
	add.s64 	%rd33, %rd29, 128;
	// begin inline asm
	ld.global.nc.b32 %r31, [%rd33];
	// end inline asm
	mov.b32 	{%rs18, %rs19}, %r31;
	add.s64 	%rd34, %rd30, 128;
	// begin inline asm
	{ cvt.f32.bf16 %f52, %rs18;}

	// end inline asm
	// begin inline asm
	{ cvt.f32.bf16 %f53, %rs19;}

	// end inline asm
	// begin inline asm
	ld.global.nc.b32 %r32, [%rd34];
	// end inline asm
	mov.b32 	{%rs20, %rs21}, %r32;
	// begin inline asm
	{ cvt.f32.bf16 %f54, %rs20;}

	// end inline asm
	fma.rn.f32 	%f82, %f52, %f54, %f77;
	// begin inline asm
	{ cvt.f32.bf16 %f55, %rs21;}

	// end inline asm
	fma.rn.f32 	%f83, %f53, %f55, %f82;
	add.s64 	%rd35, %rd31, 128;
	// begin inline asm
	ld.global.nc.b32 %r33, [%rd35];
	// end inline asm
	mov.b32 	{%rs22, %rs23}, %r33;
	// begin inline asm
	{ cvt.f32.bf16 %f56, %rs22;}

	// end inline asm
	fma.rn.f32 	%f84, %f52, %f56, %f79;
	// begin inline asm
	{ cvt.f32.bf16 %f57, %rs23;}

	// end inline asm
	fma.rn.f32 	%f85, %f53, %f57, %f84;
	add.s64 	%rd36, %rd32, 128;
	// begin inline asm
	ld.global.nc.b32 %r34, [%rd36];
	// end inline asm
	mov.b32 	{%rs24, %rs25}, %r34;
	// begin inline asm
	{ cvt.f32.bf16 %f58, %rs24;}

	// end inline asm
	fma.rn.f32 	%f86, %f52, %f58, %f81;
	// begin inline asm
	{ cvt.f32.bf16 %f59, %rs25;}

	// end inline asm
	fma.rn.f32 	%f87, %f53, %f59, %f86;
	add.s64 	%rd37, %rd29, 256;
	// begin inline asm
	ld.global.nc.b32 %r35, [%rd37];
	// end inline asm
	mov.b32 	{%rs26, %rs27}, %r35;
	add.s64 	%rd38, %rd30, 256;
	// begin inline asm
	{ cvt.f32.bf16 %f60, %rs26;}

	// end inline asm
	// begin inline asm
	{ cvt.f32.bf16 %f61, %rs27;}

	// end inline asm
	// begin inline asm
	ld.global.nc.b32 %r36, [%rd38];
	// end inline asm
	mov.b32 	{%rs28, %rs29}, %r36;
	// begin inline asm
	{ cvt.f32.bf16 %f62, %rs28;}

	// end inline asm
	fma.rn.f32 	%f88, %f60, %f62, %f83;
	// begin inline asm
	{ cvt.f32.bf16 %f63, %rs29;}

	// end inline asm
	fma.rn.f32 	%f89, %f61, %f63, %f88;
	add.s64 	%rd39, %rd31, 256;
	// begin inline asm
	ld.global.nc.b32 %r37, [%rd39];
	// end inline asm
	mov.b32 	{%rs30, %rs31}, %r37;
	// begin inline asm
	{ cvt.f32.bf16 %f64, %rs30;}

	// end inline asm
	fma.rn.f32 	%f90, %f60, %f64, %f85;
	// begin inline asm
	{ cvt.f32.bf16 %f65, %rs31;}

	// end inline asm
	fma.rn.f32 	%f91, %f61, %f65, %f90;
	add.s64 	%rd40, %rd32, 256;
	// begin inline asm
	ld.global.nc.b32 %r38, [%rd40];
	// end inline asm
	mov.b32 	{%rs32, %rs33}, %r38;
	// begin inline asm
	{ cvt.f32.bf16 %f66, %rs32;}

	// end inline asm
	fma.rn.f32 	%f92, %f60, %f66, %f87;
	// begin inline asm
	{ cvt.f32.bf16 %f67, %rs33;}

	// end inline asm
	fma.rn.f32 	%f93, %f61, %f67, %f92;
	add.s64 	%rd41, %rd29, 384;
	// begin inline asm
	ld.global.nc.b32 %r39, [%rd41];
	// end inline asm
	mov.b32 	{%rs34, %rs35}, %r39;
	add.s64 	%rd42, %rd30, 384;
	// begin inline asm
	{ cvt.f32.bf16 %f68, %rs34;}

	// end inline asm
	// begin inline asm
	{ cvt.f32.bf16 %f69, %rs35;}

	// end inline asm
	// begin inline asm
	ld.global.nc.b32 %r40, [%rd42];
	// end inline asm
	mov.b32 	{%rs36, %rs37}, %r40;
	// begin inline asm
	{ cvt.f32.bf16 %f70, %rs36;}

	// end inline asm
	fma.rn.f32 	%f94, %f68, %f70, %f89;
	// begin inline asm
	{ cvt.f32.bf16 %f71, %rs37;}

	// end inline asm
	fma.rn.f32 	%f144, %f69, %f71, %f94;
	add.s64 	%rd43, %rd31, 384;
	// begin inline asm
	ld.global.nc.b32 %r41, [%rd43];
	// end inline asm
	mov.b32 	{%rs38, %rs39}, %r41;
	// begin inline asm
	{ cvt.f32.bf16 %f72, %rs38;}

	// end inline asm
	fma.rn.f32 	%f95, %f68, %f72, %f91;
	// begin inline asm
	{ cvt.f32.bf16 %f73, %rs39;}

	// end inline asm
	fma.rn.f32 	%f143, %f69, %f73, %f95;
	add.s64 	%rd44, %rd32, 384;
	// begin inline asm
	ld.global.nc.b32 %r42, [%rd44];
	// end inline asm
	mov.b32 	{%rs40, %rs41}, %r42;
	// begin inline asm
	{ cvt.f32.bf16 %f74, %rs40;}

	// end inline asm
	fma.rn.f32 	%f96, %f68, %f74, %f93;
	// begin inline asm
	{ cvt.f32.bf16 %f75, %rs41;}

	// end inline asm
	fma.rn.f32 	%f142, %f69, %f75, %f96;
	add.s32 	%r79, %r79, 128;
	add.s64 	%rd66, %rd66, 512;
	setp.lt.s32 	%p6, %r79, %r3;
	@%p6 bra 	$L__BB2_7;
$L__BB2_8:
	and.b32  	%r43, %r15, 1;
	setp.eq.b32 	%p7, %r43, 1;
	not.pred 	%p8, %p7;
	setp.ne.s32 	%p9, %r2, 0;
	or.pred  	%p10, %p9, %p8;
	@%p10 bra 	$L__BB2_10;
	mul.wide.s32 	%rd49, %r15, 2;
	add.s64 	%rd50, %rd1, %rd49;
	add.s64 	%rd45, %rd50, -2;
	// begin inline asm
	ld.global.nc.b16 %rs42, [%rd45];
	// end inline asm
	// begin inline asm
	{ cvt.f32.bf16 %f97, %rs42;}

	// end inline asm
	add.s64 	%rd51, %rd16, %rd49;
	add.s64 	%rd46, %rd51, -2;
	// begin inline asm
	ld.global.nc.b16 %rs44, [%rd46];
	// end inline asm
	// begin inline asm
	{ cvt.f32.bf16 %f98, %rs44;}

	// end inline asm
	fma.rn.f32 	%f144, %f97, %f98, %f144;
	add.s64 	%rd47, %rd46, %rd49;
	// begin inline asm
	ld.global.nc.b16 %rs46, [%rd47];
	// end inline asm
	// begin inline asm
	{ cvt.f32.bf16 %f99, %rs46;}

	// end inline asm
	fma.rn.f32 	%f143, %f97, %f99, %f143;
	shl.b32 	%r44, %r15, 1;
	mul.wide.s32 	%rd52, %r44, 2;
	add.s64 	%rd48, %rd46, %rd52;
	// begin inline asm
	ld.global.nc.b16 %rs48, [%rd48];
	// end inline asm
	// begin inline asm
	{ cvt.f32.bf16 %f100, %rs48;}

	// end inline asm
	fma.rn.f32 	%f142, %f97, %f100, %f142;
$L__BB2_10:
	setp.ne.s32 	%p11, %r2, 0;
	mov.b32 	%r45, %f144;
	shfl.sync.bfly.b32	%r46|%p12, %r45, 16, 31, -1;
	mov.b32 	%f101, %r46;
	add.f32 	%f102, %f144, %f101;
	mov.b32 	%r47, %f102;
	shfl.sync.bfly.b32	%r48|%p13, %r47, 8, 31, -1;
	mov.b32 	%f103, %r48;
	add.f32 	%f104, %f102, %f103;
	mov.b32 	%r49, %f104;
	shfl.sync.bfly.b32	%r50|%p14, %r49, 4, 31, -1;
	mov.b32 	%f105, %r50;
	add.f32 	%f106, %f104, %f105;
	mov.b32 	%r51, %f106;
	shfl.sync.bfly.b32	%r52|%p15, %r51, 2, 31, -1;
	mov.b32 	%f107, %r52;
	add.f32 	%f108, %f106, %f107;
	mov.b32 	%r53, %f108;
	shfl.sync.bfly.b32	%r54|%p16, %r53, 1, 31, -1;
	mov.b32 	%f109, %r54;
	add.f32 	%f25, %f108, %f109;
	mov.b32 	%r55, %f143;
	shfl.sync.bfly.b32	%r56|%p17, %r55, 16, 31, -1;
	mov.b32 	%f110, %r56;
	add.f32 	%f111, %f143, %f110;
	mov.b32 	%r57, %f111;
	shfl.sync.bfly.b32	%r58|%p18, %r57, 8, 31, -1;
	mov.b32 	%f112, %r58;
	add.f32 	%f113, %f111, %f112;
	mov.b32 	%r59, %f113;
	shfl.sync.bfly.b32	%r60|%p19, %r59, 4, 31, -1;
	mov.b32 	%f114, %r60;
	add.f32 	%f115, %f113, %f114;
	mov.b32 	%r61, %f115;
	shfl.sync.bfly.b32	%r62|%p20, %r61, 2, 31, -1;
	mov.b32 	%f116, %r62;
	add.f32 	%f117, %f115, %f116;
	mov.b32 	%r63, %f117;
	shfl.sync.bfly.b32	%r64|%p21, %r63, 1, 31, -1;
	mov.b32 	%f118, %r64;
	add.f32 	%f26, %f117, %f118;
	mov.b32 	%r65, %f142;
	shfl.sync.bfly.b32	%r66|%p22, %r65, 16, 31, -1;
	mov.b32 	%f119, %r66;
	add.f32 	%f120, %f142, %f119;
	mov.b32 	%r67, %f120;
	shfl.sync.bfly.b32	%r68|%p23, %r67, 8, 31, -1;
	mov.b32 	%f121, %r68;
	add.f32 	%f122, %f120, %f121;
	mov.b32 	%r69, %f122;
	shfl.sync.bfly.b32	%r70|%p24, %r69, 4, 31, -1;
	mov.b32 	%f123, %r70;
	add.f32 	%f124, %f122, %f123;
	mov.b32 	%r71, %f124;
	shfl.sync.bfly.b32	%r72|%p25, %r71, 2, 31, -1;
	mov.b32 	%f125, %r72;
	add.f32 	%f126, %f124, %f125;
	mov.b32 	%r73, %f126;
	shfl.sync.bfly.b32	%r74|%p26, %r73, 1, 31, -1;
	mov.b32 	%f127, %r74;
	add.f32 	%f27, %f126, %f127;
	@%p11 bra 	$L__BB2_14;
	ld.param.s8 	%rs55, [_Z19gemv_kernel_batchedI13__nv_bfloat1614__nv_bfloat162Li32ELi3EEvPKT_S4_S4_PS2_iib_param_6];
	setp.eq.s16 	%p27, %rs55, 0;
	mov.f32 	%f148, 0f00000000;
	@%p27 bra 	$L__BB2_13;
	ld.param.u64 	%rd62, [_Z19gemv_kernel_batchedI13__nv_bfloat1614__nv_bfloat162Li32ELi3EEvPKT_S4_S4_PS2_iib_param_2];
	mul.wide.u32 	%rd54, %r1, 2;
	add.s64 	%rd53, %rd62, %rd54;
	// begin inline asm
	ld.global.nc.b16 %rs50, [%rd53];
	// end inline asm
	// begin inline asm
	{ cvt.f32.bf16 %f148, %rs50;}

	// end inline asm
$L__BB2_13:
	ld.param.u64 	%rd63, [_Z19gemv_kernel_batchedI13__nv_bfloat1614__nv_bfloat162Li32ELi3EEvPKT_S4_S4_PS2_iib_param_3];
	cvta.to.global.u64 	%rd55, %rd63;
	add.f32 	%f130, %f148, %f25;
	// begin inline asm
	{  cvt.rn.bf16.f32 %rs52, %f130;}

	// end inline asm
	mul.wide.u32 	%rd56, %r1, 2;
	add.s64 	%rd57, %rd55, %rd56;
	st.global.u16 	[%rd57], %rs52;
	add.f32 	%f131, %f148, %f26;
	// begin inline asm
	{  cvt.rn.bf16.f32 %rs53, %f131;}

	// end inline asm
	add.s32 	%r75, %r14, %r1;
	mul.wide.u32 	%rd58, %r75, 2;
	add.s64 	%rd59, %rd55, %rd58;
	st.global.u16 	[%rd59], %rs53;
	add.f32 	%f132, %f148, %f27;
	// begin inline asm
	{  cvt.rn.bf16.f32 %rs54, %f132;}

	// end inline asm
	add.s32 	%r76, %r75, %r14;
	mul.wide.u32 	%rd60, %r76, 2;
	add.s64 	%rd61, %rd55, %rd60;
	st.global.u16 	[%rd61], %rs54;
$L__BB2_14:
	ret;

}
	// .globl	_Z19gemv_kernel_batchedI13__nv_bfloat1614__nv_bfloat162Li32ELi4EEvPKT_S4_S4_PS2_iib
.visible .entry _Z19gemv_kernel_batchedI13__nv_bfloat1614__nv_bfloat162Li32ELi4EEvPKT_S4_S4_PS2_iib(
	.param .u64 .ptr .align 1 _Z19gemv_kernel_batchedI13__nv_bfloat1614__nv_bfloat162Li32ELi4EEvPKT_S4_S4_PS2_iib_param_0,
	.param .u64 .ptr .align 1 _Z19gemv_kernel_batchedI13__nv_bfloat1614__nv_bfloat162Li32ELi4EEvPKT_S4_S4_PS2_iib_param_1,
	.param .u64 .ptr .align 1 _Z19gemv_kernel_batchedI13__nv_bfloat1614__nv_bfloat162Li32ELi4EEvPKT_S4_S4_PS2_iib_param_2,
	.param .u64 .ptr .align 1 _Z19gemv_kernel_batchedI13__nv_bfloat1614__nv_bfloat162Li32ELi4EEvPKT_S4_S4_PS2_iib_param_3,
	.param .u32 _Z19gemv_kernel_batchedI13__nv_bfloat1614__nv_bfloat162Li32ELi4EEvPKT_S4_S4_PS2_iib_param_4,
	.param .u32 _Z19gemv_kernel_batchedI13__nv_bfloat1614__nv_bfloat162Li32ELi4EEvPKT_S4_S4_PS2_iib_param_5,
	.param .u8 _Z19gemv_kernel_batchedI13__nv_bfloat1614__nv_bfloat162Li32ELi4EEvPKT_S4_S4_PS2_iib_param_6
)
{
	.reg .pred 	%p<33>;
	.reg .b16 	%rs<68>;
	.reg .b32 	%r<98>;
	.reg .b32 	%f<192>;
	.reg .b64 	%rd<78>;

	ld.param.u64 	%rd17, [_Z19gemv_kernel_batchedI13__nv_bfloat1614__nv_bfloat162Li32ELi4EEvPKT_S4_S4_PS2_iib_param_0];
	ld.param.u64 	%rd18, [_Z19gemv_kernel_batchedI13__nv_bfloat1614__nv_bfloat162Li32ELi4EEvPKT_S4_S4_PS2_iib_param_1];
	ld.param.u64 	%rd20, [_Z19gemv_kernel_batchedI13__nv_bfloat1614__nv_bfloat162Li32ELi4EEvPKT_S4_S4_PS2_iib_param_3];
	ld.param.u32 	%r14, [_Z19gemv_kernel_batchedI13__nv_bfloat1614__nv_bfloat162Li32ELi4EEvPKT_S4_S4_PS2_iib_param_4];
	ld.param.u32 	%r15, [_Z19gemv_kernel_batchedI13__nv_bfloat1614__nv_bfloat162Li32ELi4EEvPKT_S4_S4_PS2_iib_param_5];
	ld.param.s8 	%rs1, [_Z19gemv_kernel_batchedI13__nv_bfloat1614__nv_bfloat162Li32ELi4EEvPKT_S4_S4_PS2_iib_param_6];
	mov.u32 	%r1, %ctaid.x;
	setp.ge.s32 	%p1, %r1, %r14;
	@%p1 bra 	$L__BB3_14;
	mov.u32 	%r2, %tid.x;
	shr.u32 	%r16, %r15, 31;
	add.s32 	%r17, %r15, %r16;
	shr.s32 	%r3, %r17, 1;
	mul.lo.s32 	%r4, %r15, %r1;
	mul.wide.s32 	%rd21, %r4, 2;
	add.s64 	%rd1, %rd17, %rd21;
	setp.ge.s32 	%p2, %r2, %r3;
	mov.f32 	%f183, 0f00000000;
	mov.f32 	%f184, %f183;
	mov.f32 	%f185, %f183;
	mov.f32 	%f186, %f183;
	@%p2 bra 	$L__BB3_8;
	not.b32 	%r18, %r2;
	add.s32 	%r5, %r3, %r18;
	and.b32  	%r19, %r5, 96;
	setp.eq.s32 	%p3, %r19, 96;
	mov.f32 	%f183, 0f00000000;
	mov.u32 	%r96, %r2;
	@%p3 bra 	$L__BB3_5;
	mul.wide.s32 	%rd2, %r15, 4;
	mul.wide.u32 	%rd22, %r2, 4;
	add.s64 	%rd76, %rd18, %rd22;
	mul.wide.s32 	%rd4, %r15, 6;
	mul.wide.s32 	%rd5, %r15, 2;
	add.s64 	%rd24, %rd22, %rd21;
	add.s64 	%rd75, %rd17, %rd24;
	shr.u32 	%r20, %r5, 5;
	add.s32 	%r21, %r20, 1;
	and.b32  	%r22, %r21, 3;
	neg.s32 	%r94, %r22;
	mov.f32 	%f183, 0f00000000;
	mov.f32 	%f184, %f183;
	mov.f32 	%f185, %f183;
	mov.f32 	%f186, %f183;
	mov.u32 	%r96, %r2;
$L__BB3_4:
	.pragma "nounroll";
	// begin inline asm
	ld.global.nc.b32 %r23, [%rd75];
	// end inline asm
	mov.b32 	{%rs2, %rs3}, %r23;
	// begin inline asm
	{ cvt.f32.bf16 %f42, %rs2;}

	// end inline asm
	// begin inline asm
	{ cvt.f32.bf16 %f43, %rs3;}

	// end inline asm
	// begin inline asm
	ld.global.nc.b32 %r24, [%rd76];
	// end inline asm
	mov.b32 	{%rs4, %rs5}, %r24;
	// begin inline asm
	{ cvt.f32.bf16 %f44, %rs4;}

	// end inline asm
	fma.rn.f32 	%f52, %f42, %f44, %f186;
	// begin inline asm
	{ cvt.f32.bf16 %f45, %rs5;}

	// end inline asm
	fma.rn.f32 	%f186, %f43, %f45, %f52;
	add.s64 	%rd27, %rd76, %rd5;
	// begin inline asm
	ld.global.nc.b32 %r25, [%rd27];
	// end inline asm
	mov.b32 	{%rs6, %rs7}, %r25;
	// begin inline asm
	{ cvt.f32.bf16 %f46, %rs6;}

	// end inline asm
	fma.rn.f32 	%f53, %f42, %f46, %f185;
	// begin inline asm
	{ cvt.f32.bf16 %f47, %rs7;}

	// end inline asm
	fma.rn.f32 	%f185, %f43, %f47, %f53;
	add.s64 	%rd28, %rd76, %rd2;
	// begin inline asm
	ld.global.nc.b32 %r26, [%rd28];
	// end inline asm
	mov.b32 	{%rs8, %rs9}, %r26;
	// begin inline asm
	{ cvt.f32.bf16 %f48, %rs8;}

	// end inline asm
	fma.rn.f32 	%f54, %f42, %f48, %f184;
	// begin inline asm
	{ cvt.f32.bf16 %f49, %rs9;}

	// end inline asm
	fma.rn.f32 	%f184, %f43, %f49, %f54;
	add.s64 	%rd29, %rd76, %rd4;
	// begin inline asm
	ld.global.nc.b32 %r27, [%rd29];
	// end inline asm
	mov.b32 	{%rs10, %rs11}, %r27;
	// begin inline asm
	{ cvt.f32.bf16 %f50, %rs10;}

	// end inline asm
	fma.rn.f32 	%f55, %f42, %f50, %f183;
	// begin inline asm
	{ cvt.f32.bf16 %f51, %rs11;}

	// end inline asm
	fma.rn.f32 	%f183, %f43, %f51, %f55;
	add.s32 	%r96, %r96, 32;
	add.s64 	%rd76, %rd76, 128;
	add.s64 	%rd75, %rd75, 128;
	add.s32 	%r94, %r94, 1;
	setp.ne.s32 	%p4, %r94, 0;
	@%p4 bra 	$L__BB3_4;
$L__BB3_5:
	setp.lt.u32 	%p5, %r5, 96;
	@%p5 bra 	$L__BB3_8;
	mul.wide.u32 	%rd77, %r96, 4;
	mul.wide.s32 	%rd30, %r15, 4;
	add.s64 	%rd12, %rd18, %rd30;
	mul.wide.s32 	%rd31, %r15, 6;
	add.s64 	%rd13, %rd18, %rd31;
	mul.wide.s32 	%rd32, %r15, 2;
	add.s64 	%rd14, %rd18, %rd32;
$L__BB3_7:
	add.s64 	%rd33, %rd1, %rd77;
	// begin inline asm
	ld.global.nc.b32 %r28, [%rd33];
	// end inline asm
	mov.b32 	{%rs12, %rs13}, %r28;
	add.s64 	%rd34, %rd18, %rd77;
	// begin inline asm
	{ cvt.f32.bf16 %f56, %rs12;}

	// end inline asm
	// begin inline asm
	{ cvt.f32.bf16 %f57, %rs13;}

	// end inline asm
	// begin inline asm
	ld.global.nc.b32 %r29, [%rd34];
	// end inline asm
	mov.b32 	{%rs14, %rs15}, %r29;
	// begin inline asm
	{ cvt.f32.bf16 %f58, %rs14;}

	// end inline asm
	fma.rn.f32 	%f96, %f56, %f58, %f186;
	// begin inline asm
	{ cvt.f32.bf16 %f59, %rs15;}

	// end inline asm
	fma.rn.f32 	%f97, %f57, %f59, %f96;
	add.s64 	%rd35, %rd14, %rd77;
	// begin inline asm
	ld.global.nc.b32 %r30, [%rd35];
	// end inline asm
	mov.b32 	{%rs16, %rs17}, %r30;
	// begin inline asm
	{ cvt.f32.bf16 %f60, %rs16;}

	// end inline asm
	fma.rn.f32 	%f98, %f56, %f60, %f185;
	// begin inline asm
	{ cvt.f32.bf16 %f61, %rs17;}

	// end inline asm
	fma.rn.f32 	%f99, %f57, %f61, %f98;
	add.s64 	%rd36, %rd12, %rd77;
	// begin inline asm
	ld.global.nc.b32 %r31, [%rd36];
	// end inline asm
	mov.b32 	{%rs18, %rs19}, %r31;
	// begin inline asm
	{ cvt.f32.bf16 %f62, %rs18;}

	// end inline asm
	fma.rn.f32 	%f100, %f56, %f62, %f184;
	// begin inline asm
	{ cvt.f32.bf16 %f63, %rs19;}

	// end inline asm
	fma.rn.f32 	%f101, %f57, %f63, %f100;
	add.s64 	%rd37, %rd13, %rd77;
	// begin inline asm
	ld.global.nc.b32 %r32, [%rd37];
	// end inline asm
	mov.b32 	{%rs20, %rs21}, %r32;
	// begin inline asm
	{ cvt.f32.bf16 %f64, %rs20;}

	// end inline asm
	fma.rn.f32 	%f102, %f56, %f64, %f183;
	// begin inline asm
	{ cvt.f32.bf16 %f65, %rs21;}

	// end inline asm
	fma.rn.f32 	%f103, %f57, %f65, %f102;
	add.s64 	%rd38, %rd33, 128;
	// begin inline asm
	ld.global.nc.b32 %r33, [%rd38];
	// end inline asm
	mov.b32 	{%rs22, %rs23}, %r33;
	add.s64 	%rd39, %rd34, 128;
	// begin inline asm
	{ cvt.f32.bf16 %f66, %rs22;}

	// end inline asm
	// begin inline asm
	{ cvt.f32.bf16 %f67, %rs23;}

	// end inline asm
	// begin inline asm
	ld.global.nc.b32 %r34, [%rd39];
	// end inline asm
	mov.b32 	{%rs24, %rs25}, %r34;
	// begin inline asm
	{ cvt.f32.bf16 %f68, %rs24;}

	// end inline asm
	fma.rn.f32 	%f104, %f66, %f68, %f97;
	// begin inline asm
	{ cvt.f32.bf16 %f69, %rs25;}

	// end inline asm
	fma.rn.f32 	%f105, %f67, %f69, %f104;
	add.s64 	%rd40, %rd35, 128;
	// begin inline asm
	ld.global.nc.b32 %r35, [%rd40];
	// end inline asm
	mov.b32 	{%rs26, %rs27}, %r35;
	// begin inline asm
	{ cvt.f32.bf16 %f70, %rs26;}

	// end inline asm
	fma.rn.f32 	%f106, %f66, %f70, %f99;
	// begin inline asm
	{ cvt.f32.bf16 %f71, %rs27;}

	// end inline asm
	fma.rn.f32 	%f107, %f67, %f71, %f106;
	add.s64 	%rd41, %rd36, 128;
	// begin inline asm
	ld.global.nc.b32 %r36, [%rd41];
	// end inline asm
	mov.b32 	{%rs28, %rs29}, %r36;
	// begin inline asm
	{ cvt.f32.bf16 %f72, %rs28;}

	// end inline asm
	fma.rn.f32 	%f108, %f66, %f72, %f101;
	// begin inline asm
	{ cvt.f32.bf16 %f73, %rs29;}

	// end inline asm
	fma.rn.f32 	%f109, %f67, %f73, %f108;
	add.s64 	%rd42, %rd37, 128;
	// begin inline asm
	ld.global.nc.b32 %r37, [%rd42];
	// end inline asm
	mov.b32 	{%rs30, %rs31}, %r37;
	// begin inline asm
	{ cvt.f32.bf16 %f74, %rs30;}

	// end inline asm
	fma.rn.f32 	%f110, %f66, %f74, %f103;
	// begin inline asm
	{ cvt.f32.bf16 %f75, %rs31;}

	// end inline asm
	fma.rn.f32 	%f111, %f67, %f75, %f110;
	add.s64 	%rd43, %rd33, 256;
	// begin inline asm
	ld.global.nc.b32 %r38, [%rd43];
	// end inline asm
	mov.b32 	{%rs32, %rs33}, %r38;
	add.s64 	%rd44, %rd34, 256;
	// begin inline asm
	{ cvt.f32.bf16 %f76, %rs32;}

	// end inline asm
	// begin inline asm
	{ cvt.f32.bf16 %f77, %rs33;}

	// end inline asm
	// begin inline asm
	ld.global.nc.b32 %r39, [%rd44];
	// end inline asm
	mov.b32 	{%rs34, %rs35}, %r39;
	// begin inline asm
	{ cvt.f32.bf16 %f78, %rs34;}

	// end inline asm
	fma.rn.f32 	%f112, %f76, %f78, %f105;
	// begin inline asm
	{ cvt.f32.bf16 %f79, %rs35;}

	// end inline asm
	fma.rn.f32 	%f113, %f77, %f79, %f112;
	add.s64 	%rd45, %rd35, 256;
	// begin inline asm
	ld.global.nc.b32 %r40, [%rd45];
	// end inline asm
	mov.b32 	{%rs36, %rs37}, %r40;
	// begin inline asm
	{ cvt.f32.bf16 %f80, %rs36;}

	// end inline asm
	fma.rn.f32 	%f114, %f76, %f80, %f107;
	// begin inline asm
	{ cvt.f32.bf16 %f81, %rs37;}

	// end inline asm
	fma.rn.f32 	%f115, %f77, %f81, %f114;
	add.s64 	%rd46, %rd36, 256;
	// begin inline asm
	ld.global.nc.b32 %r41, [%rd46];
	// end inline asm
	mov.b32 	{%rs38, %rs39}, %r41;
	// begin inline asm
	{ cvt.f32.bf16 %f82, %rs38;}

	// end inline asm
	fma.rn.f32 	%f116, %f76, %f82, %f109;
	// begin inline asm
	{ cvt.f32.bf16 %f83, %rs39;}

	// end inline asm
	fma.rn.f32 	%f117, %f77, %f83, %f116;
	add.s64 	%rd47, %rd37, 256;
	// begin inline asm
	ld.global.nc.b32 %r42, [%rd47];
	// end inline asm
	mov.b32 	{%rs40, %rs41}, %r42;
	// begin inline asm
	{ cvt.f32.bf16 %f84, %rs40;}

	// end inline asm
	fma.rn.f32 	%f118, %f76, %f84, %f111;
	// begin inline asm
	{ cvt.f32.bf16 %f85, %rs41;}

	// end inline asm
	fma.rn.f32 	%f119, %f77, %f85, %f118;
	add.s64 	%rd48, %rd33, 384;
	// begin inline asm
	ld.global.nc.b32 %r43, [%rd48];
	// end inline asm
	mov.b32 	{%rs42, %rs43}, %r43;
	add.s64 	%rd49, %rd34, 384;
	// begin inline asm
	{ cvt.f32.bf16 %f86, %rs42;}

	// end inline asm
	// begin inline asm
	{ cvt.f32.bf16 %f87, %rs43;}

	// end inline asm
	// begin inline asm
	ld.global.nc.b32 %r44, [%rd49];
	// end inline asm
	mov.b32 	{%rs44, %rs45}, %r44;
	// begin inline asm
	{ cvt.f32.bf16 %f88, %rs44;}

	// end inline asm
	fma.rn.f32 	%f120, %f86, %f88, %f113;
	// begin inline asm
	{ cvt.f32.bf16 %f89, %rs45;}

	// end inline asm
	fma.rn.f32 	%f186, %f87, %f89, %f120;
	add.s64 	%rd50, %rd35, 384;
	// begin inline asm
	ld.global.nc.b32 %r45, [%rd50];
	// end inline asm
	mov.b32 	{%rs46, %rs47}, %r45;
	// begin inline asm
	{ cvt.f32.bf16 %f90, %rs46;}

	// end inline asm
	fma.rn.f32 	%f121, %f86, %f90, %f115;
	// begin inline asm
	{ cvt.f32.bf16 %f91, %rs47;}

	// end inline asm
	fma.rn.f32 	%f185, %f87, %f91, %f121;
	add.s64 	%rd51, %rd36, 384;
	// begin inline asm
	ld.global.nc.b32 %r46, [%rd51];
	// end inline asm
	mov.b32 	{%rs48, %rs49}, %r46;
	// begin inline asm
	{ cvt.f32.bf16 %f92, %rs48;}

	// end inline asm
	fma.rn.f32 	%f122, %f86, %f92, %f117;
	// begin inline asm
	{ cvt.f32.bf16 %f93, %rs49;}

	// end inline asm
	fma.rn.f32 	%f184, %f87, %f93, %f122;
	add.s64 	%rd52, %rd37, 384;
	// begin inline asm
	ld.global.nc.b32 %r47, [%rd52];
	// end inline asm
	mov.b32 	{%rs50, %rs51}, %r47;
	// begin inline asm
	{ cvt.f32.bf16 %f94, %rs50;}

	// end inline asm
	fma.rn.f32 	%f123, %f86, %f94, %f119;
	// begin inline asm
	{ cvt.f32.bf16 %f95, %rs51;}

	// end inline asm
	fma.rn.f32 	%f183, %f87, %f95, %f123;
	add.s32 	%r96, %r96, 128;
	add.s64 	%rd77, %rd77, 512;
	setp.lt.s32 	%p6, %r96, %r3;
	@%p6 bra 	$L__BB3_7;
$L__BB3_8:
	and.b32  	%r48, %r15, 1;
	setp.eq.b32 	%p7, %r48, 1;
	not.pred 	%p8, %p7;
	setp.ne.s32 	%p9, %r2, 0;
	or.pred  	%p10, %p9, %p8;
	@%p10 bra 	$L__BB3_10;
	mul.wide.s32 	%rd58, %r15, 2;
	add.s64 	%rd59, %rd1, %rd58;
	add.s64 	%rd53, %rd59, -2;
	// begin inline asm
	ld.global.nc.b16 %rs52, [%rd53];
	// end inline asm
	// begin inline asm
	{ cvt.f32.bf16 %f124, %rs52;}

	// end inline asm
	add.s64 	%rd60, %rd18, %rd58;
	add.s64 	%rd54, %rd60, -2;
	// begin inline asm
	ld.global.nc.b16 %rs54, [%rd54];
	// end inline asm
	// begin inline asm
	{ cvt.f32.bf16 %f125, %rs54;}

	// end inline asm
	fma.rn.f32 	%f186, %f124, %f125, %f186;
	add.s64 	%rd55, %rd54, %rd58;
	// begin inline asm
	ld.global.nc.b16 %rs56, [%rd55];
	// end inline asm
	// begin inline asm
	{ cvt.f32.bf16 %f126, %rs56;}

	// end inline asm
	fma.rn.f32 	%f185, %f124, %f126, %f185;
	shl.b32 	%r49, %r15, 1;
	mul.wide.s32 	%rd61, %r49, 2;
	add.s64 	%rd56, %rd54, %rd61;
	// begin inline asm
	ld.global.nc.b16 %rs58, [%rd56];
	// end inline asm
	// begin inline asm
	{ cvt.f32.bf16 %f127, %rs58;}

	// end inline asm
	fma.rn.f32 	%f184, %f124, %f127, %f184;
	mul.lo.s32 	%r50, %r15, 3;
	mul.wide.s32 	%rd62, %r50, 2;
	add.s64 	%rd57, %rd54, %rd62;
	// begin inline asm
	ld.global.nc.b16 %rs60, [%rd57];
	// end inline asm
	// begin inline asm
	{ cvt.f32.bf16 %f128, %rs60;}

	// end inline asm
	fma.rn.f32 	%f183, %f124, %f128, %f183;
$L__BB3_10:
	setp.ne.s32 	%p11, %r2, 0;
	mov.b32 	%r51, %f186;
	shfl.sync.bfly.b32	%r52|%p12, %r51, 16, 31, -1;
	mov.b32 	%f129, %r52;
	add.f32 	%f130, %f186, %f129;
	mov.b32 	%r53, %f130;
	shfl.sync.bfly.b32	%r54|%p13, %r53, 8, 31, -1;
	mov.b32 	%f131, %r54;
	add.f32 	%f132, %f130, %f131;
	mov.b32 	%r55, %f132;
	shfl.sync.bfly.b32	%r56|%p14, %r55, 4, 31, -1;
	mov.b32 	%f133, %r56;
	add.f32 	%f134, %f132, %f133;
	mov.b32 	%r57, %f134;
	shfl.sync.bfly.b32	%r58|%p15, %r57, 2, 31, -1;
	mov.b32 	%f135, %r58;
	add.f32 	%f136, %f134, %f135;
	mov.b32 	%r59, %f136;
	shfl.sync.bfly.b32	%r60|%p16, %r59, 1, 31, -1;
	mov.b32 	%f137, %r60;
	add.f32 	%f33, %f136, %f137;
	mov.b32 	%r61, %f185;
	shfl.sync.bfly.b32	%r62|%p17, %r61, 16, 31, -1;
	mov.b32 	%f138, %r62;
	add.f32 	%f139, %f185, %f138;
	mov.b32 	%r63, %f139;
	shfl.sync.bfly.b32	%r64|%p18, %r63, 8, 31, -1;
	mov.b32 	%f140, %r64;
	add.f32 	%f141, %f139, %f140;
	mov.b32 	%r65, %f141;
	shfl.sync.bfly.b32	%r66|%p19, %r65, 4, 31, -1;
	mov.b32 	%f142, %r66;
	add.f32 	%f143, %f141, %f142;
	mov.b32 	%r67, %f143;
	shfl.sync.bfly.b32	%r68|%p20, %r67, 2, 31, -1;
	mov.b32 	%f144, %r68;
	add.f32 	%f145, %f143, %f144;
	mov.b32 	%r69, %f145;
	shfl.sync.bfly.b32	%r70|%p21, %r69, 1, 31, -1;
	mov.b32 	%f146, %r70;
	add.f32 	%f34, %f145, %f146;
	mov.b32 	%r71, %f184;
	shfl.sync.bfly.b32	%r72|%p22, %r71, 16, 31, -1;
	mov.b32 	%f147, %r72;
	add.f32 	%f148, %f184, %f147;
	mov.b32 	%r73, %f148;
	shfl.sync.bfly.b32	%r74|%p23, %r73, 8, 31, -1;
	mov.b32 	%f149, %r74;
	add.f32 	%f150, %f148, %f149;
	mov.b32 	%r75, %f150;
	shfl.sync.bfly.b32	%r76|%p24, %r75, 4, 31, -1;
	mov.b32 	%f151, %r76;
	add.f32 	%f152, %f150, %f151;
	mov.b32 	%r77, %f152;
	shfl.sync.bfly.b32	%r78|%p25, %r77, 2, 31, -1;
	mov.b32 	%f153, %r78;
	add.f32 	%f154, %f152, %f153;
	mov.b32 	%r79, %f154;
	shfl.sync.bfly.b32	%r80|%p26, %r79, 1, 31, -1;
	mov.b32 	%f155, %r80;
	add.f32 	%f35, %f154, %f155;
	mov.b32 	%r81, %f183;
	shfl.sync.bfly.b32	%r82|%p27, %r81, 16, 31, -1;
	mov.b32 	%f156, %r82;
	add.f32 	%f157, %f183, %f156;
	mov.b32 	%r83, %f157;
	shfl.sync.bfly.b32	%r84|%p28, %r83, 8, 31, -1;
	mov.b32 	%f158, %r84;
	add.f32 	%f159, %f157, %f158;
	mov.b32 	%r85, %f159;
	shfl.sync.bfly.b32	%r86|%p29, %r85, 4, 31, -1;
	mov.b32 	%f160, %r86;
	add.f32 	%f161, %f159, %f160;
	mov.b32 	%r87, %f161;
	shfl.sync.bfly.b32	%r88|%p30, %r87, 2, 31, -1;
	mov.b32 	%f162, %r88;
	add.f32 	%f163, %f161, %f162;
	mov.b32 	%r89, %f163;
	shfl.sync.bfly.b32	%r90|%p31, %r89, 1, 31, -1;
	mov.b32 	%f164, %r90;
	add.f32 	%f36, %f163, %f164;
	@%p11 bra 	$L__BB3_14;
	setp.eq.s16 	%p32, %rs1, 0;
	mov.f32 	%f191, 0f00000000;
	@%p32 bra 	$L__BB3_13;
	ld.param.u64 	%rd74, [_Z19gemv_kernel_batchedI13__nv_bfloat1614__nv_bfloat162Li32ELi4EEvPKT_S4_S4_PS2_iib_param_2];
	mul.wide.u32 	%rd64, %r1, 2;
	add.s64 	%rd63, %rd74, %rd64;
	// begin inline asm
	ld.global.nc.b16 %rs62, [%rd63];
	// end inline asm
	// begin inline asm
	{ cvt.f32.bf16 %f191, %rs62;}

	// end inline asm
$L__BB3_13:
	cvta.to.global.u64 	%rd65, %rd20;
	add.f32 	%f167, %f191, %f33;
	// begin inline asm
	{  cvt.rn.bf16.f32 %rs64, %f167;}

	// end inline asm
	mul.wide.u32 	%rd66, %r1, 2;
	add.s64 	%rd67, %rd65, %rd66;
	st.global.u16 	[%rd67], %rs64;
	add.f32 	%f168, %f191, %f34;
	// begin inline asm
	{  cvt.rn.bf16.f32 %rs65, %f168;}

	// end inline asm
	add.s32 	%r91, %r14, %r1;
	mul.wide.u32 	%rd68, %r91, 2;
	add.s64 	%rd69, %rd65, %rd68;
	st.global.u16 	[%rd69], %rs65;
	add.f32 	%f169, %f191, %f35;
	// begin inline asm
	{  cvt.rn.bf16.f32 %rs66, %f169;}

	// end inline asm
	add.s32 	%r92, %r91, %r14;
	mul.wide.u32 	%rd70, %r92, 2;
	add.s64 	%rd71, %rd65, %rd70;
	st.global.u16 	[%rd71], %rs66;
	add.f32 	%f170, %f191, %f36;
	// begin inline asm
	{  cvt.rn.bf16.f32 %rs67, %f170;}

	// end inline asm
	add.s32 	%r93, %r92, %r14;
	mul.wide.u32 	%rd72, %r93, 2;
	add.s64 	%rd73, %rd65, %rd72;
	st.global.u16 	[%rd73], %rs67;
$L__BB3_14:
	ret;

}
	// .globl	_Z19gemv_kernel_batchedI13__nv_bfloat1614__nv_bfloat162Li32ELi5EEvPKT_S4_S4_PS2_iib
.visible .entry _Z19gemv_kernel_batchedI13__nv_bfloat1614__nv_bfloat162Li32ELi5EEvPKT_S4_S4_PS2_iib(
	.param .u64 .ptr .align 1 _Z19gemv_kernel_batchedI13__nv_bfloat1614__nv_bfloat162Li32ELi5EEvPKT_S4_S4_PS2_iib_param_0,
	.param .u64 .ptr .align 1 _Z19gemv_kernel_batchedI13__nv_bfloat1614__nv_bfloat162Li32ELi5EEvPKT_S4_S4_PS2_iib_param_1,
	.param .u64 .ptr .align 1 _Z19gemv_kernel_batchedI13__nv_bfloat1614__nv_bfloat162Li32ELi5EEvPKT_S4_S4_PS2_iib_param_2,
	.param .u64 .ptr .align 1 _Z19gemv_kernel_batchedI13__nv_bfloat1614__nv_bfloat162Li32ELi5EEvPKT_S4_S4_PS2_iib_param_3,
	.param .u32 _Z19gemv_kernel_batchedI13__nv_bfloat1614__nv_bfloat162Li32ELi5EEvPKT_S4_S4_PS2_iib_param_4,
	.param .u32 _Z19gemv_kernel_batchedI13__nv_bfloat1614__nv_bfloat162Li32ELi5EEvPKT_S4_S4_PS2_iib_param_5,
	.param .u8 _Z19gemv_kernel_batchedI13__nv_bfloat1614__nv_bfloat162Li32ELi5EEvPKT_S4_S4_PS2_iib_param_6
)
{
	.reg .pred 	%p<38>;
	.reg .b16 	%rs<82>;
	.reg .b32 	%r<115>;
	.reg .b32 	%f<235>;
	.reg .b64 	%rd<83>;

	ld.param.u64 	%rd14, [_Z19gemv_kernel_batchedI13__nv_bfloat1614__nv_bfloat162Li32ELi5EEvPKT_S4_S4_PS2_iib_param_0];
	ld.param.u64 	%rd15, [_Z19gemv_kernel_batchedI13__nv_bfloat1614__nv_bfloat162Li32ELi5EEvPKT_S4_S4_PS2_iib_param_1];
	ld.param.u32 	%r14, [_Z19gemv_kernel_batchedI13__nv_bfloat1614__nv_bfloat162Li32ELi5EEvPKT_S4_S4_PS2_iib_param_4];
	ld.param.u32 	%r15, [_Z19gemv_kernel_batchedI13__nv_bfloat1614__nv_bfloat162Li32ELi5EEvPKT_S4_S4_PS2_iib_param_5];
	mov.u32 	%r1, %ctaid.x;
	setp.ge.s32 	%p1, %r1, %r14;
	@%p1 bra 	$L__BB4_14;
	mov.u32 	%r2, %tid.x;
	shr.u32 	%r16, %r15, 31;
	add.s32 	%r17, %r15, %r16;
	shr.s32 	%r3, %r17, 1;
	mul.lo.s32 	%r4, %r15, %r1;
	mul.wide.s32 	%rd18, %r4, 2;
	add.s64 	%rd1, %rd14, %rd18;
	setp.ge.s32 	%p2, %r2, %r3;
	mov.f32 	%f224, 0f00000000;
	mov.f32 	%f225, %f224;
	mov.f32 	%f226, %f224;
	mov.f32 	%f227, %f224;
	mov.f32 	%f228, %f224;
	@%p2 bra 	$L__BB4_8;
	not.b32 	%r18, %r2;
	add.s32 	%r5, %r3, %r18;
	and.b32  	%r19, %r5, 96;
	setp.eq.s32 	%p3, %r19, 96;
	mov.f32 	%f224, 0f00000000;
	mov.u32 	%r113, %r2;
	@%p3 bra 	$L__BB4_5;
	mul.wide.u32 	%rd19, %r2, 4;
	add.s64 	%rd81, %rd15, %rd19;
	add.s64 	%rd21, %rd19, %rd18;
	add.s64 	%rd80, %rd14, %rd21;
	shr.u32 	%r20, %r5, 5;
	add.s32 	%r21, %r20, 1;
	and.b32  	%r22, %r21, 3;
	neg.s32 	%r111, %r22;
	mul.wide.s32 	%rd4, %r15, 2;
	mov.f32 	%f224, 0f00000000;
	mov.f32 	%f225, %f224;
	mov.f32 	%f226, %f224;
	mov.f32 	%f227, %f224;
	mov.f32 	%f228, %f224;
	mov.u32 	%r113, %r2;
$L__BB4_4:
	.pragma "nounroll";
	// begin inline asm
	ld.global.nc.b32 %r23, [%rd80];
	// end inline asm
	mov.b32 	{%rs2, %rs3}, %r23;
	// begin inline asm
	{ cvt.f32.bf16 %f51, %rs2;}

	// end inline asm
	// begin inline asm
	{ cvt.f32.bf16 %f52, %rs3;}

	// end inline asm
	// begin inline asm
	ld.global.nc.b32 %r24, [%rd81];
	// end inline asm
	mov.b32 	{%rs4, %rs5}, %r24;
	// begin inline asm
	{ cvt.f32.bf16 %f53, %rs4;}

	// end inline asm
	fma.rn.f32 	%f63, %f51, %f53, %f228;
	// begin inline asm
	{ cvt.f32.bf16 %f54, %rs5;}

	// end inline asm
	fma.rn.f32 	%f228, %f52, %f54, %f63;
	add.s64 	%rd24, %rd81, %rd4;
	// begin inline asm
	ld.global.nc.b32 %r25, [%rd24];
	// end inline asm
	mov.b32 	{%rs6, %rs7}, %r25;
	// begin inline asm
	{ cvt.f32.bf16 %f55, %rs6;}

	// end inline asm
	fma.rn.f32 	%f64, %f51, %f55, %f227;
	// begin inline asm
	{ cvt.f32.bf16 %f56, %rs7;}

	// end inline asm
	fma.rn.f32 	%f227, %f52, %f56, %f64;
	add.s64 	%rd25, %rd24, %rd4;
	// begin inline asm
	ld.global.nc.b32 %r26, [%rd25];
	// end inline asm
	mov.b32 	{%rs8, %rs9}, %r26;
	// begin inline asm
	{ cvt.f32.bf16 %f57, %rs8;}

	// end inline asm
	fma.rn.f32 	%f65, %f51, %f57, %f226;
	// begin inline asm
	{ cvt.f32.bf16 %f58, %rs9;}

	// end inline asm
	fma.rn.f32 	%f226, %f52, %f58, %f65;
	add.s64 	%rd26, %rd25, %rd4;
	// begin inline asm
	ld.global.nc.b32 %r27, [%rd26];
	// end inline asm
	mov.b32 	{%rs10, %rs11}, %r27;
	// begin inline asm
	{ cvt.f32.bf16 %f59, %rs10;}

	// end inline asm
	fma.rn.f32 	%f66, %f51, %f59, %f225;
	// begin inline asm
	{ cvt.f32.bf16 %f60, %rs11;}

	// end inline asm
	fma.rn.f32 	%f225, %f52, %f60, %f66;
	add.s64 	%rd27, %rd26, %rd4;
	// begin inline asm
	ld.global.nc.b32 %r28, [%rd27];
	// end inline asm
	mov.b32 	{%rs12, %rs13}, %r28;
	// begin inline asm
	{ cvt.f32.bf16 %f61, %rs12;}

	// end inline asm
	fma.rn.f32 	%f67, %f51, %f61, %f224;
	// begin inline asm
	{ cvt.f32.bf16 %f62, %rs13;}

	// end inline asm
	fma.rn.f32 	%f224, %f52, %f62, %f67;
	add.s32 	%r113, %r113, 32;
	add.s64 	%rd81, %rd81, 128;
	add.s64 	%rd80, %rd80, 128;
	add.s32 	%r111, %r111, 1;
	setp.ne.s32 	%p4, %r111, 0;
	@%p4 bra 	$L__BB4_4;
$L__BB4_5:
	setp.lt.u32 	%p5, %r5, 96;
	@%p5 bra 	$L__BB4_8;
	mul.wide.u32 	%rd82, %r113, 4;
	mul.wide.s32 	%rd10, %r15, 2;
	mul.wide.s32 	%rd28, %r15, 6;
	sub.s64 	%rd11, 128, %rd28;
$L__BB4_7:
	add.s64 	%rd29, %rd1, %rd82;
	// begin inline asm
	ld.global.nc.b32 %r29, [%rd29];
	// end inline asm
	mov.b32 	{%rs14, %rs15}, %r29;
	add.s64 	%rd30, %rd15, %rd82;
	// begin inline asm
	{ cvt.f32.bf16 %f68, %rs14;}

	// end inline asm
	// begin inline asm
	{ cvt.f32.bf16 %f69, %rs15;}

	// end inline asm
	// begin inline asm
	ld.global.nc.b32 %r30, [%rd30];
	// end inline asm
	mov.b32 	{%rs16, %rs17}, %r30;
	// begin inline asm
	{ cvt.f32.bf16 %f70, %rs16;}

	// end inline asm
	fma.rn.f32 	%f116, %f68, %f70, %f228;
	// begin inline asm
	{ cvt.f32.bf16 %f71, %rs17;}

	// end inline asm
	fma.rn.f32 	%f117, %f69, %f71, %f116;
	add.s64 	%rd31, %rd30, %rd10;
	// begin inline asm
	ld.global.nc.b32 %r31, [%rd31];
	// end inline asm
	mov.b32 	{%rs18, %rs19}, %r31;
	// begin inline asm
	{ cvt.f32.bf16 %f72, %rs18;}

	// end inline asm
	fma.rn.f32 	%f118, %f68, %f72, %f227;
	// begin inline asm
	{ cvt.f32.bf16 %f73, %rs19;}

	// end inline asm
	fma.rn.f32 	%f119, %f69, %f73, %f118;
	add.s64 	%rd32, %rd31, %rd10;
	// begin inline asm
	ld.global.nc.b32 %r32, [%rd32];
	// end inline asm
	mov.b32 	{%rs20, %rs21}, %r32;
	// begin inline asm
	{ cvt.f32.bf16 %f74, %rs20;}

	// end inline asm
	fma.rn.f32 	%f120, %f68, %f74, %f226;
	// begin inline asm
	{ cvt.f32.bf16 %f75, %rs21;}

	// end inline asm
	fma.rn.f32 	%f121, %f69, %f75, %f120;
	add.s64 	%rd33, %rd32, %rd10;
	// begin inline asm
	ld.global.nc.b32 %r33, [%rd33];
	// end inline asm
	mov.b32 	{%rs22, %rs23}, %r33;
	// begin inline asm
	{ cvt.f32.bf16 %f76, %rs22;}

	// end inline asm
	fma.rn.f32 	%f122, %f68, %f76, %f225;
	// begin inline asm
	{ cvt.f32.bf16 %f77, %rs23;}

	// end inline asm
	fma.rn.f32 	%f123, %f69, %f77, %f122;
	add.s64 	%rd34, %rd33, %rd10;
	// begin inline asm
	ld.global.nc.b32 %r34, [%rd34];
	// end inline asm
	mov.b32 	{%rs24, %rs25}, %r34;
	// begin inline asm
	{ cvt.f32.bf16 %f78, %rs24;}

	// end inline asm
	fma.rn.f32 	%f124, %f68, %f78, %f224;
	// begin inline asm
	{ cvt.f32.bf16 %f79, %rs25;}

	// end inline asm
	fma.rn.f32 	%f125, %f69, %f79, %f124;
	add.s64 	%rd35, %rd29, 128;
	// begin inline asm
	ld.global.nc.b32 %r35, [%rd35];
	// end inline asm
	mov.b32 	{%rs26, %rs27}, %r35;
	add.s64 	%rd36, %rd30, 128;
	// begin inline asm
	{ cvt.f32.bf16 %f80, %rs26;}

	// end inline asm
	// begin inline asm
	{ cvt.f32.bf16 %f81, %rs27;}

	// end inline asm
	// begin inline asm
	ld.global.nc.b32 %r36, [%rd36];
	// end inline asm
	mov.b32 	{%rs28, %rs29}, %r36;
	// begin inline asm
	{ cvt.f32.bf16 %f82, %rs28;}

	// end inline asm
	fma.rn.f32 	%f126, %f80, %f82, %f117;
	// begin inline asm
	{ cvt.f32.bf16 %f83, %rs29;}

	// end inline asm
	fma.rn.f32 	%f127, %f81, %f83, %f126;
	add.s64 	%rd37, %rd34, %rd11;
	// begin inline asm
	ld.global.nc.b32 %r37, [%rd37];
	// end inline asm
	mov.b32 	{%rs30, %rs31}, %r37;
	// begin inline asm
	{ cvt.f32.bf16 %f84, %rs30;}

	// end inline asm
	fma.rn.f32 	%f128, %f80, %f84, %f119;
	// begin inline asm
	{ cvt.f32.bf16 %f85, %rs31;}

	// end inline asm
	fma.rn.f32 	%f129, %f81, %f85, %f128;
	add.s64 	%rd38, %rd37, %rd10;
	// begin inline asm
	ld.global.nc.b32 %r38, [%rd38];
	// end inline asm
	mov.b32 	{%rs32, %rs33}, %r38;
	// begin inline asm
	{ cvt.f32.bf16 %f86, %rs32;}

	// end inline asm
	fma.rn.f32 	%f130, %f80, %f86, %f121;
	// begin inline asm
	{ cvt.f32.bf16 %f87, %rs33;}

	// end inline asm
	fma.rn.f32 	%f131, %f81, %f87, %f130;
	add.s64 	%rd39, %rd38, %rd10;
	// begin inline asm
	ld.global.nc.b32 %r39, [%rd39];
	// end inline asm
	mov.b32 	{%rs34, %rs35}, %r39;
	// begin inline asm
	{ cvt.f32.bf16 %f88, %rs34;}

	// end inline asm
	fma.rn.f32 	%f132, %f80, %f88, %f123;
	// begin inline asm
	{ cvt.f32.bf16 %f89, %rs35;}

	// end inline asm
	fma.rn.f32 	%f133, %f81, %f89, %f132;
	add.s64 	%rd40, %rd39, %rd10;
	// begin inline asm
	ld.global.nc.b32 %r40, [%rd40];
	// end inline asm
	mov.b32 	{%rs36, %rs37}, %r40;
	// begin inline asm
	{ cvt.f32.bf16 %f90, %rs36;}

	// end inline asm
	fma.rn.f32 	%f134, %f80, %f90, %f125;
	// begin inline asm
	{ cvt.f32.bf16 %f91, %rs37;}

	// end inline asm
	fma.rn.f32 	%f135, %f81, %f91, %f134;
	add.s64 	%rd41, %rd29, 256;
	// begin inline asm
	ld.global.nc.b32 %r41, [%rd41];
	// end inline asm
	mov.b32 	{%rs38, %rs39}, %r41;
	add.s64 	%rd42, %rd30, 256;
	// begin inline asm
	{ cvt.f32.bf16 %f92, %rs38;}

	// end inline asm
	// begin inline asm
	{ cvt.f32.bf16 %f93, %rs39;}

	// end inline asm
	// begin inline asm
	ld.global.nc.b32 %r42, [%rd42];
	// end inline asm
	mov.b32 	{%rs40, %rs41}, %r42;
	// begin inline asm
	{ cvt.f32.bf16 %f94, %rs40;}

	// end inline asm
	fma.rn.f32 	%f136, %f92, %f94, %f127;
	// begin inline asm
	{ cvt.f32.bf16 %f95, %rs41;}

	// end inline asm
	fma.rn.f32 	%f137, %f93, %f95, %f136;
	add.s64 	%rd43, %rd40, %rd11;
	// begin inline asm
	ld.global.nc.b32 %r43, [%rd43];
	// end inline asm
	mov.b32 	{%rs42, %rs43}, %r43;
	// begin inline asm
	{ cvt.f32.bf16 %f96, %rs42;}

	// end inline asm
	fma.rn.f32 	%f138, %f92, %f96, %f129;
	// begin inline asm
	{ cvt.f32.bf16 %f97, %rs43;}

	// end inline asm
	fma.rn.f32 	%f139, %f93, %f97, %f138;
	add.s64 	%rd44, %rd43, %rd10;
	// begin inline asm
	ld.global.nc.b32 %r44, [%rd44];
	// end inline asm
	mov.b32 	{%rs44, %rs45}, %r44;
	// begin inline asm
	{ cvt.f32.bf16 %f98, %rs44;}

	// end inline asm
	fma.rn.f32 	%f140, %f92, %f98, %f131;
	// begin inline asm
	{ cvt.f32.bf16 %f99, %rs45;}

	// end inline asm
	fma.rn.f32 	%f141, %f93, %f99, %f140;
	add.s64 	%rd45, %rd44, %rd10;
	// begin inline asm
	ld.global.nc.b32 %r45, [%rd45];
	// end inline asm
	mov.b32 	{%rs46, %rs47}, %r45;
	// begin inline asm
	{ cvt.f32.bf16 %f100, %rs46;}

	// end inline asm
	fma.rn.f32 	%f142, %f92, %f100, %f133;
	// begin inline asm
	{ cvt.f32.bf16 %f101, %rs47;}

	// end inline asm
	fma.rn.f32 	%f143, %f93, %f101, %f142;
	add.s64 	%rd46, %rd45, %rd10;
	// begin inline asm
	ld.global.nc.b32 %r46, [%rd46];
	// end inline asm
	mov.b32 	{%rs48, %rs49}, %r46;
	// begin inline asm
	{ cvt.f32.bf16 %f102, %rs48;}

	// end inline asm
	fma.rn.f32 	%f144, %f92, %f102, %f135;
	// begin inline asm
	{ cvt.f32.bf16 %f103, %rs49;}

	// end inline asm
	fma.rn.f32 	%f145, %f93, %f103, %f144;
	add.s64 	%rd47, %rd29, 384;
	// begin inline asm
	ld.global.nc.b32 %r47, [%rd47];
	// end inline asm
	mov.b32 	{%rs50, %rs51}, %r47;
	add.s64 	%rd48, %rd30, 384;
	// begin inline asm
	{ cvt.f32.bf16 %f104, %rs50;}

	// end inline asm
	// begin inline asm
	{ cvt.f32.bf16 %f105, %rs51;}

	// end inline asm
	// begin inline asm
	ld.global.nc.b32 %r48, [%rd48];
	// end inline asm
	mov.b32 	{%rs52, %rs53}, %r48;
	// begin inline asm
	{ cvt.f32.bf16 %f106, %rs52;}

	// end inline asm
	fma.rn.f32 	%f146, %f104, %f106, %f137;
	// begin inline asm
	{ cvt.f32.bf16 %f107, %rs53;}

	// end inline asm
	fma.rn.f32 	%f228, %f105, %f107, %f146;
	add.s64 	%rd49, %rd46, %rd11;
	// begin inline asm
	ld.global.nc.b32 %r49, [%rd49];
	// end inline asm
	mov.b32 	{%rs54, %rs55}, %r49;
	// begin inline asm
	{ cvt.f32.bf16 %f108, %rs54;}

	// end inline asm
	fma.rn.f32 	%f147, %f104, %f108, %f139;
	// begin inline asm
	{ cvt.f32.bf16 %f109, %rs55;}

	// end inline asm
	fma.rn.f32 	%f227, %f105, %f109, %f147;
	add.s64 	%rd50, %rd49, %rd10;
	// begin inline asm
	ld.global.nc.b32 %r50, [%rd50];
	// end inline asm
	mov.b32 	{%rs56, %rs57}, %r50;
	// begin inline asm
	{ cvt.f32.bf16 %f110, %rs56;}

	// end inline asm
	fma.rn.f32 	%f148, %f104, %f110, %f141;
	// begin inline asm
	{ cvt.f32.bf16 %f111, %rs57;}

	// end inline asm
	fma.rn.f32 	%f226, %f105, %f111, %f148;
	add.s64 	%rd51, %rd50, %rd10;
	// begin inline asm
	ld.global.nc.b32 %r51, [%rd51];
	// end inline asm
	mov.b32 	{%rs58, %rs59}, %r51;
	// begin inline asm
	{ cvt.f32.bf16 %f112, %rs58;}

	// end inline asm
	fma.rn.f32 	%f149, %f104, %f112, %f143;
	// begin inline asm
	{ cvt.f32.bf16 %f113, %rs59;}

	// end inline asm
	fma.rn.f32 	%f225, %f105, %f113, %f149;
	add.s64 	%rd52, %rd51, %rd10;
	// begin inline asm
	ld.global.nc.b32 %r52, [%rd52];
	// end inline asm
	mov.b32 	{%rs60, %rs61}, %r52;
	// begin inline asm
	{ cvt.f32.bf16 %f114, %rs60;}

	// end inline asm
	fma.rn.f32 	%f150, %f104, %f114, %f145;
	// begin inline asm
	{ cvt.f32.bf16 %f115, %rs61;}

	// end inline asm
	fma.rn.f32 	%f224, %f105, %f115, %f150;
	add.s32 	%r113, %r113, 128;
	add.s64 	%rd82, %rd82, 512;
	setp.lt.s32 	%p6, %r113, %r3;
	@%p6 bra 	$L__BB4_7;
$L__BB4_8:
	and.b32  	%r53, %r15, 1;
	setp.eq.b32 	%p7, %r53, 1;
	not.pred 	%p8, %p7;
	setp.ne.s32 	%p9, %r2, 0;
	or.pred  	%p10, %p9, %p8;
	@%p10 bra 	$L__BB4_10;
	mul.wide.s32 	%rd59, %r15, 2;
	add.s64 	%rd60, %rd1, %rd59;
	add.s64 	%rd53, %rd60, -2;
	// begin inline asm
	ld.global.nc.b16 %rs62, [%rd53];
	// end inline asm
	// begin inline asm
	{ cvt.f32.bf16 %f151, %rs62;}

	// end inline asm
	add.s64 	%rd61, %rd15, %rd59;
	add.s64 	%rd54, %rd61, -2;
	// begin inline asm
	ld.global.nc.b16 %rs64, [%rd54];
	// end inline asm
	// begin inline asm
	{ cvt.f32.bf16 %f152, %rs64;}

	// end inline asm
	fma.rn.f32 	%f228, %f151, %f152, %f228;
	add.s64 	%rd55, %rd54, %rd59;
	// begin inline asm
	ld.global.nc.b16 %rs66, [%rd55];
	// end inline asm
	// begin inline asm
	{ cvt.f32.bf16 %f153, %rs66;}

	// end inline asm
	fma.rn.f32 	%f227, %f151, %f153, %f227;
	shl.b32 	%r54, %r15, 1;
	mul.wide.s32 	%rd62, %r54, 2;
	add.s64 	%rd56, %rd54, %rd62;
	// begin inline asm
	ld.global.nc.b16 %rs68, [%rd56];
	// end inline asm
	// begin inline asm
	{ cvt.f32.bf16 %f154, %rs68;}

	// end inline asm
	fma.rn.f32 	%f226, %f151, %f154, %f226;
	mul.lo.s32 	%r55, %r15, 3;
	mul.wide.s32 	%rd63, %r55, 2;
	add.s64 	%rd57, %rd54, %rd63;
	// begin inline asm
	ld.global.nc.b16 %rs70, [%rd57];
	// end inline asm
	// begin inline asm
	{ cvt.f32.bf16 %f155, %rs70;}

	// end inline asm
	fma.rn.f32 	%f225, %f151, %f155, %f225;
	shl.b32 	%r56, %r15, 2;
	mul.wide.s32 	%rd64, %r56, 2;
	add.s64 	%rd58, %rd54, %rd64;
	// begin inline asm
	ld.global.nc.b16 %rs72, [%rd58];
	// end inline asm
	// begin inline asm
	{ cvt.f32.bf16 %f156, %rs72;}

	// end inline asm
	fma.rn.f32 	%f224, %f151, %f156, %f224;
$L__BB4_10:
	setp.ne.s32 	%p11, %r2, 0;
	mov.b32 	%r57, %f228;
	shfl.sync.bfly.b32	%r58|%p12, %r57, 16, 31, -1;
	mov.b32 	%f157, %r58;
	add.f32 	%f158, %f228, %f157;
	mov.b32 	%r59, %f158;
	shfl.sync.bfly.b32	%r60|%p13, %r59, 8, 31, -1;
	mov.b32 	%f159, %r60;
	add.f32 	%f160, %f158, %f159;
	mov.b32 	%r61, %f160;
	shfl.sync.bfly.b32	%r62|%p14, %r61, 4, 31, -1;
	mov.b32 	%f161, %r62;
	add.f32 	%f162, %f160, %f161;
	mov.b32 	%r63, %f162;
	shfl.sync.bfly.b32	%r64|%p15, %r63, 2, 31, -1;
	mov.b32 	%f163, %r64;
	add.f32 	%f164, %f162, %f163;
	mov.b32 	%r65, %f164;
	shfl.sync.bfly.b32	%r66|%p16, %r65, 1, 31, -1;
	mov.b32 	%f165, %r66;
	add.f32 	%f41, %f164, %f165;
	mov.b32 	%r67, %f227;
	shfl.sync.bfly.b32	%r68|%p17, %r67, 16, 31, -1;
	mov.b32 	%f166, %r68;
	add.f32 	%f167, %f227, %f166;
	mov.b32 	%r69, %f167;
	shfl.sync.bfly.b32	%r70|%p18, %r69, 8, 31, -1;
	mov.b32 	%f168, %r70;
	add.f32 	%f169, %f167, %f168;
	mov.b32 	%r71, %f169;
	shfl.sync.bfly.b32	%r72|%p19, %r71, 4, 31, -1;
	mov.b32 	%f170, %r72;
	add.f32 	%f171, %f169, %f170;
	mov.b32 	%r73, %f171;
	shfl.sync.bfly.b32	%r74|%p20, %r73, 2, 31, -1;
	mov.b32 	%f172, %r74;
	add.f32 	%f173, %f171, %f172;
	mov.b32 	%r75, %f173;
	shfl.sync.bfly.b32	%r76|%p21, %r75, 1, 31, -1;
	mov.b32 	%f174, %r76;
	add.f32 	%f42, %f173, %f174;
	mov.b32 	%r77, %f226;
	shfl.sync.bfly.b32	%r78|%p22, %r77, 16, 31, -1;
	mov.b32 	%f175, %r78;
	add.f32 	%f176, %f226, %f175;
	mov.b32 	%r79, %f176;
	shfl.sync.bfly.b32	%r80|%p23, %r79, 8, 31, -1;
	mov.b32 	%f177, %r80;
	add.f32 	%f178, %f176, %f177;
	mov.b32 	%r81, %f178;
	shfl.sync.bfly.b32	%r82|%p24, %r81, 4, 31, -1;
	mov.b32 	%f179, %r82;
	add.f32 	%f180, %f178, %f179;
	mov.b32 	%r83, %f180;
	shfl.sync.bfly.b32	%r84|%p25, %r83, 2, 31, -1;
	mov.b32 	%f181, %r84;
	add.f32 	%f182, %f180, %f181;
	mov.b32 	%r85, %f182;
	shfl.sync.bfly.b32	%r86|%p26, %r85, 1, 31, -1;
	mov.b32 	%f183, %r86;
	add.f32 	%f43, %f182, %f183;
	mov.b32 	%r87, %f225;
	shfl.sync.bfly.b32	%r88|%p27, %r87, 16, 31, -1;
	mov.b32 	%f184, %r88;
	add.f32 	%f185, %f225, %f184;
	mov.b32 	%r89, %f185;
	shfl.sync.bfly.b32	%r90|%p28, %r89, 8, 31, -1;
	mov.b32 	%f186, %r90;
	add.f32 	%f187, %f185, %f186;
	mov.b32 	%r91, %f187;
	shfl.sync.bfly.b32	%r92|%p29, %r91, 4, 31, -1;
	mov.b32 	%f188, %r92;
	add.f32 	%f189, %f187, %f188;
	mov.b32 	%r93, %f189;
	shfl.sync.bfly.b32	%r94|%p30, %r93, 2, 31, -1;
	mov.b32 	%f190, %r94;
	add.f32 	%f191, %f189, %f190;
	mov.b32 	%r95, %f191;
	shfl.sync.bfly.b32	%r96|%p31, %r95, 1, 31, -1;
	mov.b32 	%f192, %r96;
	add.f32 	%f44, %f191, %f192;
	mov.b32 	%r97, %f224;
	shfl.sync.bfly.b32	%r98|%p32, %r97, 16, 31, -1;
	mov.b32 	%f193, %r98;
	add.f32 	%f194, %f224, %f193;
	mov.b32 	%r99, %f194;
	shfl.sync.bfly.b32	%r100|%p33, %r99, 8, 31, -1;
	mov.b32 	%f195, %r100;
	add.f32 	%f196, %f194, %f195;
	mov.b32 	%r101, %f196;
	shfl.sync.bfly.b32	%r102|%p34, %r101, 4, 31, -1;
	mov.b32 	%f197, %r102;
	add.f32 	%f198, %f196, %f197;
	mov.b32 	%r103, %f198;
	shfl.sync.bfly.b32	%r104|%p35, %r103, 2, 31, -1;
	mov.b32 	%f199, %r104;
	add.f32 	%f200, %f198, %f199;
	mov.b32 	%r105, %f200;
	shfl.sync.bfly.b32	%r106|%p36, %r105, 1, 31, -1;
	mov.b32 	%f201, %r106;
	add.f32 	%f45, %f200, %f201;
	@%p11 bra 	$L__BB4_14;
	ld.param.s8 	%rs81, [_Z19gemv_kernel_batchedI13__nv_bfloat1614__nv_bfloat162Li32ELi5EEvPKT_S4_S4_PS2_iib_param_6];
	setp.eq.s16 	%p37, %rs81, 0;
	mov.f32 	%f234, 0f00000000;
	@%p37 bra 	$L__BB4_13;
	ld.param.u64 	%rd78, [_Z19gemv_kernel_batchedI13__nv_bfloat1614__nv_bfloat162Li32ELi5EEvPKT_S4_S4_PS2_iib_param_2];
	mul.wide.u32 	%rd66, %r1, 2;
	add.s64 	%rd65, %rd78, %rd66;
	// begin inline asm
	ld.global.nc.b16 %rs74, [%rd65];
	// end inline asm
	// begin inline asm
	{ cvt.f32.bf16 %f234, %rs74;}

	// end inline asm
$L__BB4_13:
	ld.param.u64 	%rd79, [_Z19gemv_kernel_batchedI13__nv_bfloat1614__nv_bfloat162Li32ELi5EEvPKT_S4_S4_PS2_iib_param_3];
	cvta.to.global.u64 	%rd67, %rd79;
	add.f32 	%f204, %f234, %f41;
	// begin inline asm
	{  cvt.rn.bf16.f32 %rs76, %f204;}

	// end inline asm
	mul.wide.u32 	%rd68, %r1, 2;
	add.s64 	%rd69, %rd67, %rd68;
	st.global.u16 	[%rd69], %rs76;
	add.f32 	%f205, %f234, %f42;
	// begin inline asm
	{  cvt.rn.bf16.f32 %rs77, %f205;}

	// end inline asm
	add.s32 	%r107, %r14, %r1;
	mul.wide.u32 	%rd70, %r107, 2;
	add.s64 	%rd71, %rd67, %rd70;
	st.global.u16 	[%rd71], %rs77;
	add.f32 	%f206, %f234, %f43;
	// begin inline asm
	{  cvt.rn.bf16.f32 %rs78, %f206;}

	// end inline asm
	add.s32 	%r108, %r107, %r14;
	mul.wide.u32 	%rd72, %r108, 2;
	add.s64 	%rd73, %rd67, %rd72;
	st.global.u16 	[%rd73], %rs78;
	add.f32 	%f207, %f234, %f44;
	// begin inline asm
	{  cvt.rn.bf16.f32 %rs79, %f207;}

	// end inline asm
	add.s32 	%r109, %r108, %r14;
	mul.wide.u32 	%rd74, %r109, 2;
	add.s64 	%rd75, %rd67, %rd74;
	st.global.u16 	[%rd75], %rs79;
	add.f32 	%f208, %f234, %f45;
	// begin inline asm
	{  cvt.rn.bf16.f32 %rs80, %f208;}

	// end inline asm
	add.s32 	%r110, %r109, %r14;
	mul.wide.u32 	%rd76, %r110, 2;
	add.s64 	%rd77, %rd67, %rd76;
	st.global.u16 	[%rd77], %rs80;
$L__BB4_14:
	ret;

}
	// .globl	_Z19gemv_kernel_batchedI13__nv_bfloat1614__nv_bfloat162Li32ELi6EEvPKT_S4_S4_PS2_iib
.visible .entry _Z19gemv_kernel_batchedI13__nv_bfloat1614__nv_bfloat162Li32ELi6EEvPKT_S4_S4_PS2_iib(
	.param .u64 .ptr .align 1 _Z19gemv_kernel_batchedI13__nv_bfloat1614__nv_bfloat162Li32ELi6EEvPKT_S4_S4_PS2_iib_param_0,
	.param .u64 .ptr .align 1 _Z19gemv_kernel_batchedI13__nv_bfloat1614__nv_bfloat162Li32ELi6EEvPKT_S4_S4_PS2_iib_param_1,
	.param .u64 .ptr .align 1 _Z19gemv_kernel_batchedI13__nv_bfloat1614__nv_bfloat162Li32ELi6EEvPKT_S4_S4_PS2_iib_param_2,
	.param .u64 .ptr .align 1 _Z19gemv_kernel_batchedI13__nv_bfloat1614__nv_bfloat162Li32ELi6EEvPKT_S4_S4_PS2_iib_param_3,
	.param .u32 _Z19gemv_kernel_batchedI13__nv_bfloat1614__nv_bfloat162Li32ELi6EEvPKT_S4_S4_PS2_iib_param_4,
	.param .u32 _Z19gemv_kernel_batchedI13__nv_bfloat1614__nv_bfloat162Li32ELi6EEvPKT_S4_S4_PS2_iib_param_5,
	.param .u8 _Z19gemv_kernel_batchedI13__nv_bfloat1614__nv_bfloat162Li32ELi6EEvPKT_S4_S4_PS2_iib_param_6
)
{
	.reg .pred 	%p<42>;
	.reg .b16 	%rs<66>;
	.reg .b32 	%r<109>;
	.reg .b32 	%f<213>;
	.reg .b64 	%rd<75>;

	ld.param.u64 	%rd10, [_Z19gemv_kernel_batchedI13__nv_bfloat1614__nv_bfloat162Li32ELi6EEvPKT_S4_S4_PS2_iib_param_0];
	ld.param.u64 	%rd11, [_Z19gemv_kernel_batchedI13__nv_bfloat1614__nv_bfloat162Li32ELi6EEvPKT_S4_S4_PS2_iib_param_1];
	ld.param.u32 	%r10, [_Z19gemv_kernel_batchedI13__nv_bfloat1614__nv_bfloat162Li32ELi6EEvPKT_S4_S4_PS2_iib_param_4];
	ld.param.u32 	%r11, [_Z19gemv_kernel_batchedI13__nv_bfloat1614__nv_bfloat162Li32ELi6EEvPKT_S4_S4_PS2_iib_param_5];
	ld.param.s8 	%rs1, [_Z19gemv_kernel_batchedI13__nv_bfloat1614__nv_bfloat162Li32ELi6EEvPKT_S4_S4_PS2_iib_param_6];
	mov.u32 	%r1, %ctaid.x;
	setp.ge.s32 	%p1, %r1, %r10;
	@%p1 bra 	$L__BB5_13;
	mov.u32 	%r2, %tid.x;
	shr.u32 	%r12, %r11, 31;
	add.s32 	%r13, %r11, %r12;
	shr.s32 	%r3, %r13, 1;
	mul.lo.s32 	%r4, %r11, %r1;
	mul.wide.s32 	%rd14, %r4, 2;
	add.s64 	%rd1, %rd10, %rd14;
	setp.ge.s32 	%p2, %r2, %r3;
	mov.f32 	%f200, 0f00000000;
	mov.f32 	%f201, %f200;
	mov.f32 	%f202, %f200;
	mov.f32 	%f203, %f200;
	mov.f32 	%f204, %f200;
	mov.f32 	%f205, %f200;
	@%p2 bra 	$L__BB5_7;
	not.b32 	%r14, %r2;
	add.s32 	%r5, %r3, %r14;
	and.b32  	%r15, %r5, 32;
	setp.ne.s32 	%p3, %r15, 0;
	mov.f32 	%f200, 0f00000000;
	mov.u32 	%r108, %r2;
	@%p3 bra 	$L__BB5_4;
	mul.wide.u32 	%rd22, %r2, 4;
	add.s64 	%rd15, %rd1, %rd22;
	// begin inline asm
	ld.global.nc.b32 %r16, [%rd15];
	// end inline asm
	mov.b32 	{%rs2, %rs3}, %r16;
	add.s64 	%rd16, %rd11, %rd22;
	// begin inline asm
	{ cvt.f32.bf16 %f53, %rs2;}

	// end inline asm
	// begin inline asm
	{ cvt.f32.bf16 %f54, %rs3;}

	// end inline asm
	// begin inline asm
	ld.global.nc.b32 %r17, [%rd16];
	// end inline asm
	mov.b32 	{%rs4, %rs5}, %r17;
	// begin inline asm
	{ cvt.f32.bf16 %f55, %rs4;}

	// end inline asm
	fma.rn.f32 	%f67, %f53, %f55, 0f00000000;
	// begin inline asm
	{ cvt.f32.bf16 %f56, %rs5;}

	// end inline asm
	fma.rn.f32 	%f205, %f54, %f56, %f67;
	mul.wide.s32 	%rd23, %r11, 2;
	add.s64 	%rd17, %rd16, %rd23;
	// begin inline asm
	ld.global.nc.b32 %r18, [%rd17];
	// end inline asm
	mov.b32 	{%rs6, %rs7}, %r18;
	// begin inline asm
	{ cvt.f32.bf16 %f57, %rs6;}

	// end inline asm
	fma.rn.f32 	%f68, %f53, %f57, 0f00000000;
	// begin inline asm
	{ cvt.f32.bf16 %f58, %rs7;}

	// end inline asm
	fma.rn.f32 	%f204, %f54, %f58, %f68;
	add.s64 	%rd18, %rd17, %rd23;
	// begin inline asm
	ld.global.nc.b32 %r19, [%rd18];
	// end inline asm
	mov.b32 	{%rs8, %rs9}, %r19;
	// begin inline asm
	{ cvt.f32.bf16 %f59, %rs8;}

	// end inline asm
	fma.rn.f32 	%f69, %f53, %f59, 0f00000000;
	// begin inline asm
	{ cvt.f32.bf16 %f60, %rs9;}

	// end inline asm
	fma.rn.f32 	%f203, %f54, %f60, %f69;
	add.s64 	%rd19, %rd18, %rd23;
	// begin inline asm
	ld.global.nc.b32 %r20, [%rd19];
	// end inline asm
	mov.b32 	{%rs10, %rs11}, %r20;
	// begin inline asm
	{ cvt.f32.bf16 %f61, %rs10;}

	// end inline asm
	fma.rn.f32 	%f70, %f53, %f61, 0f00000000;
	// begin inline asm
	{ cvt.f32.bf16 %f62, %rs11;}

	// end inline asm
	fma.rn.f32 	%f202, %f54, %f62, %f70;
	add.s64 	%rd20, %rd19, %rd23;
	// begin inline asm
	ld.global.nc.b32 %r21, [%rd20];
	// end inline asm
	mov.b32 	{%rs12, %rs13}, %r21;
	// begin inline asm
	{ cvt.f32.bf16 %f63, %rs12;}

	// end inline asm
	fma.rn.f32 	%f71, %f53, %f63, 0f00000000;
	// begin inline asm
	{ cvt.f32.bf16 %f64, %rs13;}

	// end inline asm
	fma.rn.f32 	%f201, %f54, %f64, %f71;
	add.s64 	%rd21, %rd20, %rd23;
	// begin inline asm
	ld.global.nc.b32 %r22, [%rd21];
	// end inline asm
	mov.b32 	{%rs14, %rs15}, %r22;
	// begin inline asm
	{ cvt.f32.bf16 %f65, %rs14;}

	// end inline asm
	fma.rn.f32 	%f72, %f53, %f65, 0f00000000;
	// begin inline asm
	{ cvt.f32.bf16 %f66, %rs15;}

	// end inline asm
	fma.rn.f32 	%f200, %f54, %f66, %f72;
	add.s32 	%r108, %r2, 32;
$L__BB5_4:
	setp.lt.u32 	%p4, %r5, 32;
	@%p4 bra 	$L__BB5_7;
	mul.wide.u32 	%rd24, %r108, 4;
	add.s64 	%rd74, %rd11, %rd24;
	add.s64 	%rd26, %rd24, %rd14;
	add.s64 	%rd73, %rd10, %rd26;
	mul.wide.s32 	%rd4, %r11, 2;
	mul.wide.s32 	%rd27, %r11, 8;
	sub.s64 	%rd5, 128, %rd27;
$L__BB5_6:
	// begin inline asm
	ld.global.nc.b32 %r23, [%rd73];
	// end inline asm
	mov.b32 	{%rs16, %rs17}, %r23;
	// begin inline asm
	{ cvt.f32.bf16 %f73, %rs16;}

	// end inline asm
	// begin inline asm
	{ cvt.f32.bf16 %f74, %rs17;}

	// end inline asm
	// begin inline asm
	ld.global.nc.b32 %r24, [%rd74];
	// end inline asm
	mov.b32 	{%rs18, %rs19}, %r24;
	// begin inline asm
	{ cvt.f32.bf16 %f75, %rs18;}

	// end inline asm
	fma.rn.f32 	%f101, %f73, %f75, %f205;
	// begin inline asm
	{ cvt.f32.bf16 %f76, %rs19;}

	// end inline asm
	fma.rn.f32 	%f102, %f74, %f76, %f101;
	add.s64 	%rd30, %rd74, %rd4;
	// begin inline asm
	ld.global.nc.b32 %r25, [%rd30];
	// end inline asm
	mov.b32 	{%rs20, %rs21}, %r25;
	// begin inline asm
	{ cvt.f32.bf16 %f77, %rs20;}

	// end inline asm
	fma.rn.f32 	%f103, %f73, %f77, %f204;
	// begin inline asm
	{ cvt.f32.bf16 %f78, %rs21;}

	// end inline asm
	fma.rn.f32 	%f104, %f74, %f78, %f103;
	add.s64 	%rd31, %rd30, %rd4;
	// begin inline asm
	ld.global.nc.b32 %r26, [%rd31];
	// end inline asm
	mov.b32 	{%rs22, %rs23}, %r26;
	// begin inline asm
	{ cvt.f32.bf16 %f79, %rs22;}

	// end inline asm
	fma.rn.f32 	%f105, %f73, %f79, %f203;
	// begin inline asm
	{ cvt.f32.bf16 %f80, %rs23;}

	// end inline asm
	fma.rn.f32 	%f106, %f74, %f80, %f105;
	add.s64 	%rd32, %rd31, %rd4;
	// begin inline asm
	ld.global.nc.b32 %r27, [%rd32];
	// end inline asm
	mov.b32 	{%rs24, %rs25}, %r27;
	// begin inline asm
	{ cvt.f32.bf16 %f81, %rs24;}

	// end inline asm
	fma.rn.f32 	%f107, %f73, %f81, %f202;
	// begin inline asm
	{ cvt.f32.bf16 %f82, %rs25;}

	// end inline asm
	fma.rn.f32 	%f108, %f74, %f82, %f107;
	add.s64 	%rd33, %rd32, %rd4;
	// begin inline asm
	ld.global.nc.b32 %r28, [%rd33];
	// end inline asm
	mov.b32 	{%rs26, %rs27}, %r28;
	// begin inline asm
	{ cvt.f32.bf16 %f83, %rs26;}

	// end inline asm
	fma.rn.f32 	%f109, %f73, %f83, %f201;
	// begin inline asm
	{ cvt.f32.bf16 %f84, %rs27;}

	// end inline asm
	fma.rn.f32 	%f110, %f74, %f84, %f109;
	add.s64 	%rd34, %rd33, %rd4;
	// begin inline asm
	ld.global.nc.b32 %r29, [%rd34];
	// end inline asm
	mov.b32 	{%rs28, %rs29}, %r29;
	// begin inline asm
	{ cvt.f32.bf16 %f85, %rs28;}

	// end inline asm
	fma.rn.f32 	%f111, %f73, %f85, %f200;
	// begin inline asm
	{ cvt.f32.bf16 %f86, %rs29;}

	// end inline asm
	fma.rn.f32 	%f112, %f74, %f86, %f111;
	add.s64 	%rd35, %rd73, 128;
	// begin inline asm
	ld.global.nc.b32 %r30, [%rd35];
	// end inline asm
	mov.b32 	{%rs30, %rs31}, %r30;
	add.s64 	%rd36, %rd74, 128;
	// begin inline asm
	{ cvt.f32.bf16 %f87, %rs30;}

	// end inline asm
	// begin inline asm
	{ cvt.f32.bf16 %f88, %rs31;}

	// end inline asm
	// begin inline asm
	ld.global.nc.b32 %r31, [%rd36];
	// end inline asm
	mov.b32 	{%rs32, %rs33}, %r31;
	// begin inline asm
	{ cvt.f32.bf16 %f89, %rs32;}

	// end inline asm
	fma.rn.f32 	%f113, %f87, %f89, %f102;
	// begin inline asm
	{ cvt.f32.bf16 %f90, %rs33;}

	// end inline asm
	fma.rn.f32 	%f205, %f88, %f90, %f113;
	add.s64 	%rd37, %rd34, %rd5;
	// begin inline asm
	ld.global.nc.b32 %r32, [%rd37];
	// end inline asm
	mov.b32 	{%rs34, %rs35}, %r32;
	// begin inline asm
	{ cvt.f32.bf16 %f91, %rs34;}

	// end inline asm
	fma.rn.f32 	%f114, %f87, %f91, %f104;
	// begin inline asm
	{ cvt.f32.bf16 %f92, %rs35;}

	// end inline asm
	fma.rn.f32 	%f204, %f88, %f92, %f114;
	add.s64 	%rd38, %rd37, %rd4;
	// begin inline asm
	ld.global.nc.b32 %r33, [%rd38];
	// end inline asm
	mov.b32 	{%rs36, %rs37}, %r33;
	// begin inline asm
	{ cvt.f32.bf16 %f93, %rs36;}

	// end inline asm
	fma.rn.f32 	%f115, %f87, %f93, %f106;
	// begin inline asm
	{ cvt.f32.bf16 %f94, %rs37;}

	// end inline asm
	fma.rn.f32 	%f203, %f88, %f94, %f115;
	add.s64 	%rd39, %rd38, %rd4;
	// begin inline asm
	ld.global.nc.b32 %r34, [%rd39];
	// end inline asm
	mov.b32 	{%rs38, %rs39}, %r34;
	// begin inline asm
	{ cvt.f32.bf16 %f95, %rs38;}

	// end inline asm
	fma.rn.f32 	%f116, %f87, %f95, %f108;
	// begin inline asm
	{ cvt.f32.bf16 %f96, %rs39;}

	// end inline asm
	fma.rn.f32 	%f202, %f88, %f96, %f116;
	add.s64 	%rd40, %rd39, %rd4;
	// begin inline asm
	ld.global.nc.b32 %r35, [%rd40];
	// end inline asm
	mov.b32 	{%rs40, %rs41}, %r35;
	// begin inline asm
	{ cvt.f32.bf16 %f97, %rs40;}

	// end inline asm
	fma.rn.f32 	%f117, %f87, %f97, %f110;
	// begin inline asm
	{ cvt.f32.bf16 %f98, %rs41;}

	// end inline asm
	fma.rn.f32 	%f201, %f88, %f98, %f117;
	add.s64 	%rd41, %rd40, %rd4;
	// begin inline asm
	ld.global.nc.b32 %r36, [%rd41];
	// end inline asm
	mov.b32 	{%rs42, %rs43}, %r36;
	// begin inline asm
	{ cvt.f32.bf16 %f99, %rs42;}

	// end inline asm
	fma.rn.f32 	%f118, %f87, %f99, %f112;
	// begin inline asm
	{ cvt.f32.bf16 %f100, %rs43;}

	// end inline asm
	fma.rn.f32 	%f200, %f88, %f100, %f118;
	add.s32 	%r108, %r108, 64;
	add.s64 	%rd74, %rd74, 256;
	add.s64 	%rd73, %rd73, 256;
	setp.lt.s32 	%p5, %r108, %r3;
	@%p5 bra 	$L__BB5_6;
$L__BB5_7:
	and.b32  	%r37, %r11, 1;
	setp.eq.b32 	%p6, %r37, 1;
	not.pred 	%p7, %p6;
	setp.ne.s32 	%p8, %r2, 0;
	or.pred  	%p9, %p8, %p7;
	@%p9 bra 	$L__BB5_9;
	mul.wide.s32 	%rd49, %r11, 2;
	add.s64 	%rd50, %rd1, %rd49;
	add.s64 	%rd42, %rd50, -2;
	// begin inline asm
	ld.global.nc.b16 %rs44, [%rd42];
	// end inline asm
	// begin inline asm
	{ cvt.f32.bf16 %f119, %rs44;}

	// end inline asm
	add.s64 	%rd51, %rd11, %rd49;
	add.s64 	%rd43, %rd51, -2;
	// begin inline asm
	ld.global.nc.b16 %rs46, [%rd43];
	// end inline asm
	// begin inline asm
	{ cvt.f32.bf16 %f120, %rs46;}

	// end inline asm
	fma.rn.f32 	%f205, %f119, %f120, %f205;
	add.s64 	%rd44, %rd43, %rd49;
	// begin inline asm
	ld.global.nc.b16 %rs48, [%rd44];
	// end inline asm
	// begin inline asm
	{ cvt.f32.bf16 %f121, %rs48;}

	// end inline asm
	fma.rn.f32 	%f204, %f119, %f121, %f204;
	shl.b32 	%r38, %r11, 1;
	mul.wide.s32 	%rd52, %r38, 2;
	add.s64 	%rd45, %rd43, %rd52;
	// begin inline asm
	ld.global.nc.b16 %rs50, [%rd45];
	// end inline asm
	// begin inline asm
	{ cvt.f32.bf16 %f122, %rs50;}

	// end inline asm
	fma.rn.f32 	%f203, %f119, %f122, %f203;
	mul.lo.s32 	%r39, %r11, 3;
	mul.wide.s32 	%rd53, %r39, 2;
	add.s64 	%rd46, %rd43, %rd53;
	// begin inline asm
	ld.global.nc.b16 %rs52, [%rd46];
	// end inline asm
	// begin inline asm
	{ cvt.f32.bf16 %f123, %rs52;}

	// end inline asm
	fma.rn.f32 	%f202, %f119, %f123, %f202;
	shl.b32 	%r40, %r11, 2;
	mul.wide.s32 	%rd54, %r40, 2;
	add.s64 	%rd47, %rd43, %rd54;
	// begin inline asm
	ld.global.nc.b16 %rs54, [%rd47];
	// end inline asm
	// begin inline asm
	{ cvt.f32.bf16 %f124, %rs54;}

	// end inline asm
	fma.rn.f32 	%f201, %f119, %f124, %f201;
	mul.lo.s32 	%r41, %r11, 5;
	mul.wide.s32 	%rd55, %r41, 2;
	add.s64 	%rd48, %rd43, %rd55;
	// begin inline asm
	ld.global.nc.b16 %rs56, [%rd48];
	// end inline asm
	// begin inline asm
	{ cvt.f32.bf16 %f125, %rs56;}

	// end inline asm
	fma.rn.f32 	%f200, %f119, %f125, %f200;
$L__BB5_9:
	setp.ne.s32 	%p10, %r2, 0;
	mov.b32 	%r42, %f205;
	shfl.sync.bfly.b32	%r43|%p11, %r42, 16, 31, -1;
	mov.b32 	%f126, %r43;
	add.f32 	%f127, %f205, %f126;
	mov.b32 	%r44, %f127;
	shfl.sync.bfly.b32	%r45|%p12, %r44, 8, 31, -1;
	mov.b32 	%f128, %r45;
	add.f32 	%f129, %f127, %f128;
	mov.b32 	%r46, %f129;
	shfl.sync.bfly.b32	%r47|%p13, %r46, 4, 31, -1;
	mov.b32 	%f130, %r47;
	add.f32 	%f131, %f129, %f130;
	mov.b32 	%r48, %f131;
	shfl.sync.bfly.b32	%r49|%p14, %r48, 2, 31, -1;
	mov.b32 	%f132, %r49;
	add.f32 	%f133, %f131, %f132;
	mov.b32 	%r50, %f133;
	shfl.sync.bfly.b32	%r51|%p15, %r50, 1, 31, -1;
	mov.b32 	%f134, %r51;
	add.f32 	%f43, %f133, %f134;
	mov.b32 	%r52, %f204;
	shfl.sync.bfly.b32	%r53|%p16, %r52, 16, 31, -1;
	mov.b32 	%f135, %r53;
	add.f32 	%f136, %f204, %f135;
	mov.b32 	%r54, %f136;
	shfl.sync.bfly.b32	%r55|%p17, %r54, 8, 31, -1;
	mov.b32 	%f137, %r55;
	add.f32 	%f138, %f136, %f137;
	mov.b32 	%r56, %f138;
	shfl.sync.bfly.b32	%r57|%p18, %r56, 4, 31, -1;
	mov.b32 	%f139, %r57;
	add.f32 	%f140, %f138, %f139;
	mov.b32 	%r58, %f140;
	shfl.sync.bfly.b32	%r59|%p19, %r58, 2, 31, -1;
	mov.b32 	%f141, %r59;
	add.f32 	%f142, %f140, %f141;
	mov.b32 	%r60, %f142;
	shfl.sync.bfly.b32	%r61|%p20, %r60, 1, 31, -1;
	mov.b32 	%f143, %r61;
	add.f32 	%f44, %f142, %f143;
	mov.b32 	%r62, %f203;
	shfl.sync.bfly.b32	%r63|%p21, %r62, 16, 31, -1;
	mov.b32 	%f144, %r63;
	add.f32 	%f145, %f203, %f144;
	mov.b32 	%r64, %f145;
	shfl.sync.bfly.b32	%r65|%p22, %r64, 8, 31, -1;
	mov.b32 	%f146, %r65;
	add.f32 	%f147, %f145, %f146;
	mov.b32 	%r66, %f147;
	shfl.sync.bfly.b32	%r67|%p23, %r66, 4, 31, -1;
	mov.b32 	%f148, %r67;
	add.f32 	%f149, %f147, %f148;
	mov.b32 	%r68, %f149;
	shfl.sync.bfly.b32	%r69|%p24, %r68, 2, 31, -1;
	mov.b32 	%f150, %r69;
	add.f32 	%f151, %f149, %f150;
	mov.b32 	%r70, %f151;
	shfl.sync.bfly.b32	%r71|%p25, %r70, 1, 31, -1;
	mov.b32 	%f152, %r71;
	add.f32 	%f45, %f151, %f152;
	mov.b32 	%r72, %f202;
	shfl.sync.bfly.b32	%r73|%p26, %r72, 16, 31, -1;
	mov.b32 	%f153, %r73;
	add.f32 	%f154, %f202, %f153;
	mov.b32 	%r74, %f154;
	shfl.sync.bfly.b32	%r75|%p27, %r74, 8, 31, -1;
	mov.b32 	%f155, %r75;
	add.f32 	%f156, %f154, %f155;
	mov.b32 	%r76, %f156;
	shfl.sync.bfly.b32	%r77|%p28, %r76, 4, 31, -1;
	mov.b32 	%f157, %r77;
	add.f32 	%f158, %f156, %f157;
	mov.b32 	%r78, %f158;
	shfl.sync.bfly.b32	%r79|%p29, %r78, 2, 31, -1;
	mov.b32 	%f159, %r79;
	add.f32 	%f160, %f158, %f159;
	mov.b32 	%r80, %f160;
	shfl.sync.bfly.b32	%r81|%p30, %r80, 1, 31, -1;
	mov.b32 	%f161, %r81;
	add.f32 	%f46, %f160, %f161;
	mov.b32 	%r82, %f201;
	shfl.sync.bfly.b32	%r83|%p31, %r82, 16, 31, -1;
	mov.b32 	%f162, %r83;
	add.f32 	%f163, %f201, %f162;
	mov.b32 	%r84, %f163;
	shfl.sync.bfly.b32	%r85|%p32, %r84, 8, 31, -1;
	mov.b32 	%f164, %r85;
	add.f32 	%f165, %f163, %f164;
	mov.b32 	%r86, %f165;
	shfl.sync.bfly.b32	%r87|%p33, %r86, 4, 31, -1;
	mov.b32 	%f166, %r87;
	add.f32 	%f167, %f165, %f166;
	mov.b32 	%r88, %f167;
	shfl.sync.bfly.b32	%r89|%p34, %r88, 2, 31, -1;
	mov.b32 	%f168, %r89;
	add.f32 	%f169, %f167, %f168;
	mov.b32 	%r90, %f169;
	shfl.sync.bfly.b32	%r91|%p35, %r90, 1, 31, -1;
	mov.b32 	%f170, %r91;
	add.f32 	%f47, %f169, %f170;
	mov.b32 	%r92, %f200;
	shfl.sync.bfly.b32	%r93|%p36, %r92, 16, 31, -1;
	mov.b32 	%f171, %r93;
	add.f32 	%f172, %f200, %f171;
	mov.b32 	%r94, %f172;
	shfl.sync.bfly.b32	%r95|%p37, %r94, 8, 31, -1;
	mov.b32 	%f173, %r95;
	add.f32 	%f174, %f172, %f173;
	mov.b32 	%r96, %f174;
	shfl.sync.bfly.b32	%r97|%p38, %r96, 4, 31, -1;
	mov.b32 	%f175, %r97;
	add.f32 	%f176, %f174, %f175;
	mov.b32 	%r98, %f176;
	shfl.sync.bfly.b32	%r99|%p39, %r98, 2, 31, -1;
	mov.b32 	%f177, %r99;
	add.f32 	%f178, %f176, %f177;
	mov.b32 	%r100, %f178;
	shfl.sync.bfly.b32	%r101|%p40, %r100, 1, 31, -1;
	mov.b32 	%f179, %r101;
	add.f32 	%f48, %f178, %f179;
	@%p10 bra 	$L__BB5_13;
	setp.eq.s16 	%p41, %rs1, 0;
	mov.f32 	%f212, 0f00000000;
	@%p41 bra 	$L__BB5_12;
	ld.param.u64 	%rd71, [_Z19gemv_kernel_batchedI13__nv_bfloat1614__nv_bfloat162Li32ELi6EEvPKT_S4_S4_PS2_iib_param_2];
	mul.wide.u32 	%rd57, %r1, 2;
	add.s64 	%rd56, %rd71, %rd57;
	// begin inline asm
	ld.global.nc.b16 %rs58, [%rd56];
	// end inline asm
	// begin inline asm
	{ cvt.f32.bf16 %f212, %rs58;}

	// end inline asm
$L__BB5_12:
	ld.param.u64 	%rd72, [_Z19gemv_kernel_batchedI13__nv_bfloat1614__nv_bfloat162Li32ELi6EEvPKT_S4_S4_PS2_iib_param_3];
	cvta.to.global.u64 	%rd58, %rd72;
	add.f32 	%f182, %f212, %f43;
	// begin inline asm
	{  cvt.rn.bf16.f32 %rs60, %f182;}

	// end inline asm
	mul.wide.u32 	%rd59, %r1, 2;
	add.s64 	%rd60, %rd58, %rd59;
	st.global.u16 	[%rd60], %rs60;
	add.f32 	%f183, %f212, %f44;
	// begin inline asm
	{  cvt.rn.bf16.f32 %rs61, %f183;}

	// end inline asm
	add.s32 	%r102, %r10, %r1;
	mul.wide.u32 	%rd61, %r102, 2;
	add.s64 	%rd62, %rd58, %rd61;
	st.global.u16 	[%rd62], %rs61;
	add.f32 	%f184, %f212, %f45;
	// begin inline asm
	{  cvt.rn.bf16.f32 %rs62, %f184;}

	// end inline asm
	add.s32 	%r103, %r102, %r10;
	mul.wide.u32 	%rd63, %r103, 2;
	add.s64 	%rd64, %rd58, %rd63;
	st.global.u16 	[%rd64], %rs62;
	add.f32 	%f185, %f212, %f46;
	// begin inline asm
	{  cvt.rn.bf16.f32 %rs63, %f185;}

	// end inline asm
	add.s32 	%r104, %r103, %r10;
	mul.wide.u32 	%rd65, %r104, 2;
	add.s64 	%rd66, %rd58, %rd65;
	st.global.u16 	[%rd66], %rs63;
	add.f32 	%f186, %f212, %f47;
	// begin inline asm
	{  cvt.rn.bf16.f32 %rs64, %f186;}

	// end inline asm
	add.s32 	%r105, %r104, %r10;
	mul.wide.u32 	%rd67, %r105, 2;
	add.s64 	%rd68, %rd58, %rd67;
	st.global.u16 	[%rd68], %rs64;
	add.f32 	%f187, %f212, %f48;
	// begin inline asm
	{  cvt.rn.bf16.f32 %rs65, %f187;}

	// end inline asm
	add.s32 	%r106, %r105, %r10;
	mul.wide.u32 	%rd69, %r106, 2;
	add.s64 	%rd70, %rd58, %rd69;
	st.global.u16 	[%rd70], %rs65;
$L__BB5_13:
	ret;

}
	// .globl	_Z19gemv_kernel_batchedI13__nv_bfloat1614__nv_bfloat162Li32ELi7EEvPKT_S4_S4_PS2_iib
.visible .entry _Z19gemv_kernel_batchedI13__nv_bfloat1614__nv_bfloat162Li32ELi7EEvPKT_S4_S4_PS2_iib(
	.param .u64 .ptr .align 1 _Z19gemv_kernel_batchedI13__nv_bfloat1614__nv_bfloat162Li32ELi7EEvPKT_S4_S4_PS2_iib_param_0,
	.param .u64 .ptr .align 1 _Z19gemv_kernel_batchedI13__nv_bfloat1614__nv_bfloat162Li32ELi7EEvPKT_S4_S4_PS2_iib_param_1,
	.param .u64 .ptr .align 1 _Z19gemv_kernel_batchedI13__nv_bfloat1614__nv_bfloat162Li32ELi7EEvPKT_S4_S4_PS2_iib_param_2,
	.param .u64 .ptr .align 1 _Z19gemv_kernel_batchedI13__nv_bfloat1614__nv_bfloat162Li32ELi7EEvPKT_S4_S4_PS2_iib_param_3,
	.param .u32 _Z19gemv_kernel_batchedI13__nv_bfloat1614__nv_bfloat162Li32ELi7EEvPKT_S4_S4_PS2_iib_param_4,
	.param .u32 _Z19gemv_kernel_batchedI13__nv_bfloat1614__nv_bfloat162Li32ELi7EEvPKT_S4_S4_PS2_iib_param_5,
	.param .u8 _Z19gemv_kernel_batchedI13__nv_bfloat1614__nv_bfloat162Li32ELi7EEvPKT_S4_S4_PS2_iib_param_6
)
{
	.reg .pred 	%p<47>;
	.reg .b16 	%rs<76>;
	.reg .b32 	%r<124>;
	.reg .b32 	%f<246>;
	.reg .b64 	%rd<82>;

	ld.param.u64 	%rd10, [_Z19gemv_kernel_batchedI13__nv_bfloat1614__nv_bfloat162Li32ELi7EEvPKT_S4_S4_PS2_iib_param_0];
	ld.param.u64 	%rd11, [_Z19gemv_kernel_batchedI13__nv_bfloat1614__nv_bfloat162Li32ELi7EEvPKT_S4_S4_PS2_iib_param_1];
	ld.param.u32 	%r10, [_Z19gemv_kernel_batchedI13__nv_bfloat1614__nv_bfloat162Li32ELi7EEvPKT_S4_S4_PS2_iib_param_4];
	ld.param.u32 	%r11, [_Z19gemv_kernel_batchedI13__nv_bfloat1614__nv_bfloat162Li32ELi7EEvPKT_S4_S4_PS2_iib_param_5];
	mov.u32 	%r1, %ctaid.x;
	setp.ge.s32 	%p1, %r1, %r10;
	@%p1 bra 	$L__BB6_13;
	mov.u32 	%r2, %tid.x;
	shr.u32 	%r12, %r11, 31;
	add.s32 	%r13, %r11, %r12;
	shr.s32 	%r3, %r13, 1;
	mul.lo.s32 	%r4, %r11, %r1;
	mul.wide.s32 	%rd14, %r4, 2;
	add.s64 	%rd1, %rd10, %rd14;
	setp.ge.s32 	%p2, %r2, %r3;
	mov.f32 	%f231, 0f00000000;
	mov.f32 	%f232, %f231;
	mov.f32 	%f233, %f231;
	mov.f32 	%f234, %f231;
	mov.f32 	%f235, %f231;
	mov.f32 	%f236, %f231;
	mov.f32 	%f237, %f231;
	@%p2 bra 	$L__BB6_7;
	not.b32 	%r14, %r2;
	add.s32 	%r5, %r3, %r14;
	and.b32  	%r15, %r5, 32;
	setp.ne.s32 	%p3, %r15, 0;
	mov.f32 	%f231, 0f00000000;
	mov.u32 	%r123, %r2;
	@%p3 bra 	$L__BB6_4;
	mul.wide.u32 	%rd23, %r2, 4;
	add.s64 	%rd15, %rd1, %rd23;
	// begin inline asm
	ld.global.nc.b32 %r16, [%rd15];
	// end inline asm
	mov.b32 	{%rs2, %rs3}, %r16;
	add.s64 	%rd16, %rd11, %rd23;
	// begin inline asm
	{ cvt.f32.bf16 %f61, %rs2;}

	// end inline asm
	// begin inline asm
	{ cvt.f32.bf16 %f62, %rs3;}

	// end inline asm
	// begin inline asm
	ld.global.nc.b32 %r17, [%rd16];
	// end inline asm
	mov.b32 	{%rs4, %rs5}, %r17;
	// begin inline asm
	{ cvt.f32.bf16 %f63, %rs4;}

	// end inline asm
	fma.rn.f32 	%f77, %f61, %f63, 0f00000000;
	// begin inline asm
	{ cvt.f32.bf16 %f64, %rs5;}

	// end inline asm
	fma.rn.f32 	%f237, %f62, %f64, %f77;
	mul.wide.s32 	%rd24, %r11, 2;
	add.s64 	%rd17, %rd16, %rd24;
	// begin inline asm
	ld.global.nc.b32 %r18, [%rd17];
	// end inline asm
	mov.b32 	{%rs6, %rs7}, %r18;
	// begin inline asm
	{ cvt.f32.bf16 %f65, %rs6;}

	// end inline asm
	fma.rn.f32 	%f78, %f61, %f65, 0f00000000;
	// begin inline asm
	{ cvt.f32.bf16 %f66, %rs7;}

	// end inline asm
	fma.rn.f32 	%f236, %f62, %f66, %f78;
	add.s64 	%rd18, %rd17, %rd24;
	// begin inline asm
	ld.global.nc.b32 %r19, [%rd18];
	// end inline asm
	mov.b32 	{%rs8, %rs9}, %r19;
	// begin inline asm
	{ cvt.f32.bf16 %f67, %rs8;}

	// end inline asm
	fma.rn.f32 	%f79, %f61, %f67, 0f00000000;
	// begin inline asm
	{ cvt.f32.bf16 %f68, %rs9;}

	// end inline asm
	fma.rn.f32 	%f235, %f62, %f68, %f79;
	add.s64 	%rd19, %rd18, %rd24;
	// begin inline asm
	ld.global.nc.b32 %r20, [%rd19];
	// end inline asm
	mov.b32 	{%rs10, %rs11}, %r20;
	// begin inline asm
	{ cvt.f32.bf16 %f69, %rs10;}

	// end inline asm
	fma.rn.f32 	%f80, %f61, %f69, 0f00000000;
	// begin inline asm
	{ cvt.f32.bf16 %f70, %rs11;}

	// end inline asm
	fma.rn.f32 	%f234, %f62, %f70, %f80;
	add.s64 	%rd20, %rd19, %rd24;
	// begin inline asm
	ld.global.nc.b32 %r21, [%rd20];
	// end inline asm
	mov.b32 	{%rs12, %rs13}, %r21;
	// begin inline asm
	{ cvt.f32.bf16 %f71, %rs12;}

	// end inline asm
	fma.rn.f32 	%f81, %f61, %f71, 0f00000000;
	// begin inline asm
	{ cvt.f32.bf16 %f72, %rs13;}

	// end inline asm
	fma.rn.f32 	%f233, %f62, %f72, %f81;
	add.s64 	%rd21, %rd20, %rd24;
	// begin inline asm
	ld.global.nc.b32 %r22, [%rd21];
	// end inline asm
	mov.b32 	{%rs14, %rs15}, %r22;
	// begin inline asm
	{ cvt.f32.bf16 %f73, %rs14;}

	// end inline asm
	fma.rn.f32 	%f82, %f61, %f73, 0f00000000;
	// begin inline asm
	{ cvt.f32.bf16 %f74, %rs15;}

	// end inline asm
	fma.rn.f32 	%f232, %f62, %f74, %f82;
	add.s64 	%rd22, %rd21, %rd24;
	// begin inline asm
	ld.global.nc.b32 %r23, [%rd22];
	// end inline asm
	mov.b32 	{%rs16, %rs17}, %r23;
	// begin inline asm
	{ cvt.f32.bf16 %f75, %rs16;}

	// end inline asm
	fma.rn.f32 	%f83, %f61, %f75, 0f00000000;
	// begin inline asm
	{ cvt.f32.bf16 %f76, %rs17;}

	// end inline asm
	fma.rn.f32 	%f231, %f62, %f76, %f83;
	add.s32 	%r123, %r2, 32;
$L__BB6_4:
	setp.lt.u32 	%p4, %r5, 32;
	@%p4 bra 	$L__BB6_7;
	mul.wide.u32 	%rd25, %r123, 4;
	add.s64 	%rd81, %rd11, %rd25;
	add.s64 	%rd27, %rd25, %rd14;
	add.s64 	%rd80, %rd10, %rd27;
	mul.wide.s32 	%rd4, %r11, 2;
	mul.wide.s32 	%rd28, %r11, 10;
	sub.s64 	%rd5, 128, %rd28;
$L__BB6_6:
	// begin inline asm
	ld.global.nc.b32 %r24, [%rd80];
	// end inline asm
	mov.b32 	{%rs18, %rs19}, %r24;
	// begin inline asm
	{ cvt.f32.bf16 %f84, %rs18;}

	// end inline asm
	// begin inline asm
	{ cvt.f32.bf16 %f85, %rs19;}

	// end inline asm
	// begin inline asm
	ld.global.nc.b32 %r25, [%rd81];
	// end inline asm
	mov.b32 	{%rs20, %rs21}, %r25;
	// begin inline asm
	{ cvt.f32.bf16 %f86, %rs20;}

	// end inline asm
	fma.rn.f32 	%f116, %f84, %f86, %f237;
	// begin inline asm
	{ cvt.f32.bf16 %f87, %rs21;}

	// end inline asm
	fma.rn.f32 	%f117, %f85, %f87, %f116;
	add.s64 	%rd31, %rd81, %rd4;
	// begin inline asm
	ld.global.nc.b32 %r26, [%rd31];
	// end inline asm
	mov.b32 	{%rs22, %rs23}, %r26;
	// begin inline asm
	{ cvt.f32.bf16 %f88, %rs22;}

	// end inline asm
	fma.rn.f32 	%f118, %f84, %f88, %f236;
	// begin inline asm
	{ cvt.f32.bf16 %f89, %rs23;}

	// end inline asm
	fma.rn.f32 	%f119, %f85, %f89, %f118;
	add.s64 	%rd32, %rd31, %rd4;
	// begin inline asm
	ld.global.nc.b32 %r27, [%rd32];
	// end inline asm
	mov.b32 	{%rs24, %rs25}, %r27;
	// begin inline asm
	{ cvt.f32.bf16 %f90, %rs24;}

	// end inline asm
	fma.rn.f32 	%f120, %f84, %f90, %f235;
	// begin inline asm
	{ cvt.f32.bf16 %f91, %rs25;}

	// end inline asm
	fma.rn.f32 	%f121, %f85, %f91, %f120;
	add.s64 	%rd33, %rd32, %rd4;
	// begin inline asm
	ld.global.nc.b32 %r28, [%rd33];
	// end inline asm
	mov.b32 	{%rs26, %rs27}, %r28;
	// begin inline asm
	{ cvt.f32.bf16 %f92, %rs26;}

	// end inline asm
	fma.rn.f32 	%f122, %f84, %f92, %f234;
	// begin inline asm
	{ cvt.f32.bf16 %f93, %rs27;}

	// end inline asm
	fma.rn.f32 	%f123, %f85, %f93, %f122;
	add.s64 	%rd34, %rd33, %rd4;
	// begin inline asm
	ld.global.nc.b32 %r29, [%rd34];
	// end inline asm
	mov.b32 	{%rs28, %rs29}, %r29;
	// begin inline asm
	{ cvt.f32.bf16 %f94, %rs28;}

	// end inline asm
	fma.rn.f32 	%f124, %f84, %f94, %f233;
	// begin inline asm
	{ cvt.f32.bf16 %f95, %rs29;}

	// end inline asm
	fma.rn.f32 	%f125, %f85, %f95, %f124;
	add.s64 	%rd35, %rd34, %rd4;
	// begin inline asm
	ld.global.nc.b32 %r30, [%rd35];
	// end inline asm
	mov.b32 	{%rs30, %rs31}, %r30;
	// begin inline asm
	{ cvt.f32.bf16 %f96, %rs30;}

	// end inline asm
	fma.rn.f32 	%f126, %f84, %f96, %f232;
	// begin inline asm
	{ cvt.f32.bf16 %f97, %rs31;}

	// end inline asm
	fma.rn.f32 	%f127, %f85, %f97, %f126;
	add.s64 	%rd36, %rd35, %rd4;
	// begin inline asm
	ld.global.nc.b32 %r31, [%rd36];
	// end inline asm
	mov.b32 	{%rs32, %rs33}, %r31;
	// begin inline asm
	{ cvt.f32.bf16 %f98, %rs32;}

	// end inline asm
	fma.rn.f32 	%f128, %f84, %f98, %f231;
	// begin inline asm
	{ cvt.f32.bf16 %f99, %rs33;}

	// end inline asm
	fma.rn.f32 	%f129, %f85, %f99, %f128;
	add.s64 	%rd37, %rd80, 128;
	// begin inline asm
	ld.global.nc.b32 %r32, [%rd37];
	// end inline asm
	mov.b32 	{%rs34, %rs35}, %r32;
	add.s64 	%rd38, %rd81, 128;
	// begin inline asm
	{ cvt.f32.bf16 %f100, %rs34;}

	// end inline asm
	// begin inline asm
	{ cvt.f32.bf16 %f101, %rs35;}

	// end inline asm
	// begin inline asm
	ld.global.nc.b32 %r33, [%rd38];
	// end inline asm
	mov.b32 	{%rs36, %rs37}, %r33;
	// begin inline asm
	{ cvt.f32.bf16 %f102, %rs36;}

	// end inline asm
	fma.rn.f32 	%f130, %f100, %f102, %f117;
	// begin inline asm
	{ cvt.f32.bf16 %f103, %rs37;}

	// end inline asm
	fma.rn.f32 	%f237, %f101, %f103, %f130;
	add.s64 	%rd39, %rd36, %rd5;
	// begin inline asm
	ld.global.nc.b32 %r34, [%rd39];
	// end inline asm
	mov.b32 	{%rs38, %rs39}, %r34;
	// begin inline asm
	{ cvt.f32.bf16 %f104, %rs38;}

	// end inline asm
	fma.rn.f32 	%f131, %f100, %f104, %f119;
	// begin inline asm
	{ cvt.f32.bf16 %f105, %rs39;}

	// end inline asm
	fma.rn.f32 	%f236, %f101, %f105, %f131;
	add.s64 	%rd40, %rd39, %rd4;
	// begin inline asm
	ld.global.nc.b32 %r35, [%rd40];
	// end inline asm
	mov.b32 	{%rs40, %rs41}, %r35;
	// begin inline asm
	{ cvt.f32.bf16 %f106, %rs40;}

	// end inline asm
	fma.rn.f32 	%f132, %f100, %f106, %f121;
	// begin inline asm
	{ cvt.f32.bf16 %f107, %rs41;}

	// end inline asm
	fma.rn.f32 	%f235, %f101, %f107, %f132;
	add.s64 	%rd41, %rd40, %rd4;
	// begin inline asm
	ld.global.nc.b32 %r36, [%rd41];
	// end inline asm
	mov.b32 	{%rs42, %rs43}, %r36;
	// begin inline asm
	{ cvt.f32.bf16 %f108, %rs42;}

	// end inline asm
	fma.rn.f32 	%f133, %f100, %f108, %f123;
	// begin inline asm
	{ cvt.f32.bf16 %f109, %rs43;}

	// end inline asm
	fma.rn.f32 	%f234, %f101, %f109, %f133;
	add.s64 	%rd42, %rd41, %rd4;
	// begin inline asm
	ld.global.nc.b32 %r37, [%rd42];
	// end inline asm
	mov.b32 	{%rs44, %rs45}, %r37;
	// begin inline asm
	{ cvt.f32.bf16 %f110, %rs44;}

	// end inline asm
	fma.rn.f32 	%f134, %f100, %f110, %f125;
	// begin inline asm
	{ cvt.f32.bf16 %f111, %rs45;}

	// end inline asm
	fma.rn.f32 	%f233, %f101, %f111, %f134;
	add.s64 	%rd43, %rd42, %rd4;
	// begin inline asm
	ld.global.nc.b32 %r38, [%rd43];
	// end inline asm
	mov.b32 	{%rs46, %rs47}, %r38;
	// begin inline asm
	{ cvt.f32.bf16 %f112, %rs46;}

	// end inline asm
	fma.rn.f32 	%f135, %f100, %f112, %f127;
	// begin inline asm
	{ cvt.f32.bf16 %f113, %rs47;}

	// end inline asm
	fma.rn.f32 	%f232, %f101, %f113, %f135;
	add.s64 	%rd44, %rd43, %rd4;
	// begin inline asm
	ld.global.nc.b32 %r39, [%rd44];
	// end inline asm
	mov.b32 	{%rs48, %rs49}, %r39;
	// begin inline asm
	{ cvt.f32.bf16 %f114, %rs48;}

	// end inline asm
	fma.rn.f32 	%f136, %f100, %f114, %f129;
	// begin inline asm
	{ cvt.f32.bf16 %f115, %rs49;}

	// end inline asm
	fma.rn.f32 	%f231, %f101, %f115, %f136;
	add.s32 	%r123, %r123, 64;
	add.s64 	%rd81, %rd81, 256;
	add.s64 	%rd80, %rd80, 256;
	setp.lt.s32 	%p5, %r123, %r3;
	@%p5 bra 	$L__BB6_6;
$L__BB6_7:
	and.b32  	%r40, %r11, 1;
	setp.eq.b32 	%p6, %r40, 1;
	not.pred 	%p7, %p6;
	setp.ne.s32 	%p8, %r2, 0;
	or.pred  	%p9, %p8, %p7;
	@%p9 bra 	$L__BB6_9;
	mul.wide.s32 	%rd53, %r11, 2;
	add.s64 	%rd54, %rd1, %rd53;
	add.s64 	%rd45, %rd54, -2;
	// begin inline asm
	ld.global.nc.b16 %rs50, [%rd45];
	// end inline asm
	// begin inline asm
	{ cvt.f32.bf16 %f137, %rs50;}

	// end inline asm
	add.s64 	%rd55, %rd11, %rd53;
	add.s64 	%rd46, %rd55, -2;
	// begin inline asm
	ld.global.nc.b16 %rs52, [%rd46];
	// end inline asm
	// begin inline asm
	{ cvt.f32.bf16 %f138, %rs52;}

	// end inline asm
	fma.rn.f32 	%f237, %f137, %f138, %f237;
	add.s64 	%rd47, %rd46, %rd53;
	// begin inline asm
	ld.global.nc.b16 %rs54, [%rd47];
	// end inline asm
	// begin inline asm
	{ cvt.f32.bf16 %f139, %rs54;}

	// end inline asm
	fma.rn.f32 	%f236, %f137, %f139, %f236;
	shl.b32 	%r41, %r11, 1;
	mul.wide.s32 	%rd56, %r41, 2;
	add.s64 	%rd48, %rd46, %rd56;
	// begin inline asm
	ld.global.nc.b16 %rs56, [%rd48];
	// end inline asm
	// begin inline asm
	{ cvt.f32.bf16 %f140, %rs56;}

	// end inline asm
	fma.rn.f32 	%f235, %f137, %f140, %f235;
	mul.lo.s32 	%r42, %r11, 3;
	mul.wide.s32 	%rd57, %r42, 2;
	add.s64 	%rd49, %rd46, %rd57;
	// begin inline asm
	ld.global.nc.b16 %rs58, [%rd49];
	// end inline asm
	// begin inline asm
	{ cvt.f32.bf16 %f141, %rs58;}

	// end inline asm
	fma.rn.f32 	%f234, %f137, %f141, %f234;
	shl.b32 	%r43, %r11, 2;
	mul.wide.s32 	%rd58, %r43, 2;
	add.s64 	%rd50, %rd46, %rd58;
	// begin inline asm
	ld.global.nc.b16 %rs60, [%rd50];
	// end inline asm
	// begin inline asm
	{ cvt.f32.bf16 %f142, %rs60;}

	// end inline asm
	fma.rn.f32 	%f233, %f137, %f142, %f233;
	mul.lo.s32 	%r44, %r11, 5;
	mul.wide.s32 	%rd59, %r44, 2;
	add.s64 	%rd51, %rd46, %rd59;
	// begin inline asm
	ld.global.nc.b16 %rs62, [%rd51];
	// end inline asm
	// begin inline asm
	{ cvt.f32.bf16 %f143, %rs62;}

	// end inline asm
	fma.rn.f32 	%f232, %f137, %f143, %f232;
	mul.lo.s32 	%r45, %r11, 6;
	mul.wide.s32 	%rd60, %r45, 2;
	add.s64 	%rd52, %rd46, %rd60;
	// begin inline asm
	ld.global.nc.b16 %rs64, [%rd52];
	// end inline asm
	// begin inline asm
	{ cvt.f32.bf16 %f144, %rs64;}

	// end inline asm
	fma.rn.f32 	%f231, %f137, %f144, %f231;
$L__BB6_9:
	setp.ne.s32 	%p10, %r2, 0;
	mov.b32 	%r46, %f237;
	shfl.sync.bfly.b32	%r47|%p11, %r46, 16, 31, -1;
	mov.b32 	%f145, %r47;
	add.f32 	%f146, %f237, %f145;
	mov.b32 	%r48, %f146;
	shfl.sync.bfly.b32	%r49|%p12, %r48, 8, 31, -1;
	mov.b32 	%f147, %r49;
	add.f32 	%f148, %f146, %f147;
	mov.b32 	%r50, %f148;
	shfl.sync.bfly.b32	%r51|%p13, %r50, 4, 31, -1;
	mov.b32 	%f149, %r51;
	add.f32 	%f150, %f148, %f149;
	mov.b32 	%r52, %f150;
	shfl.sync.bfly.b32	%r53|%p14, %r52, 2, 31, -1;
	mov.b32 	%f151, %r53;
	add.f32 	%f152, %f150, %f151;
	mov.b32 	%r54, %f152;
	shfl.sync.bfly.b32	%r55|%p15, %r54, 1, 31, -1;
	mov.b32 	%f153, %r55;
	add.f32 	%f50, %f152, %f153;
	mov.b32 	%r56, %f236;
	shfl.sync.bfly.b32	%r57|%p16, %r56, 16, 31, -1;
	mov.b32 	%f154, %r57;
	add.f32 	%f155, %f236, %f154;
	mov.b32 	%r58, %f155;
	shfl.sync.bfly.b32	%r59|%p17, %r58, 8, 31, -1;
	mov.b32 	%f156, %r59;
	add.f32 	%f157, %f155, %f156;
	mov.b32 	%r60, %f157;
	shfl.sync.bfly.b32	%r61|%p18, %r60, 4, 31, -1;
	mov.b32 	%f158, %r61;
	add.f32 	%f159, %f157, %f158;
	mov.b32 	%r62, %f159;
	shfl.sync.bfly.b32	%r63|%p19, %r62, 2, 31, -1;
	mov.b32 	%f160, %r63;
	add.f32 	%f161, %f159, %f160;
	mov.b32 	%r64, %f161;
	shfl.sync.bfly.b32	%r65|%p20, %r64, 1, 31, -1;
	mov.b32 	%f162, %r65;
	add.f32 	%f51, %f161, %f162;
	mov.b32 	%r66, %f235;
	shfl.sync.bfly.b32	%r67|%p21, %r66, 16, 31, -1;
	mov.b32 	%f163, %r67;
	add.f32 	%f164, %f235, %f163;
	mov.b32 	%r68, %f164;
	shfl.sync.bfly.b32	%r69|%p22, %r68, 8, 31, -1;
	mov.b32 	%f165, %r69;
	add.f32 	%f166, %f164, %f165;
	mov.b32 	%r70, %f166;
	shfl.sync.bfly.b32	%r71|%p23, %r70, 4, 31, -1;
	mov.b32 	%f167, %r71;
	add.f32 	%f168, %f166, %f167;
	mov.b32 	%r72, %f168;
	shfl.sync.bfly.b32	%r73|%p24, %r72, 2, 31, -1;
	mov.b32 	%f169, %r73;
	add.f32 	%f170, %f168, %f169;
	mov.b32 	%r74, %f170;
	shfl.sync.bfly.b32	%r75|%p25, %r74, 1, 31, -1;
	mov.b32 	%f171, %r75;
	add.f32 	%f52, %f170, %f171;
	mov.b32 	%r76, %f234;
	shfl.sync.bfly.b32	%r77|%p26, %r76, 16, 31, -1;
	mov.b32 	%f172, %r77;
	add.f32 	%f173, %f234, %f172;
	mov.b32 	%r78, %f173;
	shfl.sync.bfly.b32	%r79|%p27, %r78, 8, 31, -1;
	mov.b32 	%f174, %r79;
	add.f32 	%f175, %f173, %f174;
	mov.b32 	%r80, %f175;
	shfl.sync.bfly.b32	%r81|%p28, %r80, 4, 31, -1;
	mov.b32 	%f176, %r81;
	add.f32 	%f177, %f175, %f176;
	mov.b32 	%r82, %f177;
	shfl.sync.bfly.b32	%r83|%p29, %r82, 2, 31, -1;
	mov.b32 	%f178, %r83;
	add.f32 	%f179, %f177, %f178;
	mov.b32 	%r84, %f179;
	shfl.sync.bfly.b32	%r85|%p30, %r84, 1, 31, -1;
	mov.b32 	%f180, %r85;
	add.f32 	%f53, %f179, %f180;
	mov.b32 	%r86, %f233;
	shfl.sync.bfly.b32	%r87|%p31, %r86, 16, 31, -1;
	mov.b32 	%f181, %r87;
	add.f32 	%f182, %f233, %f181;
	mov.b32 	%r88, %f182;
	shfl.sync.bfly.b32	%r89|%p32, %r88, 8, 31, -1;
	mov.b32 	%f183, %r89;
	add.f32 	%f184, %f182, %f183;
	mov.b32 	%r90, %f184;
	shfl.sync.bfly.b32	%r91|%p33, %r90, 4, 31, -1;
	mov.b32 	%f185, %r91;
	add.f32 	%f186, %f184, %f185;
	mov.b32 	%r92, %f186;
	shfl.sync.bfly.b32	%r93|%p34, %r92, 2, 31, -1;
	mov.b32 	%f187, %r93;
	add.f32 	%f188, %f186, %f187;
	mov.b32 	%r94, %f188;
	shfl.sync.bfly.b32	%r95|%p35, %r94, 1, 31, -1;
	mov.b32 	%f189, %r95;
	add.f32 	%f54, %f188, %f189;
	mov.b32 	%r96, %f232;
	shfl.sync.bfly.b32	%r97|%p36, %r96, 16, 31, -1;
	mov.b32 	%f190, %r97;
	add.f32 	%f191, %f232, %f190;
	mov.b32 	%r98, %f191;
	shfl.sync.bfly.b32	%r99|%p37, %r98, 8, 31, -1;
	mov.b32 	%f192, %r99;
	add.f32 	%f193, %f191, %f192;
	mov.b32 	%r100, %f193;
	shfl.sync.bfly.b32	%r101|%p38, %r100, 4, 31, -1;
	mov.b32 	%f194, %r101;
	add.f32 	%f195, %f193, %f194;
	mov.b32 	%r102, %f195;
	shfl.sync.bfly.b32	%r103|%p39, %r102, 2, 31, -1;
	mov.b32 	%f196, %r103;
	add.f32 	%f197, %f195, %f196;
	mov.b32 	%r104, %f197;
	shfl.sync.bfly.b32	%r105|%p40, %r104, 1, 31, -1;
	mov.b32 	%f198, %r105;
	add.f32 	%f55, %f197, %f198;
	mov.b32 	%r106, %f231;
	shfl.sync.bfly.b32	%r107|%p41, %r106, 16, 31, -1;
	mov.b32 	%f199, %r107;
	add.f32 	%f200, %f231, %f199;
	mov.b32 	%r108, %f200;
	shfl.sync.bfly.b32	%r109|%p42, %r108, 8, 31, -1;
	mov.b32 	%f201, %r109;
	add.f32 	%f202, %f200, %f201;
	mov.b32 	%r110, %f202;
	shfl.sync.bfly.b32	%r111|%p43, %r110, 4, 31, -1;
	mov.b32 	%f203, %r111;
	add.f32 	%f204, %f202, %f203;
	mov.b32 	%r112, %f204;
	shfl.sync.bfly.b32	%r113|%p44, %r112, 2, 31, -1;
	mov.b32 	%f205, %r113;
	add.f32 	%f206, %f204, %f205;
	mov.b32 	%r114, %f206;
	shfl.sync.bfly.b32	%r115|%p45, %r114, 1, 31, -1;
	mov.b32 	%f207, %r115;
	add.f32 	%f56, %f206, %f207;
	@%p10 bra 	$L__BB6_13;
	ld.param.s8 	%rs75, [_Z19gemv_kernel_batchedI13__nv_bfloat1614__nv_bfloat162Li32ELi7EEvPKT_S4_S4_PS2_iib_param_6];
	setp.eq.s16 	%p46, %rs75, 0;
	mov.f32 	%f245, 0f00000000;
	@%p46 bra 	$L__BB6_12;
	ld.param.u64 	%rd78, [_Z19gemv_kernel_batchedI13__nv_bfloat1614__nv_bfloat162Li32ELi7EEvPKT_S4_S4_PS2_iib_param_2];
	mul.wide.u32 	%rd62, %r1, 2;
	add.s64 	%rd61, %rd78, %rd62;
	// begin inline asm
	ld.global.nc.b16 %rs66, [%rd61];
	// end inline asm
	// begin inline asm
	{ cvt.f32.bf16 %f245, %rs66;}

	// end inline asm
$L__BB6_12:
	ld.param.u64 	%rd79, [_Z19gemv_kernel_batchedI13__nv_bfloat1614__nv_bfloat162Li32ELi7EEvPKT_S4_S4_PS2_iib_param_3];
	cvta.to.global.u64 	%rd63, %rd79;
	add.f32 	%f210, %f245, %f50;
	// begin inline asm
	{  cvt.rn.bf16.f32 %rs68, %f210;}

	// end inline asm
	mul.wide.u32 	%rd64, %r1, 2;
	add.s64 	%rd65, %rd63, %rd64;
	st.global.u16 	[%rd65], %rs68;
	add.f32 	%f211, %f245, %f51;
	// begin inline asm
	{  cvt.rn.bf16.f32 %rs69, %f211;}

	// end inline asm
	add.s32 	%r116, %r10, %r1;
	mul.wide.u32 	%rd66, %r116, 2;
	add.s64 	%rd67, %rd63, %rd66;
	st.global.u16 	[%rd67], %rs69;
	add.f32 	%f212, %f245, %f52;
	// begin inline asm
	{  cvt.rn.bf16.f32 %rs70, %f212;}

	// end inline asm
	add.s32 	%r117, %r116, %r10;
	mul.wide.u32 	%rd68, %r117, 2;
	add.s64 	%rd69, %rd63, %rd68;
	st.global.u16 	[%rd69], %rs70;
	add.f32 	%f213, %f245, %f53;
	// begin inline asm
	{  cvt.rn.bf16.f32 %rs71, %f213;}

	// end inline asm
	add.s32 	%r118, %r117, %r10;
	mul.wide.u32 	%rd70, %r118, 2;
	add.s64 	%rd71, %rd63, %rd70;
	st.global.u16 	[%rd71], %rs71;
	add.f32 	%f214, %f245, %f54;
	// begin inline asm
	{  cvt.rn.bf16.f32 %rs72, %f214;}

	// end inline asm
	add.s32 	%r119, %r118, %r10;
	mul.wide.u32 	%rd72, %r119, 2;
	add.s64 	%rd73, %rd63, %rd72;
	st.global.u16 	[%rd73], %rs72;
	add.f32 	%f215, %f245, %f55;
	// begin inline asm
	{  cvt.rn.bf16.f32 %rs73, %f215;}

	// end inline asm
	add.s32 	%r120, %r119, %r10;
	mul.wide.u32 	%rd74, %r120, 2;
	add.s64 	%rd75, %rd63, %rd74;
	st.global.u16 	[%rd75], %rs73;
	add.f32 	%f216, %f245, %f56;
	// begin inline asm
	{  cvt.rn.bf16.f32 %rs74, %f216;}

	// end inline asm
	add.s32 	%r121, %r120, %r10;
	mul.wide.u32 	%rd76, %r121, 2;
	add.s64 	%rd77, %rd63, %rd76;
	st.global.u16 	[%rd77], %rs74;
$L__BB6_13:
	ret;

}
	// .globl	_Z19gemv_kernel_batchedI13__nv_bfloat1614__nv_bfloat162Li32ELi8EEvPKT_S4_S4_PS2_iib
.visible .entry _Z19gemv_kernel_batchedI13__nv_bfloat1614__nv_bfloat162Li32ELi8EEvPKT_S4_S4_PS2_iib(
	.param .u64 .ptr .align 1 _Z19gemv_kernel_batchedI13__nv_bfloat1614__nv_bfloat162Li32ELi8EEvPKT_S4_S4_PS2_iib_param_0,
	.param .u64 .ptr .align 1 _Z19gemv_kernel_batchedI13__nv_bfloat1614__nv_bfloat162Li32ELi8EEvPKT_S4_S4_PS2_iib_param_1,
	.param .u64 .ptr .align 1 _Z19gemv_kernel_batchedI13__nv_bfloat1614__nv_bfloat162Li32ELi8EEvPKT_S4_S4_PS2_iib_param_2,
	.param .u64 .ptr .align 1 _Z19gemv_kernel_batchedI13__nv_bfloat1614__nv_bfloat162Li32ELi8EEvPKT_S4_S4_PS2_iib_param_3,
	.param .u32 _Z19gemv_kernel_batchedI13__nv_bfloat1614__nv_bfloat162Li32ELi8EEvPKT_S4_S4_PS2_iib_param_4,
	.param .u32 _Z19gemv_kernel_batchedI13__nv_bfloat1614__nv_bfloat162Li32ELi8EEvPKT_S4_S4_PS2_iib_param_5,
	.param .u8 _Z19gemv_kernel_batchedI13__nv_bfloat1614__nv_bfloat162Li32ELi8EEvPKT_S4_S4_PS2_iib_param_6
)
{
	.reg .pred 	%p<52>;
	.reg .b16 	%rs<85>;
	.reg .b32 	%r<139>;
	.reg .b32 	%f<279>;
	.reg .b64 	%rd<89>;

	ld.param.u64 	%rd9, [_Z19gemv_kernel_batchedI13__nv_bfloat1614__nv_bfloat162Li32ELi8EEvPKT_S4_S4_PS2_iib_param_0];
	ld.param.u64 	%rd10, [_Z19gemv_kernel_batchedI13__nv_bfloat1614__nv_bfloat162Li32ELi8EEvPKT_S4_S4_PS2_iib_param_1];
	ld.param.u32 	%r10, [_Z19gemv_kernel_batchedI13__nv_bfloat1614__nv_bfloat162Li32ELi8EEvPKT_S4_S4_PS2_iib_param_4];
	ld.param.u32 	%r11, [_Z19gemv_kernel_batchedI13__nv_bfloat1614__nv_bfloat162Li32ELi8EEvPKT_S4_S4_PS2_iib_param_5];
	mov.u32 	%r1, %ctaid.x;
	setp.ge.s32 	%p1, %r1, %r10;
	@%p1 bra 	$L__BB7_13;
	mov.u32 	%r2, %tid.x;
	shr.u32 	%r12, %r11, 31;
	add.s32 	%r13, %r11, %r12;
	shr.s32 	%r3, %r13, 1;
	mul.lo.s32 	%r4, %r11, %r1;
	mul.wide.s32 	%rd13, %r4, 2;
	add.s64 	%rd1, %rd9, %rd13;
	setp.ge.s32 	%p2, %r2, %r3;
	mov.f32 	%f262, 0f00000000;
	mov.f32 	%f263, %f262;
	mov.f32 	%f264, %f262;
	mov.f32 	%f265, %f262;
	mov.f32 	%f266, %f262;
	mov.f32 	%f267, %f262;
	mov.f32 	%f268, %f262;
	mov.f32 	%f269, %f262;
	@%p2 bra 	$L__BB7_7;
	not.b32 	%r14, %r2;
	add.s32 	%r5, %r3, %r14;
	and.b32  	%r15, %r5, 32;
	setp.ne.s32 	%p3, %r15, 0;
	mov.f32 	%f262, 0f00000000;
	mov.u32 	%r138, %r2;
	@%p3 bra 	$L__BB7_4;
	mul.wide.u32 	%rd23, %r2, 4;
	add.s64 	%rd14, %rd1, %rd23;
	// begin inline asm
	ld.global.nc.b32 %r16, [%rd14];
	// end inline asm
	mov.b32 	{%rs2, %rs3}, %r16;
	add.s64 	%rd15, %rd10, %rd23;
	// begin inline asm
	{ cvt.f32.bf16 %f69, %rs2;}

	// end inline asm
	// begin inline asm
	{ cvt.f32.bf16 %f70, %rs3;}

	// end inline asm
	// begin inline asm
	ld.global.nc.b32 %r17, [%rd15];
	// end inline asm
	mov.b32 	{%rs4, %rs5}, %r17;
	// begin inline asm
	{ cvt.f32.bf16 %f71, %rs4;}

	// end inline asm
	fma.rn.f32 	%f87, %f69, %f71, 0f00000000;
	// begin inline asm
	{ cvt.f32.bf16 %f72, %rs5;}

	// end inline asm
	fma.rn.f32 	%f269, %f70, %f72, %f87;
	mul.wide.s32 	%rd24, %r11, 2;
	add.s64 	%rd16, %rd15, %rd24;
	// begin inline asm
	ld.global.nc.b32 %r18, [%rd16];
	// end inline asm
	mov.b32 	{%rs6, %rs7}, %r18;
	// begin inline asm
	{ cvt.f32.bf16 %f73, %rs6;}

	// end inline asm
	fma.rn.f32 	%f88, %f69, %f73, 0f00000000;
	// begin inline asm
	{ cvt.f32.bf16 %f74, %rs7;}

	// end inline asm
	fma.rn.f32 	%f268, %f70, %f74, %f88;
	add.s64 	%rd17, %rd16, %rd24;
	// begin inline asm
	ld.global.nc.b32 %r19, [%rd17];
	// end inline asm
	mov.b32 	{%rs8, %rs9}, %r19;
	// begin inline asm
	{ cvt.f32.bf16 %f75, %rs8;}

	// end inline asm
	fma.rn.f32 	%f89, %f69, %f75, 0f00000000;
	// begin inline asm
	{ cvt.f32.bf16 %f76, %rs9;}

	// end inline asm
	fma.rn.f32 	%f267, %f70, %f76, %f89;
	add.s64 	%rd18, %rd17, %rd24;
	// begin inline asm
	ld.global.nc.b32 %r20, [%rd18];
	// end inline asm
	mov.b32 	{%rs10, %rs11}, %r20;
	// begin inline asm
	{ cvt.f32.bf16 %f77, %rs10;}

	// end inline asm
	fma.rn.f32 	%f90, %f69, %f77, 0f00000000;
	// begin inline asm
	{ cvt.f32.bf16 %f78, %rs11;}

	// end inline asm
	fma.rn.f32 	%f266, %f70, %f78, %f90;
	add.s64 	%rd19, %rd18, %rd24;
	// begin inline asm
	ld.global.nc.b32 %r21, [%rd19];
	// end inline asm
	mov.b32 	{%rs12, %rs13}, %r21;
	// begin inline asm
	{ cvt.f32.bf16 %f79, %rs12;}

	// end inline asm
	fma.rn.f32 	%f91, %f69, %f79, 0f00000000;
	// begin inline asm
	{ cvt.f32.bf16 %f80, %rs13;}

	// end inline asm
	fma.rn.f32 	%f265, %f70, %f80, %f91;
	add.s64 	%rd20, %rd19, %rd24;
	// begin inline asm
	ld.global.nc.b32 %r22, [%rd20];
	// end inline asm
	mov.b32 	{%rs14, %rs15}, %r22;
	// begin inline asm
	{ cvt.f32.bf16 %f81, %rs14;}

	// end inline asm
	fma.rn.f32 	%f92, %f69, %f81, 0f00000000;
	// begin inline asm
	{ cvt.f32.bf16 %f82, %rs15;}

	// end inline asm
	fma.rn.f32 	%f264, %f70, %f82, %f92;
	add.s64 	%rd21, %rd20, %rd24;
	// begin inline asm
	ld.global.nc.b32 %r23, [%rd21];
	// end inline asm
	mov.b32 	{%rs16, %rs17}, %r23;
	// begin inline asm
	{ cvt.f32.bf16 %f83, %rs16;}

	// end inline asm
	fma.rn.f32 	%f93, %f69, %f83, 0f00000000;
	// begin inline asm
	{ cvt.f32.bf16 %f84, %rs17;}

	// end inline asm
	fma.rn.f32 	%f263, %f70, %f84, %f93;
	add.s64 	%rd22, %rd21, %rd24;
	// begin inline asm
	ld.global.nc.b32 %r24, [%rd22];
	// end inline asm
	mov.b32 	{%rs18, %rs19}, %r24;
	// begin inline asm
	{ cvt.f32.bf16 %f85, %rs18;}

	// end inline asm
	fma.rn.f32 	%f94, %f69, %f85, 0f00000000;
	// begin inline asm
	{ cvt.f32.bf16 %f86, %rs19;}

	// end inline asm
	fma.rn.f32 	%f262, %f70, %f86, %f94;
	add.s32 	%r138, %r2, 32;
$L__BB7_4:
	setp.lt.u32 	%p4, %r5, 32;
	@%p4 bra 	$L__BB7_7;
	mul.wide.u32 	%rd25, %r138, 4;
	add.s64 	%rd88, %rd10, %rd25;
	add.s64 	%rd27, %rd25, %rd13;
	add.s64 	%rd87, %rd9, %rd27;
	mul.wide.s32 	%rd28, %r11, 12;
	sub.s64 	%rd4, 128, %rd28;
$L__BB7_6:
	// begin inline asm
	ld.global.nc.b32 %r25, [%rd87];
	// end inline asm
	mov.b32 	{%rs20, %rs21}, %r25;
	// begin inline asm
	{ cvt.f32.bf16 %f95, %rs20;}

	// end inline asm
	// begin inline asm
	{ cvt.f32.bf16 %f96, %rs21;}

	// end inline asm
	// begin inline asm
	ld.global.nc.b32 %r26, [%rd88];
	// end inline asm
	mov.b32 	{%rs22, %rs23}, %r26;
	// begin inline asm
	{ cvt.f32.bf16 %f97, %rs22;}

	// end inline asm
	fma.rn.f32 	%f131, %f95, %f97, %f269;
	// begin inline asm
	{ cvt.f32.bf16 %f98, %rs23;}

	// end inline asm
	fma.rn.f32 	%f132, %f96, %f98, %f131;
	mul.wide.s32 	%rd47, %r11, 2;
	add.s64 	%rd31, %rd88, %rd47;
	// begin inline asm
	ld.global.nc.b32 %r27, [%rd31];
	// end inline asm
	mov.b32 	{%rs24, %rs25}, %r27;
	// begin inline asm
	{ cvt.f32.bf16 %f99, %rs24;}

	// end inline asm
	fma.rn.f32 	%f133, %f95, %f99, %f268;
	// begin inline asm
	{ cvt.f32.bf16 %f100, %rs25;}

	// end inline asm
	fma.rn.f32 	%f134, %f96, %f100, %f133;
	add.s64 	%rd32, %rd31, %rd47;
	// begin inline asm
	ld.global.nc.b32 %r28, [%rd32];
	// end inline asm
	mov.b32 	{%rs26, %rs27}, %r28;
	// begin inline asm
	{ cvt.f32.bf16 %f101, %rs26;}

	// end inline asm
	fma.rn.f32 	%f135, %f95, %f101, %f267;
	// begin inline asm
	{ cvt.f32.bf16 %f102, %rs27;}

	// end inline asm
	fma.rn.f32 	%f136, %f96, %f102, %f135;
	add.s64 	%rd33, %rd32, %rd47;
	// begin inline asm
	ld.global.nc.b32 %r29, [%rd33];
	// end inline asm
	mov.b32 	{%rs28, %rs29}, %r29;
	// begin inline asm
	{ cvt.f32.bf16 %f103, %rs28;}

	// end inline asm
	fma.rn.f32 	%f137, %f95, %f103, %f266;
	// begin inline asm
	{ cvt.f32.bf16 %f104, %rs29;}

	// end inline asm
	fma.rn.f32 	%f138, %f96, %f104, %f137;
	add.s64 	%rd34, %rd33, %rd47;
	// begin inline asm
	ld.global.nc.b32 %r30, [%rd34];
	// end inline asm
	mov.b32 	{%rs30, %rs31}, %r30;
	// begin inline asm
	{ cvt.f32.bf16 %f105, %rs30;}

	// end inline asm
	fma.rn.f32 	%f139, %f95, %f105, %f265;
	// begin inline asm
	{ cvt.f32.bf16 %f106, %rs31;}

	// end inline asm
	fma.rn.f32 	%f140, %f96, %f106, %f139;
	add.s64 	%rd35, %rd34, %rd47;
	// begin inline asm
	ld.global.nc.b32 %r31, [%rd35];
	// end inline asm
	mov.b32 	{%rs32, %rs33}, %r31;
	// begin inline asm
	{ cvt.f32.bf16 %f107, %rs32;}

	// end inline asm
	fma.rn.f32 	%f141, %f95, %f107, %f264;
	// begin inline asm
	{ cvt.f32.bf16 %f108, %rs33;}

	// end inline asm
	fma.rn.f32 	%f142, %f96, %f108, %f141;
	add.s64 	%rd36, %rd35, %rd47;
	// begin inline asm
	ld.global.nc.b32 %r32, [%rd36];
	// end inline asm
	mov.b32 	{%rs34, %rs35}, %r32;
	// begin inline asm
	{ cvt.f32.bf16 %f109, %rs34;}

	// end inline asm
	fma.rn.f32 	%f143, %f95, %f109, %f263;
	// begin inline asm
	{ cvt.f32.bf16 %f110, %rs35;}

	// end inline asm
	fma.rn.f32 	%f144, %f96, %f110, %f143;
	add.s64 	%rd37, %rd36, %rd47;
	// begin inline asm
	ld.global.nc.b32 %r33, [%rd37];
	// end inline asm
	mov.b32 	{%rs36, %rs37}, %r33;
	// begin inline asm
	{ cvt.f32.bf16 %f111, %rs36;}

	// end inline asm
	fma.rn.f32 	%f145, %f95, %f111, %f262;
	// begin inline asm
	{ cvt.f32.bf16 %f112, %rs37;}

	// end inline asm
	fma.rn.f32 	%f146, %f96, %f112, %f145;
	add.s64 	%rd38, %rd87, 128;
	// begin inline asm
	ld.global.nc.b32 %r34, [%rd38];
	// end inline asm
	mov.b32 	{%rs38, %rs39}, %r34;
	add.s64 	%rd39, %rd88, 128;
	// begin inline asm
	{ cvt.f32.bf16 %f113, %rs38;}

	// end inline asm
	// begin inline asm
	{ cvt.f32.bf16 %f114, %rs39;}

	// end inline asm
	// begin inline asm
	ld.global.nc.b32 %r35, [%rd39];
	// end inline asm
	mov.b32 	{%rs40, %rs41}, %r35;
	// begin inline asm
	{ cvt.f32.bf16 %f115, %rs40;}

	// end inline asm
	fma.rn.f32 	%f147, %f113, %f115, %f132;
	// begin inline asm
	{ cvt.f32.bf16 %f116, %rs41;}

	// end inline asm
	fma.rn.f32 	%f269, %f114, %f116, %f147;
	add.s64 	%rd40, %rd37, %rd4;
	// begin inline asm
	ld.global.nc.b32 %r36, [%rd40];
	// end inline asm
	mov.b32 	{%rs42, %rs43}, %r36;
	// begin inline asm
	{ cvt.f32.bf16 %f117, %rs42;}

	// end inline asm
	fma.rn.f32 	%f148, %f113, %f117, %f134;
	// begin inline asm
	{ cvt.f32.bf16 %f118, %rs43;}

	// end inline asm
	fma.rn.f32 	%f268, %f114, %f118, %f148;
	add.s64 	%rd41, %rd40, %rd47;
	// begin inline asm
	ld.global.nc.b32 %r37, [%rd41];
	// end inline asm
	mov.b32 	{%rs44, %rs45}, %r37;
	// begin inline asm
	{ cvt.f32.bf16 %f119, %rs44;}

	// end inline asm
	fma.rn.f32 	%f149, %f113, %f119, %f136;
	// begin inline asm
	{ cvt.f32.bf16 %f120, %rs45;}

	// end inline asm
	fma.rn.f32 	%f267, %f114, %f120, %f149;
	add.s64 	%rd42, %rd41, %rd47;
	// begin inline asm
	ld.global.nc.b32 %r38, [%rd42];
	// end inline asm
	mov.b32 	{%rs46, %rs47}, %r38;
	// begin inline asm
	{ cvt.f32.bf16 %f121, %rs46;}

	// end inline asm
	fma.rn.f32 	%f150, %f113, %f121, %f138;
	// begin inline asm
	{ cvt.f32.bf16 %f122, %rs47;}

	// end inline asm
	fma.rn.f32 	%f266, %f114, %f122, %f150;
	add.s64 	%rd43, %rd42, %rd47;
	// begin inline asm
	ld.global.nc.b32 %r39, [%rd43];
	// end inline asm
	mov.b32 	{%rs48, %rs49}, %r39;
	// begin inline asm
	{ cvt.f32.bf16 %f123, %rs48;}

	// end inline asm
	fma.rn.f32 	%f151, %f113, %f123, %f140;
	// begin inline asm
	{ cvt.f32.bf16 %f124, %rs49;}

	// end inline asm
	fma.rn.f32 	%f265, %f114, %f124, %f151;
	add.s64 	%rd44, %rd43, %rd47;
	// begin inline asm
	ld.global.nc.b32 %r40, [%rd44];
	// end inline asm
	mov.b32 	{%rs50, %rs51}, %r40;
	// begin inline asm
	{ cvt.f32.bf16 %f125, %rs50;}

	// end inline asm
	fma.rn.f32 	%f152, %f113, %f125, %f142;
	// begin inline asm
	{ cvt.f32.bf16 %f126, %rs51;}

	// end inline asm
	fma.rn.f32 	%f264, %f114, %f126, %f152;
	add.s64 	%rd45, %rd44, %rd47;
	// begin inline asm
	ld.global.nc.b32 %r41, [%rd45];
	// end inline asm
	mov.b32 	{%rs52, %rs53}, %r41;
	// begin inline asm
	{ cvt.f32.bf16 %f127, %rs52;}

	// end inline asm
	fma.rn.f32 	%f153, %f113, %f127, %f144;
	// begin inline asm
	{ cvt.f32.bf16 %f128, %rs53;}

	// end inline asm
	fma.rn.f32 	%f263, %f114, %f128, %f153;
	add.s64 	%rd46, %rd45, %rd47;
	// begin inline asm
	ld.global.nc.b32 %r42, [%rd46];
	// end inline asm
	mov.b32 	{%rs54, %rs55}, %r42;
	// begin inline asm
	{ cvt.f32.bf16 %f129, %rs54;}

	// end inline asm
	fma.rn.f32 	%f154, %f113, %f129, %f146;
	// begin inline asm
	{ cvt.f32.bf16 %f130, %rs55;}

	// end inline asm
	fma.rn.f32 	%f262, %f114, %f130, %f154;
	add.s32 	%r138, %r138, 64;
	add.s64 	%rd88, %rd88, 256;
	add.s64 	%rd87, %rd87, 256;
	setp.lt.s32 	%p5, %r138, %r3;
	@%p5 bra 	$L__BB7_6;
$L__BB7_7:
	and.b32  	%r43, %r11, 1;
	setp.eq.b32 	%p6, %r43, 1;
	not.pred 	%p7, %p6;
	setp.ne.s32 	%p8, %r2, 0;
	or.pred  	%p9, %p8, %p7;
	@%p9 bra 	$L__BB7_9;
	mul.wide.s32 	%rd57, %r11, 2;
	add.s64 	%rd58, %rd1, %rd57;
	add.s64 	%rd48, %rd58, -2;
	// begin inline asm
	ld.global.nc.b16 %rs56, [%rd48];
	// end inline asm
	// begin inline asm
	{ cvt.f32.bf16 %f155, %rs56;}

	// end inline asm
	add.s64 	%rd59, %rd10, %rd57;
	add.s64 	%rd49, %rd59, -2;
	// begin inline asm
	ld.global.nc.b16 %rs58, [%rd49];
	// end inline asm
	// begin inline asm
	{ cvt.f32.bf16 %f156, %rs58;}

	// end inline asm
	fma.rn.f32 	%f269, %f155, %f156, %f269;
	add.s64 	%rd50, %rd49, %rd57;
	// begin inline asm
	ld.global.nc.b16 %rs60, [%rd50];
	// end inline asm
	// begin inline asm
	{ cvt.f32.bf16 %f157, %rs60;}

	// end inline asm
	fma.rn.f32 	%f268, %f155, %f157, %f268;
	shl.b32 	%r44, %r11, 1;
	mul.wide.s32 	%rd60, %r44, 2;
	add.s64 	%rd51, %rd49, %rd60;
	// begin inline asm
	ld.global.nc.b16 %rs62, [%rd51];
	// end inline asm
	// begin inline asm
	{ cvt.f32.bf16 %f158, %rs62;}

	// end inline asm
	fma.rn.f32 	%f267, %f155, %f158, %f267;
	mul.lo.s32 	%r45, %r11, 3;
	mul.wide.s32 	%rd61, %r45, 2;
	add.s64 	%rd52, %rd49, %rd61;
	// begin inline asm
	ld.global.nc.b16 %rs64, [%rd52];
	// end inline asm
	// begin inline asm
	{ cvt.f32.bf16 %f159, %rs64;}

	// end inline asm
	fma.rn.f32 	%f266, %f155, %f159, %f266;
	shl.b32 	%r46, %r11, 2;
	mul.wide.s32 	%rd62, %r46, 2;
	add.s64 	%rd53, %rd49, %rd62;
	// begin inline asm
	ld.global.nc.b16 %rs66, [%rd53];
	// end inline asm
	// begin inline asm
	{ cvt.f32.bf16 %f160, %rs66;}

	// end inline asm
	fma.rn.f32 	%f265, %f155, %f160, %f265;
	mul.lo.s32 	%r47, %r11, 5;
	mul.wide.s32 	%rd63, %r47, 2;
	add.s64 	%rd54, %rd49, %rd63;
	// begin inline asm
	ld.global.nc.b16 %rs68, [%rd54];
	// end inline asm
	// begin inline asm
	{ cvt.f32.bf16 %f161, %rs68;}

	// end inline asm
	fma.rn.f32 	%f264, %f155, %f161, %f264;
	mul.lo.s32 	%r48, %r11, 6;
	mul.wide.s32 	%rd64, %r48, 2;
	add.s64 	%rd55, %rd49, %rd64;
	// begin inline asm
	ld.global.nc.b16 %rs70, [%rd55];
	// end inline asm
	// begin inline asm
	{ cvt.f32.bf16 %f162, %rs70;}

	// end inline asm
	fma.rn.f32 	%f263, %f155, %f162, %f263;
	mul.lo.s32 	%r49, %r11, 7;
	mul.wide.s32 	%rd65, %r49, 2;
	add.s64 	%rd56, %rd49, %rd65;
	// begin inline asm
	ld.global.nc.b16 %rs72, [%rd56];
	// end inline asm
	// begin inline asm
	{ cvt.f32.bf16 %f163, %rs72;}

	// end inline asm
	fma.rn.f32 	%f262, %f155, %f163, %f262;
$L__BB7_9:
	setp.ne.s32 	%p10, %r2, 0;
	mov.b32 	%r50, %f269;
	shfl.sync.bfly.b32	%r51|%p11, %r50, 16, 31, -1;
	mov.b32 	%f164, %r51;
	add.f32 	%f165, %f269, %f164;
	mov.b32 	%r52, %f165;
	shfl.sync.bfly.b32	%r53|%p12, %r52, 8, 31, -1;
	mov.b32 	%f166, %r53;
	add.f32 	%f167, %f165, %f166;
	mov.b32 	%r54, %f167;
	shfl.sync.bfly.b32	%r55|%p13, %r54, 4, 31, -1;
	mov.b32 	%f168, %r55;
	add.f32 	%f169, %f167, %f168;
	mov.b32 	%r56, %f169;
	shfl.sync.bfly.b32	%r57|%p14, %r56, 2, 31, -1;
	mov.b32 	%f170, %r57;
	add.f32 	%f171, %f169, %f170;
	mov.b32 	%r58, %f171;
	shfl.sync.bfly.b32	%r59|%p15, %r58, 1, 31, -1;
	mov.b32 	%f172, %r59;
	add.f32 	%f57, %f171, %f172;
	mov.b32 	%r60, %f268;
	shfl.sync.bfly.b32	%r61|%p16, %r60, 16, 31, -1;
	mov.b32 	%f173, %r61;
	add.f32 	%f174, %f268, %f173;
	mov.b32 	%r62, %f174;
	shfl.sync.bfly.b32	%r63|%p17, %r62, 8, 31, -1;
	mov.b32 	%f175, %r63;
	add.f32 	%f176, %f174, %f175;
	mov.b32 	%r64, %f176;
	shfl.sync.bfly.b32	%r65|%p18, %r64, 4, 31, -1;
	mov.b32 	%f177, %r65;
	add.f32 	%f178, %f176, %f177;
	mov.b32 	%r66, %f178;
	shfl.sync.bfly.b32	%r67|%p19, %r66, 2, 31, -1;
	mov.b32 	%f179, %r67;
	add.f32 	%f180, %f178, %f179;
	mov.b32 	%r68, %f180;
	shfl.sync.bfly.b32	%r69|%p20, %r68, 1, 31, -1;
	mov.b32 	%f181, %r69;
	add.f32 	%f58, %f180, %f181;
	mov.b32 	%r70, %f267;
	shfl.sync.bfly.b32	%r71|%p21, %r70, 16, 31, -1;
	mov.b32 	%f182, %r71;
	add.f32 	%f183, %f267, %f182;
	mov.b32 	%r72, %f183;
	shfl.sync.bfly.b32	%r73|%p22, %r72, 8, 31, -1;
	mov.b32 	%f184, %r73;
	add.f32 	%f185, %f183, %f184;
	mov.b32 	%r74, %f185;
	shfl.sync.bfly.b32	%r75|%p23, %r74, 4, 31, -1;
	mov.b32 	%f186, %r75;
	add.f32 	%f187, %f185, %f186;
	mov.b32 	%r76, %f187;
	shfl.sync.bfly.b32	%r77|%p24, %r76, 2, 31, -1;
	mov.b32 	%f188, %r77;
	add.f32 	%f189, %f187, %f188;
	mov.b32 	%r78, %f189;
	shfl.sync.bfly.b32	%r79|%p25, %r78, 1, 31, -1;
	mov.b32 	%f190, %r79;
	add.f32 	%f59, %f189, %f190;
	mov.b32 	%r80, %f266;
	shfl.sync.bfly.b32	%r81|%p26, %r80, 16, 31, -1;
	mov.b32 	%f191, %r81;
	add.f32 	%f192, %f266, %f191;
	mov.b32 	%r82, %f192;
	shfl.sync.bfly.b32	%r83|%p27, %r82, 8, 31, -1;
	mov.b32 	%f193, %r83;
	add.f32 	%f194, %f192, %f193;
	mov.b32 	%r84, %f194;
	shfl.sync.bfly.b32	%r85|%p28, %r84, 4, 31, -1;
	mov.b32 	%f195, %r85;
	add.f32 	%f196, %f194, %f195;
	mov.b32 	%r86, %f196;
	shfl.sync.bfly.b32	%r87|%p29, %r86, 2, 31, -1;
	mov.b32 	%f197, %r87;
	add.f32 	%f198, %f196, %f197;
	mov.b32 	%r88, %f198;
	shfl.sync.bfly.b32	%r89|%p30, %r88, 1, 31, -1;
	mov.b32 	%f199, %r89;
	add.f32 	%f60, %f198, %f199;
	mov.b32 	%r90, %f265;
	shfl.sync.bfly.b32	%r91|%p31, %r90, 16, 31, -1;
	mov.b32 	%f200, %r91;
	add.f32 	%f201, %f265, %f200;
	mov.b32 	%r92, %f201;
	shfl.sync.bfly.b32	%r93|%p32, %r92, 8, 31, -1;
	mov.b32 	%f202, %r93;
	add.f32 	%f203, %f201, %f202;
	mov.b32 	%r94, %f203;
	shfl.sync.bfly.b32	%r95|%p33, %r94, 4, 31, -1;
	mov.b32 	%f204, %r95;
	add.f32 	%f205, %f203, %f204;
	mov.b32 	%r96, %f205;
	shfl.sync.bfly.b32	%r97|%p34, %r96, 2, 31, -1;
	mov.b32 	%f206, %r97;
	add.f32 	%f207, %f205, %f206;
	mov.b32 	%r98, %f207;
	shfl.sync.bfly.b32	%r99|%p35, %r98, 1, 31, -1;
	mov.b32 	%f208, %r99;
	add.f32 	%f61, %f207, %f208;
	mov.b32 	%r100, %f264;
	shfl.sync.bfly.b32	%r101|%p36, %r100, 16, 31, -1;
	mov.b32 	%f209, %r101;
	add.f32 	%f210, %f264, %f209;
	mov.b32 	%r102, %f210;
	shfl.sync.bfly.b32	%r103|%p37, %r102, 8, 31, -1;
	mov.b32 	%f211, %r103;
	add.f32 	%f212, %f210, %f211;
	mov.b32 	%r104, %f212;
	shfl.sync.bfly.b32	%r105|%p38, %r104, 4, 31, -1;
	mov.b32 	%f213, %r105;
	add.f32 	%f214, %f212, %f213;
	mov.b32 	%r106, %f214;
	shfl.sync.bfly.b32	%r107|%p39, %r106, 2, 31, -1;
	mov.b32 	%f215, %r107;
	add.f32 	%f216, %f214, %f215;
	mov.b32 	%r108, %f216;
	shfl.sync.bfly.b32	%r109|%p40, %r108, 1, 31, -1;
	mov.b32 	%f217, %r109;
	add.f32 	%f62, %f216, %f217;
	mov.b32 	%r110, %f263;
	shfl.sync.bfly.b32	%r111|%p41, %r110, 16, 31, -1;
	mov.b32 	%f218, %r111;
	add.f32 	%f219, %f263, %f218;
	mov.b32 	%r112, %f219;
	shfl.sync.bfly.b32	%r113|%p42, %r112, 8, 31, -1;
	mov.b32 	%f220, %r113;
	add.f32 	%f221, %f219, %f220;
	mov.b32 	%r114, %f221;
	shfl.sync.bfly.b32	%r115|%p43, %r114, 4, 31, -1;
	mov.b32 	%f222, %r115;
	add.f32 	%f223, %f221, %f222;
	mov.b32 	%r116, %f223;
	shfl.sync.bfly.b32	%r117|%p44, %r116, 2, 31, -1;
	mov.b32 	%f224, %r117;
	add.f32 	%f225, %f223, %f224;
	mov.b32 	%r118, %f225;
	shfl.sync.bfly.b32	%r119|%p45, %r118, 1, 31, -1;
	mov.b32 	%f226, %r119;
	add.f32 	%f63, %f225, %f226;
	mov.b32 	%r120, %f262;
	shfl.sync.bfly.b32	%r121|%p46, %r120, 16, 31, -1;
	mov.b32 	%f227, %r121;
	add.f32 	%f228, %f262, %f227;
	mov.b32 	%r122, %f228;
	shfl.sync.bfly.b32	%r123|%p47, %r122, 8, 31, -1;
	mov.b32 	%f229, %r123;
	add.f32 	%f230, %f228, %f229;
	mov.b32 	%r124, %f230;
	shfl.sync.bfly.b32	%r125|%p48, %r124, 4, 31, -1;
	mov.b32 	%f231, %r125;
	add.f32 	%f232, %f230, %f231;
	mov.b32 	%r126, %f232;
	shfl.sync.bfly.b32	%r127|%p49, %r126, 2, 31, -1;
	mov.b32 	%f233, %r127;
	add.f32 	%f234, %f232, %f233;
	mov.b32 	%r128, %f234;
	shfl.sync.bfly.b32	%r129|%p50, %r128, 1, 31, -1;
	mov.b32 	%f235, %r129;
	add.f32 	%f64, %f234, %f235;
	@%p10 bra 	$L__BB7_13;
	ld.param.s8 	%rs84, [_Z19gemv_kernel_batchedI13__nv_bfloat1614__nv_bfloat162Li32ELi8EEvPKT_S4_S4_PS2_iib_param_6];
	setp.eq.s16 	%p51, %rs84, 0;
	mov.f32 	%f278, 0f00000000;
	@%p51 bra 	$L__BB7_12;
	ld.param.u64 	%rd85, [_Z19gemv_kernel_batchedI13__nv_bfloat1614__nv_bfloat162Li32ELi8EEvPKT_S4_S4_PS2_iib_param_2];
	mul.wide.u32 	%rd67, %r1, 2;
	add.s64 	%rd66, %rd85, %rd67;
	// begin inline asm
	ld.global.nc.b16 %rs74, [%rd66];
	// end inline asm
	// begin inline asm
	{ cvt.f32.bf16 %f278, %rs74;}

	// end inline asm
$L__BB7_12:
	ld.param.u64 	%rd86, [_Z19gemv_kernel_batchedI13__nv_bfloat1614__nv_bfloat162Li32ELi8EEvPKT_S4_S4_PS2_iib_param_3];
	cvta.to.global.u64 	%rd68, %rd86;
	add.f32 	%f238, %f278, %f57;
	// begin inline asm
	{  cvt.rn.bf16.f32 %rs76, %f238;}

	// end inline asm
	mul.wide.u32 	%rd69, %r1, 2;
	add.s64 	%rd70, %rd68, %rd69;
	st.global.u16 	[%rd70], %rs76;
	add.f32 	%f239, %f278, %f58;
	// begin inline asm
	{  cvt.rn.bf16.f32 %rs77, %f239;}

	// end inline asm
	add.s32 	%r130, %r10, %r1;
	mul.wide.u32 	%rd71, %r130, 2;
	add.s64 	%rd72, %rd68, %rd71;
	st.global.u16 	[%rd72], %rs77;
	add.f32 	%f240, %f278, %f59;
	// begin inline asm
	{  cvt.rn.bf16.f32 %rs78, %f240;}

	// end inline asm
	add.s32 	%r131, %r130, %r10;
	mul.wide.u32 	%rd73, %r131, 2;
	add.s64 	%rd74, %rd68, %rd73;
	st.global.u16 	[%rd74], %rs78;
	add.f32 	%f241, %f278, %f60;
	// begin inline asm
	{  cvt.rn.bf16.f32 %rs79, %f241;}

	// end inline asm
	add.s32 	%r132, %r131, %r10;
	mul.wide.u32 	%rd75, %r132, 2;
	add.s64 	%rd76, %rd68, %rd75;
	st.global.u16 	[%rd76], %rs79;
	add.f32 	%f242, %f278, %f61;
	// begin inline asm
	{  cvt.rn.bf16.f32 %rs80, %f242;}

	// end inline asm
	add.s32 	%r133, %r132, %r10;
	mul.wide.u32 	%rd77, %r133, 2;
	add.s64 	%rd78, %rd68, %rd77;
	st.global.u16 	[%rd78], %rs80;
	add.f32 	%f243, %f278, %f62;
	// begin inline asm
	{  cvt.rn.bf16.f32 %rs81, %f243;}

	// end inline asm
	add.s32 	%r134, %r133, %r10;
	mul.wide.u32 	%rd79, %r134, 2;
	add.s64 	%rd80, %rd68, %rd79;
	st.global.u16 	[%rd80], %rs81;
	add.f32 	%f244, %f278, %f63;
	// begin inline asm
	{  cvt.rn.bf16.f32 %rs82, %f244;}

	// end inline asm
	add.s32 	%r135, %r134, %r10;
	mul.wide.u32 	%rd81, %r135, 2;
	add.s64 	%rd82, %rd68, %rd81;
	st.global.u16 	[%rd82], %rs82;
	add.f32 	%f245, %f278, %f64;
	// begin inline asm
	{  cvt.rn.bf16.f32 %rs83, %f245;}

	// end inline asm
	add.s32 	%r136, %r135, %r10;
	mul.wide.u32 	%rd83, %r136, 2;
	add.s64 	%rd84, %rd68, %rd83;
	st.global.u16 	[%rd84], %rs83;
$L__BB7_13:
	ret;

}
	// .globl	_Z19gemv_kernel_batchedI13__nv_bfloat1614__nv_bfloat162Li64ELi1EEvPKT_S4_S4_PS2_iib
.visible .entry _Z19gemv_kernel_batchedI13__nv_bfloat1614__nv_bfloat162Li64ELi1EEvPKT_S4_S4_PS2_iib(
	.param .u64 .ptr .align 1 _Z19gemv_kernel_batchedI13__nv_bfloat1614__nv_bfloat162Li64ELi1EEvPKT_S4_S4_PS2_iib_param_0,
	.param .u64 .ptr .align 1 _Z19gemv_kernel_batchedI13__nv_bfloat1614__nv_bfloat162Li64ELi1EEvPKT_S4_S4_PS2_iib_param_1,
	.param .u64 .ptr .align 1 _Z19gemv_kernel_batchedI13__nv_bfloat1614__nv_bfloat162Li64ELi1EEvPKT_S4_S4_PS2_iib_param_2,
	.param .u64 .ptr .align 1 _Z19gemv_kernel_batchedI13__nv_bfloat1614__nv_bfloat162Li64ELi1EEvPKT_S4_S4_PS2_iib_param_3,
	.param .u32 _Z19gemv_kernel_batchedI13__nv_bfloat1614__nv_bfloat162Li64ELi1EEvPKT_S4_S4_PS2_iib_param_4,
	.param .u32 _Z19gemv_kernel_batchedI13__nv_bfloat1614__nv_bfloat162Li64ELi1EEvPKT_S4_S4_PS2_iib_param_5,
	.param .u8 _Z19gemv_kernel_batchedI13__nv_bfloat1614__nv_bfloat162Li64ELi1EEvPKT_S4_S4_PS2_iib_param_6
)
{
	.reg .pred 	%p<26>;
	.reg .b16 	%rs<29>;
	.reg .b32 	%r<65>;
	.reg .b32 	%f<80>;
	.reg .b64 	%rd<42>;
	// demoted variable
	.shared .align 4 .b8 _ZZ19gemv_kernel_batchedI13__nv_bfloat1614__nv_bfloat162Li64ELi1EEvPKT_S4_S4_PS2_iibE9warp_sums[8];
	ld.param.u64 	%rd11, [_Z19gemv_kernel_batchedI13__nv_bfloat1614__nv_bfloat162Li64ELi1EEvPKT_S4_S4_PS2_iib_param_0];
	ld.param.u64 	%rd12, [_Z19gemv_kernel_batchedI13__nv_bfloat1614__nv_bfloat162Li64ELi1EEvPKT_S4_S4_PS2_iib_param_1];
	ld.param.u64 	%rd13, [_Z19gemv_kernel_batchedI13__nv_bfloat1614__nv_bfloat162Li64ELi1EEvPKT_S4_S4_PS2_iib_param_2];
	ld.param.u64 	%rd14, [_Z19gemv_kernel_batchedI13__nv_bfloat1614__nv_bfloat162Li64ELi1EEvPKT_S4_S4_PS2_iib_param_3];
	ld.param.u32 	%r16, [_Z19gemv_kernel_batchedI13__nv_bfloat1614__nv_bfloat162Li64ELi1EEvPKT_S4_S4_PS2_iib_param_4];
	ld.param.u32 	%r15, [_Z19gemv_kernel_batchedI13__nv_bfloat1614__nv_bfloat162Li64ELi1EEvPKT_S4_S4_PS2_iib_param_5];
	ld.param.s8 	%rs1, [_Z19gemv_kernel_batchedI13__nv_bfloat1614__nv_bfloat162Li64ELi1EEvPKT_S4_S4_PS2_iib_param_6];
	mov.u32 	%r1, %ctaid.x;
	setp.ge.s32 	%p1, %r1, %r16;
	@%p1 bra 	$L__BB8_19;
	mov.u32 	%r2, %tid.x;
	shr.u32 	%r17, %r15, 31;
	add.s32 	%r18, %r15, %r17;
	shr.s32 	%r3, %r18, 1;
	mul.lo.s32 	%r4, %r15, %r1;
	mul.wide.s32 	%rd15, %r4, 2;
	add.s64 	%rd1, %rd11, %rd15;
	setp.ge.s32 	%p2, %r2, %r3;
	mov.f32 	%f76, 0f00000000;
	@%p2 bra 	$L__BB8_8;
	not.b32 	%r19, %r2;
	add.s32 	%r5, %r3, %r19;
	and.b32  	%r20, %r5, 192;
	setp.eq.s32 	%p3, %r20, 192;
	mov.f32 	%f76, 0f00000000;
	mov.u32 	%r63, %r2;
	@%p3 bra 	$L__BB8_5;
	mul.wide.u32 	%rd16, %r2, 4;
	add.s64 	%rd40, %rd12, %rd16;
	add.s64 	%rd18, %rd16, %rd15;
	add.s64 	%rd39, %rd11, %rd18;
	shr.u32 	%r21, %r5, 6;
	add.s32 	%r22, %r21, 1;
	and.b32  	%r23, %r22, 3;
	neg.s32 	%r61, %r23;
	mov.f32 	%f76, 0f00000000;
	mov.u32 	%r63, %r2;
$L__BB8_4:
	.pragma "nounroll";
	// begin inline asm
	ld.global.nc.b32 %r24, [%rd39];
	// end inline asm
	mov.b32 	{%rs2, %rs4}, %r24;
	// begin inline asm
	ld.global.nc.b32 %r25, [%rd40];
	// end inline asm
	mov.b32 	{%rs3, %rs5}, %r25;
	// begin inline asm
	{ cvt.f32.bf16 %f20, %rs2;}

	// end inline asm
	// begin inline asm
	{ cvt.f32.bf16 %f21, %rs3;}

	// end inline asm
	fma.rn.f32 	%f24, %f20, %f21, %f76;
	// begin inline asm
	{ cvt.f32.bf16 %f22, %rs4;}

	// end inline asm
	// begin inline asm
	{ cvt.f32.bf16 %f23, %rs5;}

	// end inline asm
	fma.rn.f32 	%f76, %f22, %f23, %f24;
	add.s32 	%r63, %r63, 64;
	add.s64 	%rd40, %rd40, 256;
	add.s64 	%rd39, %rd39, 256;
	add.s32 	%r61, %r61, 1;
	setp.ne.s32 	%p4, %r61, 0;
	@%p4 bra 	$L__BB8_4;
$L__BB8_5:
	setp.lt.u32 	%p5, %r5, 192;
	@%p5 bra 	$L__BB8_8;
	mul.wide.u32 	%rd41, %r63, 4;
$L__BB8_7:
	add.s64 	%rd21, %rd1, %rd41;
	// begin inline asm
	ld.global.nc.b32 %r26, [%rd21];
	// end inline asm
	mov.b32 	{%rs6, %rs8}, %r26;
	add.s64 	%rd22, %rd12, %rd41;
	// begin inline asm
	ld.global.nc.b32 %r27, [%rd22];
	// end inline asm
	mov.b32 	{%rs7, %rs9}, %r27;
	// begin inline asm
	{ cvt.f32.bf16 %f25, %rs6;}

	// end inline asm
	// begin inline asm
	{ cvt.f32.bf16 %f26, %rs7;}

	// end inline asm
	fma.rn.f32 	%f41, %f25, %f26, %f76;
	// begin inline asm
	{ cvt.f32.bf16 %f27, %rs8;}

	// end inline asm
	// begin inline asm
	{ cvt.f32.bf16 %f28, %rs9;}

	// end inline asm
	fma.rn.f32 	%f42, %f27, %f28, %f41;
	add.s64 	%rd23, %rd21, 256;
	// begin inline asm
	ld.global.nc.b32 %r28, [%rd23];
	// end inline asm
	mov.b32 	{%rs10, %rs12}, %r28;
	add.s64 	%rd24, %rd22, 256;
	// begin inline asm
	ld.global.nc.b32 %r29, [%rd24];
	// end inline asm
	mov.b32 	{%rs11, %rs13}, %r29;
	// begin inline asm
	{ cvt.f32.bf16 %f29, %rs10;}

	// end inline asm
	// begin inline asm
	{ cvt.f32.bf16 %f30, %rs11;}

	// end inline asm
	fma.rn.f32 	%f43, %f29, %f30, %f42;
	// begin inline asm
	{ cvt.f32.bf16 %f31, %rs12;}

	// end inline asm
	// begin inline asm
	{ cvt.f32.bf16 %f32, %rs13;}

	// end inline asm
	fma.rn.f32 	%f44, %f31, %f32, %f43;
	add.s64 	%rd25, %rd21, 512;
	// begin inline asm
	ld.global.nc.b32 %r30, [%rd25];
	// end inline asm
	mov.b32 	{%rs14, %rs16}, %r30;
	add.s64 	%rd26, %rd22, 512;
	// begin inline asm
	ld.global.nc.b32 %r31, [%rd26];
	// end inline asm
	mov.b32 	{%rs15, %rs17}, %r31;
	// begin inline asm
	{ cvt.f32.bf16 %f33, %rs14;}

	// end inline asm
	// begin inline asm
	{ cvt.f32.bf16 %f34, %rs15;}

	// end inline asm
	fma.rn.f32 	%f45, %f33, %f34, %f44;
	// begin inline asm
	{ cvt.f32.bf16 %f35, %rs16;}

	// end inline asm
	// begin inline asm
	{ cvt.f32.bf16 %f36, %rs17;}

	// end inline asm
	fma.rn.f32 	%f46, %f35, %f36, %f45;
	add.s64 	%rd27, %rd21, 768;
	// begin inline asm
	ld.global.nc.b32 %r32, [%rd27];
	// end inline asm
	mov.b32 	{%rs18, %rs20}, %r32;
	add.s64 	%rd28, %rd22, 768;
	// begin inline asm
	ld.global.nc.b32 %r33, [%rd28];
	// end inline asm
	mov.b32 	{%rs19, %rs21}, %r33;
	// begin inline asm
	{ cvt.f32.bf16 %f37, %rs18;}

	// end inline asm
	// begin inline asm
	{ cvt.f32.bf16 %f38, %rs19;}

	// end inline asm
	fma.rn.f32 	%f47, %f37, %f38, %f46;
	// begin inline asm
	{ cvt.f32.bf16 %f39, %rs20;}

	// end inline asm
	// begin inline asm
	{ cvt.f32.bf16 %f40, %rs21;}

	// end inline asm
	fma.rn.f32 	%f76, %f39, %f40, %f47;
	add.s32 	%r63, %r63, 256;
	add.s64 	%rd41, %rd41, 1024;
	setp.lt.s32 	%p6, %r63, %r3;
	@%p6 bra 	$L__BB8_7;
$L__BB8_8:
	and.b32  	%r34, %r15, 1;
	setp.eq.b32 	%p7, %r34, 1;
	not.pred 	%p8, %p7;
	setp.ne.s32 	%p9, %r2, 0;
	or.pred  	%p10, %p9, %p8;
	@%p10 bra 	$L__BB8_10;
	mul.wide.s32 	%rd31, %r15, 2;
	add.s64 	%rd32, %rd1, %rd31;
	add.s64 	%rd29, %rd32, -2;
	// begin inline asm
	ld.global.nc.b16 %rs22, [%rd29];
	// end inline asm
	// begin inline asm
	{ cvt.f32.bf16 %f48, %rs22;}

	// end inline asm
	add.s64 	%rd33, %rd12, %rd31;
	add.s64 	%rd30, %rd33, -2;
	// begin inline asm
	ld.global.nc.b16 %rs24, [%rd30];
	// end inline asm
	// begin inline asm
	{ cvt.f32.bf16 %f49, %rs24;}

	// end inline asm
	fma.rn.f32 	%f76, %f48, %f49, %f76;
$L__BB8_10:
	mov.b32 	%r35, %f76;
	shfl.sync.bfly.b32	%r36|%p11, %r35, 16, 31, -1;
	mov.b32 	%f50, %r36;
	add.f32 	%f51, %f76, %f50;
	mov.b32 	%r37, %f51;
	shfl.sync.bfly.b32	%r38|%p12, %r37, 8, 31, -1;
	mov.b32 	%f52, %r38;
	add.f32 	%f53, %f51, %f52;
	mov.b32 	%r39, %f53;
	shfl.sync.bfly.b32	%r40|%p13, %r39, 4, 31, -1;
	mov.b32 	%f54, %r40;
	add.f32 	%f55, %f53, %f54;
	mov.b32 	%r41, %f55;
	shfl.sync.bfly.b32	%r42|%p14, %r41, 2, 31, -1;
	mov.b32 	%f56, %r42;
	add.f32 	%f57, %f55, %f56;
	mov.b32 	%r43, %f57;
	shfl.sync.bfly.b32	%r44|%p15, %r43, 1, 31, -1;
	mov.b32 	%f58, %r44;
	add.f32 	%f10, %f57, %f58;
	and.b32  	%r14, %r2, 31;
	setp.ne.s32 	%p16, %r14, 0;
	@%p16 bra 	$L__BB8_12;
	shr.u32 	%r45, %r2, 3;
	mov.u32 	%r46, _ZZ19gemv_kernel_batchedI13__nv_bfloat1614__nv_bfloat162Li64ELi1EEvPKT_S4_S4_PS2_iibE9warp_sums;
	add.s32 	%r47, %r46, %r45;
	st.shared.f32 	[%r47], %f10;
$L__BB8_12:
	bar.sync 	0;
	setp.gt.u32 	%p17, %r2, 31;
	@%p17 bra 	$L__BB8_19;
	setp.gt.u32 	%p18, %r14, 1;
	mov.f32 	%f78, 0f00000000;
	@%p18 bra 	$L__BB8_15;
	shl.b32 	%r48, %r14, 2;
	mov.u32 	%r49, _ZZ19gemv_kernel_batchedI13__nv_bfloat1614__nv_bfloat162Li64ELi1EEvPKT_S4_S4_PS2_iibE9warp_sums;
	add.s32 	%r50, %r49, %r48;
	ld.shared.f32 	%f78, [%r50];
$L__BB8_15:
	setp.ne.s32 	%p19, %r2, 0;
	mov.b32 	%r51, %f78;
	shfl.sync.bfly.b32	%r52|%p20, %r51, 16, 31, -1;
	mov.b32 	%f60, %r52;
	add.f32 	%f61, %f78, %f60;
	mov.b32 	%r53, %f61;
	shfl.sync.bfly.b32	%r54|%p21, %r53, 8, 31, -1;
	mov.b32 	%f62, %r54;
	add.f32 	%f63, %f61, %f62;
	mov.b32 	%r55, %f63;
	shfl.sync.bfly.b32	%r56|%p22, %r55, 4, 31, -1;
	mov.b32 	%f64, %r56;
	add.f32 	%f65, %f63, %f64;
	mov.b32 	%r57, %f65;
	shfl.sync.bfly.b32	%r58|%p23, %r57, 2, 31, -1;
	mov.b32 	%f66, %r58;
	add.f32 	%f67, %f65, %f66;
	mov.b32 	%r59, %f67;
	shfl.sync.bfly.b32	%r60|%p24, %r59, 1, 31, -1;
	mov.b32 	%f68, %r60;
	add.f32 	%f13, %f67, %f68;
	@%p19 bra 	$L__BB8_19;
	setp.eq.s16 	%p25, %rs1, 0;
	mov.f32 	%f79, 0f00000000;
	@%p25 bra 	$L__BB8_18;
	mul.wide.u32 	%rd35, %r1, 2;
	add.s64 	%rd34, %rd13, %rd35;
	// begin inline asm
	ld.global.nc.b16 %rs26, [%rd34];
	// end inline asm
	// begin inline asm
	{ cvt.f32.bf16 %f79, %rs26;}

	// end inline asm
$L__BB8_18:
	add.f32 	%f71, %f13, %f79;
	// begin inline asm
	{  cvt.rn.bf16.f32 %rs28, %f71;}

	// end inline asm
	cvta.to.global.u64 	%rd36, %rd14;
	mul.wide.u32 	%rd37, %r1, 2;
	add.s64 	%rd38, %rd36, %rd37;
	st.global.u16 	[%rd38], %rs28;
$L__BB8_19:
	ret;

}
	// .globl	_Z19gemv_kernel_batchedI13__nv_bfloat1614__nv_bfloat162Li64ELi2EEvPKT_S4_S4_PS2_iib
.visible .entry _Z19gemv_kernel_batchedI13__nv_bfloat1614__nv_bfloat162Li64ELi2EEvPKT_S4_S4_PS2_iib(
	.param .u64 .ptr .align 1 _Z19gemv_kernel_batchedI13__nv_bfloat1614__nv_bfloat162Li64ELi2EEvPKT_S4_S4_PS2_iib_param_0,
	.param .u64 .ptr .align 1 _Z19gemv_kernel_batchedI13__nv_bfloat1614__nv_bfloat162Li64ELi2EEvPKT_S4_S4_PS2_iib_param_1,
	.param .u64 .ptr .align 1 _Z19gemv_kernel_batchedI13__nv_bfloat1614__nv_bfloat162Li64ELi2EEvPKT_S4_S4_PS2_iib_param_2,
	.param .u64 .ptr .align 1 _Z19gemv_kernel_batchedI13__nv_bfloat1614__nv_bfloat162Li64ELi2EEvPKT_S4_S4_PS2_iib_param_3,
	.param .u32 _Z19gemv_kernel_batchedI13__nv_bfloat1614__nv_bfloat162Li64ELi2EEvPKT_S4_S4_PS2_iib_param_4,
	.param .u32 _Z19gemv_kernel_batchedI13__nv_bfloat1614__nv_bfloat162Li64ELi2EEvPKT_S4_S4_PS2_iib_param_5,
	.param .u8 _Z19gemv_kernel_batchedI13__nv_bfloat1614__nv_bfloat162Li64ELi2EEvPKT_S4_S4_PS2_iib_param_6
)
{
	.reg .pred 	%p<37>;
	.reg .b16 	%rs<42>;
	.reg .b32 	%r<91>;
	.reg .b32 	%f<134>;
	.reg .b64 	%rd<53>;
	// demoted variable
	.shared .align 4 .b8 _ZZ19gemv_kernel_batchedI13__nv_bfloat1614__nv_bfloat162Li64ELi2EEvPKT_S4_S4_PS2_iibE9warp_sums[16];
	ld.param.u64 	%rd13, [_Z19gemv_kernel_batchedI13__nv_bfloat1614__nv_bfloat162Li64ELi2EEvPKT_S4_S4_PS2_iib_param_0];
	ld.param.u64 	%rd14, [_Z19gemv_kernel_batchedI13__nv_bfloat1614__nv_bfloat162Li64ELi2EEvPKT_S4_S4_PS2_iib_param_1];
	ld.param.u64 	%rd15, [_Z19gemv_kernel_batchedI13__nv_bfloat1614__nv_bfloat162Li64ELi2EEvPKT_S4_S4_PS2_iib_param_2];
	ld.param.u64 	%rd16, [_Z19gemv_kernel_batchedI13__nv_bfloat1614__nv_bfloat162Li64ELi2EEvPKT_S4_S4_PS2_iib_param_3];
	ld.param.u32 	%r16, [_Z19gemv_kernel_batchedI13__nv_bfloat1614__nv_bfloat162Li64ELi2EEvPKT_S4_S4_PS2_iib_param_4];
	ld.param.u32 	%r17, [_Z19gemv_kernel_batchedI13__nv_bfloat1614__nv_bfloat162Li64ELi2EEvPKT_S4_S4_PS2_iib_param_5];
	ld.param.s8 	%rs1, [_Z19gemv_kernel_batchedI13__nv_bfloat1614__nv_bfloat162Li64ELi2EEvPKT_S4_S4_PS2_iib_param_6];
	mov.u32 	%r1, %ctaid.x;
	setp.ge.s32 	%p1, %r1, %r16;
	@%p1 bra 	$L__BB9_21;
	mov.u32 	%r2, %tid.x;
	shr.u32 	%r18, %r17, 31;
	add.s32 	%r19, %r17, %r18;
	shr.s32 	%r3, %r19, 1;
	mul.lo.s32 	%r4, %r17, %r1;
	mul.wide.s32 	%rd17, %r4, 2;
	add.s64 	%rd1, %rd13, %rd17;
	setp.ge.s32 	%p2, %r2, %r3;
	mov.f32 	%f127, 0f00000000;
	mov.f32 	%f128, %f127;
	@%p2 bra 	$L__BB9_8;
	not.b32 	%r20, %r2;
	add.s32 	%r5, %r3, %r20;
	and.b32  	%r21, %r5, 192;
	setp.eq.s32 	%p3, %r21, 192;
	mov.f32 	%f127, 0f00000000;
	mov.u32 	%r89, %r2;
	@%p3 bra 	$L__BB9_5;
	mul.wide.s32 	%rd2, %r17, 2;
	mul.wide.u32 	%rd18, %r2, 4;
	add.s64 	%rd51, %rd14, %rd18;
	add.s64 	%rd20, %rd18, %rd17;
	add.s64 	%rd50, %rd13, %rd20;
	shr.u32 	%r22, %r5, 6;
	add.s32 	%r23, %r22, 1;
	and.b32  	%r24, %r23, 3;
	neg.s32 	%r87, %r24;
	mov.f32 	%f127, 0f00000000;
	mov.f32 	%f128, %f127;
	mov.u32 	%r89, %r2;
$L__BB9_4:
	.pragma "nounroll";
	// begin inline asm
	ld.global.nc.b32 %r25, [%rd50];
	// end inline asm
	mov.b32 	{%rs2, %rs3}, %r25;
	// begin inline asm
	{ cvt.f32.bf16 %f30, %rs2;}

	// end inline asm
	// begin inline asm
	{ cvt.f32.bf16 %f31, %rs3;}

	// end inline asm
	// begin inline asm
	ld.global.nc.b32 %r26, [%rd51];
	// end inline asm
	mov.b32 	{%rs4, %rs5}, %r26;
	// begin inline asm
	{ cvt.f32.bf16 %f32, %rs4;}

	// end inline asm
	fma.rn.f32 	%f36, %f30, %f32, %f128;
	// begin inline asm
	{ cvt.f32.bf16 %f33, %rs5;}

	// end inline asm
	fma.rn.f32 	%f128, %f31, %f33, %f36;
	add.s64 	%rd23, %rd51, %rd2;
	// begin inline asm
	ld.global.nc.b32 %r27, [%rd23];
	// end inline asm
	mov.b32 	{%rs6, %rs7}, %r27;
	// begin inline asm
	{ cvt.f32.bf16 %f34, %rs6;}

	// end inline asm
	fma.rn.f32 	%f37, %f30, %f34, %f127;
	// begin inline asm
	{ cvt.f32.bf16 %f35, %rs7;}

	// end inline asm
	fma.rn.f32 	%f127, %f31, %f35, %f37;
	add.s32 	%r89, %r89, 64;
	add.s64 	%rd51, %rd51, 256;
	add.s64 	%rd50, %rd50, 256;
	add.s32 	%r87, %r87, 1;
	setp.ne.s32 	%p4, %r87, 0;
	@%p4 bra 	$L__BB9_4;
$L__BB9_5:
	setp.lt.u32 	%p5, %r5, 192;
	@%p5 bra 	$L__BB9_8;
	mul.wide.u32 	%rd52, %r89, 4;
	mul.wide.s32 	%rd24, %r17, 2;
	add.s64 	%rd10, %rd14, %rd24;
$L__BB9_7:
	add.s64 	%rd25, %rd1, %rd52;
	// begin inline asm
	ld.global.nc.b32 %r28, [%rd25];
	// end inline asm
	mov.b32 	{%rs8, %rs9}, %r28;
	add.s64 	%rd26, %rd14, %rd52;
	// begin inline asm
	{ cvt.f32.bf16 %f38, %rs8;}

	// end inline asm
	// begin inline asm
	{ cvt.f32.bf16 %f39, %rs9;}

	// end inline asm
	// begin inline asm
	ld.global.nc.b32 %r29, [%rd26];
	// end inline asm
	mov.b32 	{%rs10, %rs11}, %r29;
	// begin inline asm
	{ cvt.f32.bf16 %f40, %rs10;}

	// end inline asm
	fma.rn.f32 	%f62, %f38, %f40, %f128;
	// begin inline asm
	{ cvt.f32.bf16 %f41, %rs11;}

	// end inline asm
	fma.rn.f32 	%f63, %f39, %f41, %f62;
	add.s64 	%rd27, %rd10, %rd52;
	// begin inline asm
	ld.global.nc.b32 %r30, [%rd27];
	// end inline asm
	mov.b32 	{%rs12, %rs13}, %r30;
	// begin inline asm
	{ cvt.f32.bf16 %f42, %rs12;}

	// end inline asm
	fma.rn.f32 	%f64, %f38, %f42, %f127;
	// begin inline asm
	{ cvt.f32.bf16 %f43, %rs13;}

	// end inline asm
	fma.rn.f32 	%f65, %f39, %f43, %f64;
	add.s64 	%rd28, %rd25, 256;
	// begin inline asm
	ld.global.nc.b32 %r31, [%rd28];
	// end inline asm
	mov.b32 	{%rs14, %rs15}, %r31;
	add.s64 	%rd29, %rd26, 256;
	// begin inline asm
	{ cvt.f32.bf16 %f44, %rs14;}

	// end inline asm
	// begin inline asm
	{ cvt.f32.bf16 %f45, %rs15;}

	// end inline asm
	// begin inline asm
	ld.global.nc.b32 %r32, [%rd29];
	// end inline asm
	mov.b32 	{%rs16, %rs17}, %r32;
	// begin inline asm
	{ cvt.f32.bf16 %f46, %rs16;}

	// end inline asm
	fma.rn.f32 	%f66, %f44, %f46, %f63;
	// begin inline asm
	{ cvt.f32.bf16 %f47, %rs17;}

	// end inline asm
	fma.rn.f32 	%f67, %f45, %f47, %f66;
	add.s64 	%rd30, %rd27, 256;
	// begin inline asm
	ld.global.nc.b32 %r33, [%rd30];
	// end inline asm
	mov.b32 	{%rs18, %rs19}, %r33;
	// begin inline asm
	{ cvt.f32.bf16 %f48, %rs18;}

	// end inline asm
	fma.rn.f32 	%f68, %f44, %f48, %f65;
	// begin inline asm
	{ cvt.f32.bf16 %f49, %rs19;}

	// end inline asm
	fma.rn.f32 	%f69, %f45, %f49, %f68;
	add.s64 	%rd31, %rd25, 512;
	// begin inline asm
	ld.global.nc.b32 %r34, [%rd31];
	// end inline asm
	mov.b32 	{%rs20, %rs21}, %r34;
	add.s64 	%rd32, %rd26, 512;
	// begin inline asm
	{ cvt.f32.bf16 %f50, %rs20;}

	// end inline asm
	// begin inline asm
	{ cvt.f32.bf16 %f51, %rs21;}

	// end inline asm
	// begin inline asm
	ld.global.nc.b32 %r35, [%rd32];
	// end inline asm
	mov.b32 	{%rs22, %rs23}, %r35;
	// begin inline asm
	{ cvt.f32.bf16 %f52, %rs22;}

	// end inline asm
	fma.rn.f32 	%f70, %f50, %f52, %f67;
	// begin inline asm
	{ cvt.f32.bf16 %f53, %rs23;}

	// end inline asm
	fma.rn.f32 	%f71, %f51, %f53, %f70;
	add.s64 	%rd33, %rd27, 512;
	// begin inline asm
	ld.global.nc.b32 %r36, [%rd33];
	// end inline asm
	mov.b32 	{%rs24, %rs25}, %r36;
	// begin inline asm
	{ cvt.f32.bf16 %f54, %rs24;}

	// end inline asm
	fma.rn.f32 	%f72, %f50, %f54, %f69;
	// begin inline asm
	{ cvt.f32.bf16 %f55, %rs25;}

	// end inline asm
	fma.rn.f32 	%f73, %f51, %f55, %f72;
	add.s64 	%rd34, %rd25, 768;
	// begin inline asm
	ld.global.nc.b32 %r37, [%rd34];
	// end inline asm
	mov.b32 	{%rs26, %rs27}, %r37;
	add.s64 	%rd35, %rd26, 768;
	// begin inline asm
	{ cvt.f32.bf16 %f56, %rs26;}

	// end inline asm
	// begin inline asm
	{ cvt.f32.bf16 %f57, %rs27;}

	// end inline asm
	// begin inline asm
	ld.global.nc.b32 %r38, [%rd35];
	// end inline asm
	mov.b32 	{%rs28, %rs29}, %r38;
	// begin inline asm
	{ cvt.f32.bf16 %f58, %rs28;}

	// end inline asm
	fma.rn.f32 	%f74, %f56, %f58, %f71;
	// begin inline asm
	{ cvt.f32.bf16 %f59, %rs29;}

	// end inline asm
	fma.rn.f32 	%f128, %f57, %f59, %f74;
	add.s64 	%rd36, %rd27, 768;
	// begin inline asm
	ld.global.nc.b32 %r39, [%rd36];
	// end inline asm
	mov.b32 	{%rs30, %rs31}, %r39;
	// begin inline asm
	{ cvt.f32.bf16 %f60, %rs30;}

	// end inline asm
	fma.rn.f32 	%f75, %f56, %f60, %f73;
	// begin inline asm
	{ cvt.f32.bf16 %f61, %rs31;}

	// end inline asm
	fma.rn.f32 	%f127, %f57, %f61, %f75;
	add.s32 	%r89, %r89, 256;
	add.s64 	%rd52, %rd52, 1024;
	setp.lt.s32 	%p6, %r89, %r3;
	@%p6 bra 	$L__BB9_7;
$L__BB9_8:
	and.b32  	%r40, %r17, 1;
	setp.eq.b32 	%p7, %r40, 1;
	not.pred 	%p8, %p7;
	setp.ne.s32 	%p9, %r2, 0;
	or.pred  	%p10, %p9, %p8;
	@%p10 bra 	$L__BB9_10;
	mul.wide.s32 	%rd40, %r17, 2;
	add.s64 	%rd41, %rd1, %rd40;
	add.s64 	%rd37, %rd41, -2;
	// begin inline asm
	ld.global.nc.b16 %rs32, [%rd37];
	// end inline asm
	// begin inline asm
	{ cvt.f32.bf16 %f76, %rs32;}

	// end inline asm
	add.s64 	%rd42, %rd14, %rd40;
	add.s64 	%rd38, %rd42, -2;
	// begin inline asm
	ld.global.nc.b16 %rs34, [%rd38];
	// end inline asm
	// begin inline asm
	{ cvt.f32.bf16 %f77, %rs34;}

	// end inline asm
	fma.rn.f32 	%f128, %f76, %f77, %f128;
	add.s64 	%rd39, %rd38, %rd40;
	// begin inline asm
	ld.global.nc.b16 %rs36, [%rd39];
	// end inline asm
	// begin inline asm
	{ cvt.f32.bf16 %f78, %rs36;}

	// end inline asm
	fma.rn.f32 	%f127, %f76, %f78, %f127;
$L__BB9_10:
	mov.b32 	%r41, %f128;
	shfl.sync.bfly.b32	%r42|%p11, %r41, 16, 31, -1;
	mov.b32 	%f79, %r42;
	add.f32 	%f80, %f128, %f79;
	mov.b32 	%r43, %f80;
	shfl.sync.bfly.b32	%r44|%p12, %r43, 8, 31, -1;
	mov.b32 	%f81, %r44;
	add.f32 	%f82, %f80, %f81;
	mov.b32 	%r45, %f82;
	shfl.sync.bfly.b32	%r46|%p13, %r45, 4, 31, -1;
	mov.b32 	%f83, %r46;
	add.f32 	%f84, %f82, %f83;
	mov.b32 	%r47, %f84;
	shfl.sync.bfly.b32	%r48|%p14, %r47, 2, 31, -1;
	mov.b32 	%f85, %r48;
	add.f32 	%f86, %f84, %f85;
	mov.b32 	%r49, %f86;
	shfl.sync.bfly.b32	%r50|%p15, %r49, 1, 31, -1;
	mov.b32 	%f87, %r50;
	add.f32 	%f17, %f86, %f87;
	mov.b32 	%r51, %f127;
	shfl.sync.bfly.b32	%r52|%p16, %r51, 16, 31, -1;
	mov.b32 	%f88, %r52;
	add.f32 	%f89, %f127, %f88;
	mov.b32 	%r53, %f89;
	shfl.sync.bfly.b32	%r54|%p17, %r53, 8, 31, -1;
	mov.b32 	%f90, %r54;
	add.f32 	%f91, %f89, %f90;
	mov.b32 	%r55, %f91;
	shfl.sync.bfly.b32	%r56|%p18, %r55, 4, 31, -1;
	mov.b32 	%f92, %r56;
	add.f32 	%f93, %f91, %f92;
	mov.b32 	%r57, %f93;
	shfl.sync.bfly.b32	%r58|%p19, %r57, 2, 31, -1;
	mov.b32 	%f94, %r58;
	add.f32 	%f95, %f93, %f94;
	mov.b32 	%r59, %f95;
	shfl.sync.bfly.b32	%r60|%p20, %r59, 1, 31, -1;
	mov.b32 	%f96, %r60;
	add.f32 	%f18, %f95, %f96;
	and.b32  	%r14, %r2, 31;
	setp.ne.s32 	%p21, %r14, 0;
	@%p21 bra 	$L__BB9_12;
	shr.u32 	%r61, %r2, 2;
	mov.u32 	%r62, _ZZ19gemv_kernel_batchedI13__nv_bfloat1614__nv_bfloat162Li64ELi2EEvPKT_S4_S4_PS2_iibE9warp_sums;
	add.s32 	%r63, %r62, %r61;
	st.shared.f32 	[%r63], %f17;
	st.shared.f32 	[%r63+4], %f18;
$L__BB9_12:
	bar.sync 	0;
	setp.gt.u32 	%p22, %r2, 31;
	@%p22 bra 	$L__BB9_21;
	setp.gt.u32 	%p23, %r14, 1;
	shl.b32 	%r64, %r14, 3;
	mov.u32 	%r65, _ZZ19gemv_kernel_batchedI13__nv_bfloat1614__nv_bfloat162Li64ELi2EEvPKT_S4_S4_PS2_iibE9warp_sums;
	add.s32 	%r15, %r65, %r64;
	mov.f32 	%f131, 0f00000000;
	@%p23 bra 	$L__BB9_15;
	ld.shared.f32 	%f131, [%r15];
$L__BB9_15:
	setp.gt.u32 	%p24, %r14, 1;
	mov.b32 	%r66, %f131;
	shfl.sync.bfly.b32	%r67|%p25, %r66, 16, 31, -1;
	mov.b32 	%f99, %r67;
	add.f32 	%f100, %f131, %f99;
	mov.b32 	%r68, %f100;
	shfl.sync.bfly.b32	%r69|%p26, %r68, 8, 31, -1;
	mov.b32 	%f101, %r69;
	add.f32 	%f102, %f100, %f101;
	mov.b32 	%r70, %f102;
	shfl.sync.bfly.b32	%r71|%p27, %r70, 4, 31, -1;
	mov.b32 	%f103, %r71;
	add.f32 	%f104, %f102, %f103;
	mov.b32 	%r72, %f104;
	shfl.sync.bfly.b32	%r73|%p28, %r72, 2, 31, -1;
	mov.b32 	%f105, %r73;
	add.f32 	%f106, %f104, %f105;
	mov.b32 	%r74, %f106;
	shfl.sync.bfly.b32	%r75|%p29, %r74, 1, 31, -1;
	mov.b32 	%f107, %r75;
	add.f32 	%f21, %f106, %f107;
	mov.f32 	%f132, 0f00000000;
	@%p24 bra 	$L__BB9_17;
	ld.shared.f32 	%f132, [%r15+4];
$L__BB9_17:
	setp.ne.s32 	%p30, %r2, 0;
	mov.b32 	%r76, %f132;
	shfl.sync.bfly.b32	%r77|%p31, %r76, 16, 31, -1;
	mov.b32 	%f108, %r77;
	add.f32 	%f109, %f132, %f108;
	mov.b32 	%r78, %f109;
	shfl.sync.bfly.b32	%r79|%p32, %r78, 8, 31, -1;
	mov.b32 	%f110, %r79;
	add.f32 	%f111, %f109, %f110;
	mov.b32 	%r80, %f111;
	shfl.sync.bfly.b32	%r81|%p33, %r80, 4, 31, -1;
	mov.b32 	%f112, %r81;
	add.f32 	%f113, %f111, %f112;
	mov.b32 	%r82, %f113;
	shfl.sync.bfly.b32	%r83|%p34, %r82, 2, 31, -1;
	mov.b32 	%f114, %r83;
	add.f32 	%f115, %f113, %f114;
	mov.b32 	%r84, %f115;
	shfl.sync.bfly.b32	%r85|%p35, %r84, 1, 31, -1;
	mov.b32 	%f116, %r85;
	add.f32 	%f24, %f115, %f116;
	@%p30 bra 	$L__BB9_21;
	setp.eq.s16 	%p36, %rs1, 0;
	mov.f32 	%f133, 0f00000000;
	@%p36 bra 	$L__BB9_20;
	mul.wide.u32 	%rd44, %r1, 2;
	add.s64 	%rd43, %rd15, %rd44;
	// begin inline asm
	ld.global.nc.b16 %rs38, [%rd43];
	// end inline asm
	// begin inline asm
	{ cvt.f32.bf16 %f133, %rs38;}

	// end inline asm
$L__BB9_20:
	cvta.to.global.u64 	%rd45, %rd16;
	add.f32 	%f119, %f133, %f21;
	// begin inline asm
	{  cvt.rn.bf16.f32 %rs40, %f119;}

	// end inline asm
	mul.wide.u32 	%rd46, %r1, 2;
	add.s64 	%rd47, %rd45, %rd46;
	st.global.u16 	[%rd47], %rs40;
	add.f32 	%f120, %f133, %f24;
	// begin inline asm
	{  cvt.rn.bf16.f32 %rs41, %f120;}

	// end inline asm
	add.s32 	%r86, %r16, %r1;
	mul.wide.u32 	%rd48, %r86, 2;
	add.s64 	%rd49, %rd45, %rd48;
	st.global.u16 	[%rd49], %rs41;
$L__BB9_21:
	ret;

}
	// .globl	_Z19gemv_kernel_batchedI13__nv_bfloat1614__nv_bfloat162Li64ELi3EEvPKT_S4_S4_PS2_iib
.visible .entry _Z19gemv_kernel_batchedI13__nv_bfloat1614__nv_bfloat162Li64ELi3EEvPKT_S4_S4_PS2_iib(
	.param .u64 .ptr .align 1 _Z19gemv_kernel_batchedI13__nv_bfloat1614__nv_bfloat162Li64ELi3EEvPKT_S4_S4_PS2_iib_param_0,
	.param .u64 .ptr .align 1 _Z19gemv_kernel_batchedI13__nv_bfloat1614__nv_bfloat162Li64ELi3EEvPKT_S4_S4_PS2_iib_param_1,
	.param .u64 .ptr .align 1 _Z19gemv_kernel_batchedI13__nv_bfloat1614__nv_bfloat162Li64ELi3EEvPKT_S4_S4_PS2_iib_param_2,
	.param .u64 .ptr .align 1 _Z19gemv_kernel_batchedI13__nv_bfloat1614__nv_bfloat162Li64ELi3EEvPKT_S4_S4_PS2_iib_param_3,
	.param .u32 _Z19gemv_kernel_batchedI13__nv_bfloat1614__nv_bfloat162Li64ELi3EEvPKT_S4_S4_PS2_iib_param_4,
	.param .u32 _Z19gemv_kernel_batchedI13__nv_bfloat1614__nv_bfloat162Li64ELi3EEvPKT_S4_S4_PS2_iib_param_5,
	.param .u8 _Z19gemv_kernel_batchedI13__nv_bfloat1614__nv_bfloat162Li64ELi3EEvPKT_S4_S4_PS2_iib_param_6
)
{
	.reg .pred 	%p<48>;
	.reg .b16 	%rs<56>;
	.reg .b32 	%r<117>;
	.reg .b32 	%f<191>;
	.reg .b64 	%rd<67>;
	// demoted variable
	.shared .align 4 .b8 _ZZ19gemv_kernel_batchedI13__nv_bfloat1614__nv_bfloat162Li64ELi3EEvPKT_S4_S4_PS2_iibE9warp_sums[24];
	ld.param.u64 	%rd15, [_Z19gemv_kernel_batchedI13__nv_bfloat1614__nv_bfloat162Li64ELi3EEvPKT_S4_S4_PS2_iib_param_0];
	ld.param.u64 	%rd16, [_Z19gemv_kernel_batchedI13__nv_bfloat1614__nv_bfloat162Li64ELi3EEvPKT_S4_S4_PS2_iib_param_1];
	ld.param.u32 	%r16, [_Z19gemv_kernel_batchedI13__nv_bfloat1614__nv_bfloat162Li64ELi3EEvPKT_S4_S4_PS2_iib_param_4];
	ld.param.u32 	%r17, [_Z19gemv_kernel_batchedI13__nv_bfloat1614__nv_bfloat162Li64ELi3EEvPKT_S4_S4_PS2_iib_param_5];
	mov.u32 	%r1, %ctaid.x;
	setp.ge.s32 	%p1, %r1, %r16;
	@%p1 bra 	$L__BB10_23;
	mov.u32 	%r2, %tid.x;
	shr.u32 	%r18, %r17, 31;
	add.s32 	%r19, %r17, %r18;
	shr.s32 	%r3, %r19, 1;
	mul.lo.s32 	%r4, %r17, %r1;
	mul.wide.s32 	%rd19, %r4, 2;
	add.s64 	%rd1, %rd15, %rd19;
	setp.ge.s32 	%p2, %r2, %r3;
	mov.f32 	%f181, 0f00000000;
	mov.f32 	%f182, %f181;
	mov.f32 	%f183, %f181;
	@%p2 bra 	$L__BB10_8;
	not.b32 	%r20, %r2;
	add.s32 	%r5, %r3, %r20;
	and.b32  	%r21, %r5, 192;
	setp.eq.s32 	%p3, %r21, 192;
	mov.f32 	%f181, 0f00000000;
	mov.u32 	%r115, %r2;
	@%p3 bra 	$L__BB10_5;
	mul.wide.s32 	%rd2, %r17, 4;
	mul.wide.u32 	%rd20, %r2, 4;
	add.s64 	%rd65, %rd16, %rd20;
	mul.wide.s32 	%rd4, %r17, 2;
	add.s64 	%rd22, %rd20, %rd19;
	add.s64 	%rd64, %rd15, %rd22;
	shr.u32 	%r22, %r5, 6;
	add.s32 	%r23, %r22, 1;
	and.b32  	%r24, %r23, 3;
	neg.s32 	%r113, %r24;
	mov.f32 	%f181, 0f00000000;
	mov.f32 	%f182, %f181;
	mov.f32 	%f183, %f181;
	mov.u32 	%r115, %r2;
$L__BB10_4:
	.pragma "nounroll";
	// begin inline asm
	ld.global.nc.b32 %r25, [%rd64];
	// end inline asm
	mov.b32 	{%rs2, %rs3}, %r25;
	// begin inline asm
	{ cvt.f32.bf16 %f42, %rs2;}

	// end inline asm
	// begin inline asm
	{ cvt.f32.bf16 %f43, %rs3;}

	// end inline asm
	// begin inline asm
	ld.global.nc.b32 %r26, [%rd65];
	// end inline asm
	mov.b32 	{%rs4, %rs5}, %r26;
	// begin inline asm
	{ cvt.f32.bf16 %f44, %rs4;}

	// end inline asm
	fma.rn.f32 	%f50, %f42, %f44, %f183;
	// begin inline asm
	{ cvt.f32.bf16 %f45, %rs5;}

	// end inline asm
	fma.rn.f32 	%f183, %f43, %f45, %f50;
	add.s64 	%rd25, %rd65, %rd4;
	// begin inline asm
	ld.global.nc.b32 %r27, [%rd25];
	// end inline asm
	mov.b32 	{%rs6, %rs7}, %r27;
	// begin inline asm
	{ cvt.f32.bf16 %f46, %rs6;}

	// end inline asm
	fma.rn.f32 	%f51, %f42, %f46, %f182;
	// begin inline asm
	{ cvt.f32.bf16 %f47, %rs7;}

	// end inline asm
	fma.rn.f32 	%f182, %f43, %f47, %f51;
	add.s64 	%rd26, %rd65, %rd2;
	// begin inline asm
	ld.global.nc.b32 %r28, [%rd26];
	// end inline asm
	mov.b32 	{%rs8, %rs9}, %r28;
	// begin inline asm
	{ cvt.f32.bf16 %f48, %rs8;}

	// end inline asm
	fma.rn.f32 	%f52, %f42, %f48, %f181;
	// begin inline asm
	{ cvt.f32.bf16 %f49, %rs9;}

	// end inline asm
	fma.rn.f32 	%f181, %f43, %f49, %f52;
	add.s32 	%r115, %r115, 64;
	add.s64 	%rd65, %rd65, 256;
	add.s64 	%rd64, %rd64, 256;
	add.s32 	%r113, %r113, 1;
	setp.ne.s32 	%p4, %r113, 0;
	@%p4 bra 	$L__BB10_4;
$L__BB10_5:
	setp.lt.u32 	%p5, %r5, 192;
	@%p5 bra 	$L__BB10_8;
	mul.wide.u32 	%rd66, %r115, 4;
	mul.wide.s32 	%rd27, %r17, 4;
	add.s64 	%rd11, %rd16, %rd27;
	mul.wide.s32 	%rd28, %r17, 2;
	add.s64 	%rd12, %rd16, %rd28;
$L__BB10_7:
	add.s64 	%rd29, %rd1, %rd66;
	// begin inline asm
	ld.global.nc.b32 %r29, [%rd29];
	// end inline asm
	mov.b32 	{%rs10, %rs11}, %r29;
	add.s64 	%rd30, %rd16, %rd66;
	// begin inline asm
	{ cvt.f32.bf16 %f53, %rs10;}

	// end inline asm
	// begin inline asm
	{ cvt.f32.bf16 %f54, %rs11;}

	// end inline asm
	// begin inline asm
	ld.global.nc.b32 %r30, [%rd30];
	// end inline asm
	mov.b32 	{%rs12, %rs13}, %r30;
	// begin inline asm
	{ cvt.f32.bf16 %f55, %rs12;}

	// end inline asm
	fma.rn.f32 	%f85, %f53, %f55, %f183;
	// begin inline asm
	{ cvt.f32.bf16 %f56, %rs13;}

	// end inline asm
	fma.rn.f32 	%f86, %f54, %f56, %f85;
	add.s64 	%rd31, %rd12, %rd66;
	// begin inline asm
	ld.global.nc.b32 %r31, [%rd31];
	// end inline asm
	mov.b32 	{%rs14, %rs15}, %r31;
	// begin inline asm
	{ cvt.f32.bf16 %f57, %rs14;}

	// end inline asm
	fma.rn.f32 	%f87, %f53, %f57, %f182;
	// begin inline asm
	{ cvt.f32.bf16 %f58, %rs15;}

	// end inline asm
	fma.rn.f32 	%f88, %f54, %f58, %f87;
	add.s64 	%rd32, %rd11, %rd66;
	// begin inline asm
	ld.global.nc.b32 %r32, [%rd32];
	// end inline asm
	mov.b32 	{%rs16, %rs17}, %r32;
	// begin inline asm
	{ cvt.f32.bf16 %f59, %rs16;}

	// end inline asm
	fma.rn.f32 	%f89, %f53, %f59, %f181;
	// begin inline asm
	{ cvt.f32.bf16 %f60, %rs17;}

	// end inline asm
	fma.rn.f32 	%f90, %f54, %f60, %f89;
	add.s64 	%rd33, %rd29, 256;
	// begin inline asm
	ld.global.nc.b32 %r33, [%rd33];
	// end inline asm
	mov.b32 	{%rs18, %rs19}, %r33;
	add.s64 	%rd34, %rd30, 256;
	// begin inline asm
	{ cvt.f32.bf16 %f61, %rs18;}

	// end inline asm
	// begin inline asm
	{ cvt.f32.bf16 %f62, %rs19;}

	// end inline asm
	// begin inline asm
	ld.global.nc.b32 %r34, [%rd34];
	// end inline asm
	mov.b32 	{%rs20, %rs21}, %r34;
	// begin inline asm
	{ cvt.f32.bf16 %f63, %rs20;}

	// end inline asm
	fma.rn.f32 	%f91, %f61, %f63, %f86;
	// begin inline asm
	{ cvt.f32.bf16 %f64, %rs21;}

	// end inline asm
	fma.rn.f32 	%f92, %f62, %f64, %f91;
	add.s64 	%rd35, %rd31, 256;
	// begin inline asm
	ld.global.nc.b32 %r35, [%rd35];
	// end inline asm
	mov.b32 	{%rs22, %rs23}, %r35;
	// begin inline asm
	{ cvt.f32.bf16 %f65, %rs22;}

	// end inline asm
	fma.rn.f32 	%f93, %f61, %f65, %f88;
	// begin inline asm
	{ cvt.f32.bf16 %f66, %rs23;}

	// end inline asm
	fma.rn.f32 	%f94, %f62, %f66, %f93;
	add.s64 	%rd36, %rd32, 256;
	// begin inline asm
	ld.global.nc.b32 %r36, [%rd36];
	// end inline asm
	mov.b32 	{%rs24, %rs25}, %r36;
	// begin inline asm
	{ cvt.f32.bf16 %f67, %rs24;}

	// end inline asm
	fma.rn.f32 	%f95, %f61, %f67, %f90;
	// begin inline asm
	{ cvt.f32.bf16 %f68, %rs25;}

	// end inline asm
	fma.rn.f32 	%f96, %f62, %f68, %f95;
	add.s64 	%rd37, %rd29, 512;
	// begin inline asm
	ld.global.nc.b32 %r37, [%rd37];
	// end inline asm
	mov.b32 	{%rs26, %rs27}, %r37;
	add.s64 	%rd38, %rd30, 512;
	// begin inline asm
	{ cvt.f32.bf16 %f69, %rs26;}

	// end inline asm
	// begin inline asm
	{ cvt.f32.bf16 %f70, %rs27;}

	// end inline asm
	// begin inline asm
	ld.global.nc.b32 %r38, [%rd38];
	// end inline asm
	mov.b32 	{%rs28, %rs29}, %r38;
	// begin inline asm
	{ cvt.f32.bf16 %f71, %rs28;}

	// end inline asm
	fma.rn.f32 	%f97, %f69, %f71, %f92;
	// begin inline asm
	{ cvt.f32.bf16 %f72, %rs29;}

	// end inline asm
	fma.rn.f32 	%f98, %f70, %f72, %f97;
	add.s64 	%rd39, %rd31, 512;
	// begin inline asm
	ld.global.nc.b32 %r39, [%rd39];
	// end inline asm
	mov.b32 	{%rs30, %rs31}, %r39;
	// begin inline asm
	{ cvt.f32.bf16 %f73, %rs30;}

	// end inline asm
	fma.rn.f32 	%f99, %f69, %f73, %f94;
	// begin inline asm
	{ cvt.f32.bf16 %f74, %rs31;}

	// end inline asm
	fma.rn.f32 	%f100, %f70, %f74, %f99;
	add.s64 	%rd40, %rd32, 512;
	// begin inline asm
	ld.global.nc.b32 %r40, [%rd40];
	// end inline asm
	mov.b32 	{%rs32, %rs33}, %r40;
	// begin inline asm
	{ cvt.f32.bf16 %f75, %rs32;}

	// end inline asm
	fma.rn.f32 	%f101, %f69, %f75, %f96;
	// begin inline asm
	{ cvt.f32.bf16 %f76, %rs33;}

	// end inline asm
	fma.rn.f32 	%f102, %f70, %f76, %f101;
	add.s64 	%rd41, %rd29, 768;
	// begin inline asm
	ld.global.nc.b32 %r41, [%rd41];
	// end inline asm
	mov.b32 	{%rs34, %rs35}, %r41;
	add.s64 	%rd42, %rd30, 768;
	// begin inline asm
	{ cvt.f32.bf16 %f77, %rs34;}

	// end inline asm
	// begin inline asm
	{ cvt.f32.bf16 %f78, %rs35;}

	// end inline asm
	// begin inline asm
	ld.global.nc.b32 %r42, [%rd42];
	// end inline asm
	mov.b32 	{%rs36, %rs37}, %r42;
	// begin inline asm
	{ cvt.f32.bf16 %f79, %rs36;}

	// end inline asm
	fma.rn.f32 	%f103, %f77, %f79, %f98;
	// begin inline asm
	{ cvt.f32.bf16 %f80, %rs37;}

	// end inline asm
	fma.rn.f32 	%f183, %f78, %f80, %f103;
	add.s64 	%rd43, %rd31, 768;
	// begin inline asm
	ld.global.nc.b32 %r43, [%rd43];
	// end inline asm
	mov.b32 	{%rs38, %rs39}, %r43;
	// begin inline asm
	{ cvt.f32.bf16 %f81, %rs38;}

	// end inline asm
	fma.rn.f32 	%f104, %f77, %f81, %f100;
	// begin inline asm
	{ cvt.f32.bf16 %f82, %rs39;}

	// end inline asm
	fma.rn.f32 	%f182, %f78, %f82, %f104;
	add.s64 	%rd44, %rd32, 768;
	// begin inline asm
	ld.global.nc.b32 %r44, [%rd44];
	// end inline asm
	mov.b32 	{%rs40, %rs41}, %r44;
	// begin inline asm
	{ cvt.f32.bf16 %f83, %rs40;}

	// end inline asm
	fma.rn.f32 	%f105, %f77, %f83, %f102;
	// begin inline asm
	{ cvt.f32.bf16 %f84, %rs41;}

	// end inline asm
	fma.rn.f32 	%f181, %f78, %f84, %f105;
	add.s32 	%r115, %r115, 256;
	add.s64 	%rd66, %rd66, 1024;
	setp.lt.s32 	%p6, %r115, %r3;
	@%p6 bra 	$L__BB10_7;
$L__BB10_8:
	and.b32  	%r45, %r17, 1;
	setp.eq.b32 	%p7, %r45, 1;
	not.pred 	%p8, %p7;
	setp.ne.s32 	%p9, %r2, 0;
	or.pred  	%p10, %p9, %p8;
	@%p10 bra 	$L__BB10_10;
	mul.wide.s32 	%rd49, %r17, 2;
	add.s64 	%rd50, %rd1, %rd49;
	add.s64 	%rd45, %rd50, -2;
	// begin inline asm
	ld.global.nc.b16 %rs42, [%rd45];
	// end inline asm
	// begin inline asm
	{ cvt.f32.bf16 %f106, %rs42;}

	// end inline asm
	add.s64 	%rd51, %rd16, %rd49;
	add.s64 	%rd46, %rd51, -2;
	// begin inline asm
	ld.global.nc.b16 %rs44, [%rd46];
	// end inline asm
	// begin inline asm
	{ cvt.f32.bf16 %f107, %rs44;}

	// end inline asm
	fma.rn.f32 	%f183, %f106, %f107, %f183;
	add.s64 	%rd47, %rd46, %rd49;
	// begin inline asm
	ld.global.nc.b16 %rs46, [%rd47];
	// end inline asm
	// begin inline asm
	{ cvt.f32.bf16 %f108, %rs46;}

	// end inline asm
	fma.rn.f32 	%f182, %f106, %f108, %f182;
	shl.b32 	%r46, %r17, 1;
	mul.wide.s32 	%rd52, %r46, 2;
	add.s64 	%rd48, %rd46, %rd52;
	// begin inline asm
	ld.global.nc.b16 %rs48, [%rd48];
	// end inline asm
	// begin inline asm
	{ cvt.f32.bf16 %f109, %rs48;}

	// end inline asm
	fma.rn.f32 	%f181, %f106, %f109, %f181;
$L__BB10_10:
	mov.b32 	%r47, %f183;
	shfl.sync.bfly.b32	%r48|%p11, %r47, 16, 31, -1;
	mov.b32 	%f110, %r48;
	add.f32 	%f111, %f183, %f110;
	mov.b32 	%r49, %f111;
	shfl.sync.bfly.b32	%r50|%p12, %r49, 8, 31, -1;
	mov.b32 	%f112, %r50;
	add.f32 	%f113, %f111, %f112;
	mov.b32 	%r51, %f113;
	shfl.sync.bfly.b32	%r52|%p13, %r51, 4, 31, -1;
	mov.b32 	%f114, %r52;
	add.f32 	%f115, %f113, %f114;
	mov.b32 	%r53, %f115;
	shfl.sync.bfly.b32	%r54|%p14, %r53, 2, 31, -1;
	mov.b32 	%f116, %r54;
	add.f32 	%f117, %f115, %f116;
	mov.b32 	%r55, %f117;
	shfl.sync.bfly.b32	%r56|%p15, %r55, 1, 31, -1;
	mov.b32 	%f118, %r56;
	add.f32 	%f25, %f117, %f118;
	mov.b32 	%r57, %f182;
	shfl.sync.bfly.b32	%r58|%p16, %r57, 16, 31, -1;
	mov.b32 	%f119, %r58;
	add.f32 	%f120, %f182, %f119;
	mov.b32 	%r59, %f120;
	shfl.sync.bfly.b32	%r60|%p17, %r59, 8, 31, -1;
	mov.b32 	%f121, %r60;
	add.f32 	%f122, %f120, %f121;
	mov.b32 	%r61, %f122;
	shfl.sync.bfly.b32	%r62|%p18, %r61, 4, 31, -1;
	mov.b32 	%f123, %r62;
	add.f32 	%f124, %f122, %f123;
	mov.b32 	%r63, %f124;
	shfl.sync.bfly.b32	%r64|%p19, %r63, 2, 31, -1;
	mov.b32 	%f125, %r64;
	add.f32 	%f126, %f124, %f125;
	mov.b32 	%r65, %f126;
	shfl.sync.bfly.b32	%r66|%p20, %r65, 1, 31, -1;
	mov.b32 	%f127, %r66;
	add.f32 	%f26, %f126, %f127;
	mov.b32 	%r67, %f181;
	shfl.sync.bfly.b32	%r68|%p21, %r67, 16, 31, -1;
	mov.b32 	%f128, %r68;
	add.f32 	%f129, %f181, %f128;
	mov.b32 	%r69, %f129;
	shfl.sync.bfly.b32	%r70|%p22, %r69, 8, 31, -1;
	mov.b32 	%f130, %r70;
	add.f32 	%f131, %f129, %f130;
	mov.b32 	%r71, %f131;
	shfl.sync.bfly.b32	%r72|%p23, %r71, 4, 31, -1;
	mov.b32 	%f132, %r72;
	add.f32 	%f133, %f131, %f132;
	mov.b32 	%r73, %f133;
	shfl.sync.bfly.b32	%r74|%p24, %r73, 2, 31, -1;
	mov.b32 	%f134, %r74;
	add.f32 	%f135, %f133, %f134;
	mov.b32 	%r75, %f135;
	shfl.sync.bfly.b32	%r76|%p25, %r75, 1, 31, -1;
	mov.b32 	%f136, %r76;
	add.f32 	%f27, %f135, %f136;
	and.b32  	%r14, %r2, 31;
	setp.ne.s32 	%p26, %r14, 0;
	@%p26 bra 	$L__BB10_12;
	shr.u32 	%r77, %r2, 5;
	mov.u32 	%r78, _ZZ19gemv_kernel_batchedI13__nv_bfloat1614__nv_bfloat162Li64ELi3EEvPKT_S4_S4_PS2_iibE9warp_sums;
	mad.lo.s32 	%r79, %r77, 12, %r78;
	st.shared.f32 	[%r79], %f25;
	st.shared.f32 	[%r79+4], %f26;
	st.shared.f32 	[%r79+8], %f27;
$L__BB10_12:
	bar.sync 	0;
	setp.gt.u32 	%p27, %r2, 31;
	@%p27 bra 	$L__BB10_23;
	setp.gt.u32 	%p28, %r14, 1;
	mov.u32 	%r80, _ZZ19gemv_kernel_batchedI13__nv_bfloat1614__nv_bfloat162Li64ELi3EEvPKT_S4_S4_PS2_iibE9warp_sums;
	mad.lo.s32 	%r15, %r14, 12, %r80;
	mov.f32 	%f187, 0f00000000;
	@%p28 bra 	$L__BB10_15;
	ld.shared.f32 	%f187, [%r15];
$L__BB10_15:
	setp.gt.u32 	%p29, %r14, 1;
	mov.b32 	%r81, %f187;
	shfl.sync.bfly.b32	%r82|%p30, %r81, 16, 31, -1;
	mov.b32 	%f139, %r82;
	add.f32 	%f140, %f187, %f139;
	mov.b32 	%r83, %f140;
	shfl.sync.bfly.b32	%r84|%p31, %r83, 8, 31, -1;
	mov.b32 	%f141, %r84;
	add.f32 	%f142, %f140, %f141;
	mov.b32 	%r85, %f142;
	shfl.sync.bfly.b32	%r86|%p32, %r85, 4, 31, -1;
	mov.b32 	%f143, %r86;
	add.f32 	%f144, %f142, %f143;
	mov.b32 	%r87, %f144;
	shfl.sync.bfly.b32	%r88|%p33, %r87, 2, 31, -1;
	mov.b32 	%f145, %r88;
	add.f32 	%f146, %f144, %f145;
	mov.b32 	%r89, %f146;
	shfl.sync.bfly.b32	%r90|%p34, %r89, 1, 31, -1;
	mov.b32 	%f147, %r90;
	add.f32 	%f30, %f146, %f147;
	mov.f32 	%f188, 0f00000000;
	@%p29 bra 	$L__BB10_17;
	ld.shared.f32 	%f188, [%r15+4];
$L__BB10_17:
	setp.gt.u32 	%p35, %r14, 1;
	mov.b32 	%r91, %f188;
	shfl.sync.bfly.b32	%r92|%p36, %r91, 16, 31, -1;
	mov.b32 	%f149, %r92;
	add.f32 	%f150, %f188, %f149;
	mov.b32 	%r93, %f150;
	shfl.sync.bfly.b32	%r94|%p37, %r93, 8, 31, -1;
	mov.b32 	%f151, %r94;
	add.f32 	%f152, %f150, %f151;
	mov.b32 	%r95, %f152;
	shfl.sync.bfly.b32	%r96|%p38, %r95, 4, 31, -1;
	mov.b32 	%f153, %r96;
	add.f32 	%f154, %f152, %f153;
	mov.b32 	%r97, %f154;
	shfl.sync.bfly.b32	%r98|%p39, %r97, 2, 31, -1;
	mov.b32 	%f155, %r98;
	add.f32 	%f156, %f154, %f155;
	mov.b32 	%r99, %f156;
	shfl.sync.bfly.b32	%r100|%p40, %r99, 1, 31, -1;
	mov.b32 	%f157, %r100;
	add.f32 	%f33, %f156, %f157;
	mov.f32 	%f189, 0f00000000;
	@%p35 bra 	$L__BB10_19;
	ld.shared.f32 	%f189, [%r15+8];
$L__BB10_19:
	setp.ne.s32 	%p41, %r2, 0;
	mov.b32 	%r101, %f189;
	shfl.sync.bfly.b32	%r102|%p42, %r101, 16, 31, -1;
	mov.b32 	%f158, %r102;
	add.f32 	%f159, %f189, %f158;
	mov.b32 	%r103, %f159;
	shfl.sync.bfly.b32	%r104|%p43, %r103, 8, 31, -1;
	mov.b32 	%f160, %r104;
	add.f32 	%f161, %f159, %f160;
	mov.b32 	%r105, %f161;
	shfl.sync.bfly.b32	%r106|%p44, %r105, 4, 31, -1;
	mov.b32 	%f162, %r106;
	add.f32 	%f163, %f161, %f162;
	mov.b32 	%r107, %f163;
	shfl.sync.bfly.b32	%r108|%p45, %r107, 2, 31, -1;
	mov.b32 	%f164, %r108;
	add.f32 	%f165, %f163, %f164;
	mov.b32 	%r109, %f165;
	shfl.sync.bfly.b32	%r110|%p46, %r109, 1, 31, -1;
	mov.b32 	%f166, %r110;
	add.f32 	%f36, %f165, %f166;
	@%p41 bra 	$L__BB10_23;
	ld.param.s8 	%rs55, [_Z19gemv_kernel_batchedI13__nv_bfloat1614__nv_bfloat162Li64ELi3EEvPKT_S4_S4_PS2_iib_param_6];
	setp.eq.s16 	%p47, %rs55, 0;
	mov.f32 	%f190, 0f00000000;
	@%p47 bra 	$L__BB10_22;
	ld.param.u64 	%rd62, [_Z19gemv_kernel_batchedI13__nv_bfloat1614__nv_bfloat162Li64ELi3EEvPKT_S4_S4_PS2_iib_param_2];
	mul.wide.u32 	%rd54, %r1, 2;
	add.s64 	%rd53, %rd62, %rd54;
	// begin inline asm
	ld.global.nc.b16 %rs50, [%rd53];
	// end inline asm
	// begin inline asm
	{ cvt.f32.bf16 %f190, %rs50;}

	// end inline asm
$L__BB10_22:
	ld.param.u64 	%rd63, [_Z19gemv_kernel_batchedI13__nv_bfloat1614__nv_bfloat162Li64ELi3EEvPKT_S4_S4_PS2_iib_param_3];
	cvta.to.global.u64 	%rd55, %rd63;
	add.f32 	%f169, %f190, %f30;
	// begin inline asm
	{  cvt.rn.bf16.f32 %rs52, %f169;}

	// end inline asm
	mul.wide.u32 	%rd56, %r1, 2;
	add.s64 	%rd57, %rd55, %rd56;
	st.global.u16 	[%rd57], %rs52;
	add.f32 	%f170, %f190, %f33;
	// begin inline asm
	{  cvt.rn.bf16.f32 %rs53, %f170;}

	// end inline asm
	add.s32 	%r111, %r16, %r1;
	mul.wide.u32 	%rd58, %r111, 2;
	add.s64 	%rd59, %rd55, %rd58;
	st.global.u16 	[%rd59], %rs53;
	add.f32 	%f171, %f190, %f36;
	// begin inline asm
	{  cvt.rn.bf16.f32 %rs54, %f171;}

	// end inline asm
	add.s32 	%r112, %r111, %r16;
	mul.wide.u32 	%rd60, %r112, 2;
	add.s64 	%rd61, %rd55, %rd60;
	st.global.u16 	[%rd61], %rs54;
$L__BB10_23:
	ret;

}
	// .globl	_Z19gemv_kernel_batchedI13__nv_bfloat1614__nv_bfloat162Li64ELi4EEvPKT_S4_S4_PS2_iib
.visible .entry _Z19gemv_kernel_batchedI13__nv_bfloat1614__nv_bfloat162Li64ELi4EEvPKT_S4_S4_PS2_iib(
	.param .u64 .ptr .align 1 _Z19gemv_kernel_batchedI13__nv_bfloat1614__nv_bfloat162Li64ELi4EEvPKT_S4_S4_PS2_iib_param_0,
	.param .u64 .ptr .align 1 _Z19gemv_kernel_batchedI13__nv_bfloat1614__nv_bfloat162Li64ELi4EEvPKT_S4_S4_PS2_iib_param_1,
	.param .u64 .ptr .align 1 _Z19gemv_kernel_batchedI13__nv_bfloat1614__nv_bfloat162Li64ELi4EEvPKT_S4_S4_PS2_iib_param_2,
	.param .u64 .ptr .align 1 _Z19gemv_kernel_batchedI13__nv_bfloat1614__nv_bfloat162Li64ELi4EEvPKT_S4_S4_PS2_iib_param_3,
	.param .u32 _Z19gemv_kernel_batchedI13__nv_bfloat1614__nv_bfloat162Li64ELi4EEvPKT_S4_S4_PS2_iib_param_4,
	.param .u32 _Z19gemv_kernel_batchedI13__nv_bfloat1614__nv_bfloat162Li64ELi4EEvPKT_S4_S4_PS2_iib_param_5,
	.param .u8 _Z19gemv_kernel_batchedI13__nv_bfloat1614__nv_bfloat162Li64ELi4EEvPKT_S4_S4_PS2_iib_param_6
)
{
	.reg .pred 	%p<59>;
	.reg .b16 	%rs<68>;
	.reg .b32 	%r<145>;
	.reg .b32 	%f<248>;
	.reg .b64 	%rd<78>;
	// demoted variable
	.shared .align 4 .b8 _ZZ19gemv_kernel_batchedI13__nv_bfloat1614__nv_bfloat162Li64ELi4EEvPKT_S4_S4_PS2_iibE9warp_sums[32];
	ld.param.u64 	%rd17, [_Z19gemv_kernel_batchedI13__nv_bfloat1614__nv_bfloat162Li64ELi4EEvPKT_S4_S4_PS2_iib_param_0];
	ld.param.u64 	%rd18, [_Z19gemv_kernel_batchedI13__nv_bfloat1614__nv_bfloat162Li64ELi4EEvPKT_S4_S4_PS2_iib_param_1];
	ld.param.u64 	%rd20, [_Z19gemv_kernel_batchedI13__nv_bfloat1614__nv_bfloat162Li64ELi4EEvPKT_S4_S4_PS2_iib_param_3];
	ld.param.u32 	%r16, [_Z19gemv_kernel_batchedI13__nv_bfloat1614__nv_bfloat162Li64ELi4EEvPKT_S4_S4_PS2_iib_param_4];
	ld.param.u32 	%r17, [_Z19gemv_kernel_batchedI13__nv_bfloat1614__nv_bfloat162Li64ELi4EEvPKT_S4_S4_PS2_iib_param_5];
	ld.param.s8 	%rs1, [_Z19gemv_kernel_batchedI13__nv_bfloat1614__nv_bfloat162Li64ELi4EEvPKT_S4_S4_PS2_iib_param_6];
	mov.u32 	%r1, %ctaid.x;
	setp.ge.s32 	%p1, %r1, %r16;
	@%p1 bra 	$L__BB11_25;
	mov.u32 	%r2, %tid.x;
	shr.u32 	%r18, %r17, 31;
	add.s32 	%r19, %r17, %r18;
	shr.s32 	%r3, %r19, 1;
	mul.lo.s32 	%r4, %r17, %r1;
	mul.wide.s32 	%rd21, %r4, 2;
	add.s64 	%rd1, %rd17, %rd21;
	setp.ge.s32 	%p2, %r2, %r3;
	mov.f32 	%f235, 0f00000000;
	mov.f32 	%f236, %f235;
	mov.f32 	%f237, %f235;
	mov.f32 	%f238, %f235;
	@%p2 bra 	$L__BB11_8;
	not.b32 	%r20, %r2;
	add.s32 	%r5, %r3, %r20;
	and.b32  	%r21, %r5, 192;
	setp.eq.s32 	%p3, %r21, 192;
	mov.f32 	%f235, 0f00000000;
	mov.u32 	%r143, %r2;
	@%p3 bra 	$L__BB11_5;
	mul.wide.s32 	%rd2, %r17, 4;
	mul.wide.u32 	%rd22, %r2, 4;
	add.s64 	%rd76, %rd18, %rd22;
	mul.wide.s32 	%rd4, %r17, 6;
	mul.wide.s32 	%rd5, %r17, 2;
	add.s64 	%rd24, %rd22, %rd21;
	add.s64 	%rd75, %rd17, %rd24;
	shr.u32 	%r22, %r5, 6;
	add.s32 	%r23, %r22, 1;
	and.b32  	%r24, %r23, 3;
	neg.s32 	%r141, %r24;
	mov.f32 	%f235, 0f00000000;
	mov.f32 	%f236, %f235;
	mov.f32 	%f237, %f235;
	mov.f32 	%f238, %f235;
	mov.u32 	%r143, %r2;
$L__BB11_4:
	.pragma "nounroll";
	// begin inline asm
	ld.global.nc.b32 %r25, [%rd75];
	// end inline asm
	mov.b32 	{%rs2, %rs3}, %r25;
	// begin inline asm
	{ cvt.f32.bf16 %f54, %rs2;}

	// end inline asm
	// begin inline asm
	{ cvt.f32.bf16 %f55, %rs3;}

	// end inline asm
	// begin inline asm
	ld.global.nc.b32 %r26, [%rd76];
	// end inline asm
	mov.b32 	{%rs4, %rs5}, %r26;
	// begin inline asm
	{ cvt.f32.bf16 %f56, %rs4;}

	// end inline asm
	fma.rn.f32 	%f64, %f54, %f56, %f238;
	// begin inline asm
	{ cvt.f32.bf16 %f57, %rs5;}

	// end inline asm
	fma.rn.f32 	%f238, %f55, %f57, %f64;
	add.s64 	%rd27, %rd76, %rd5;
	// begin inline asm
	ld.global.nc.b32 %r27, [%rd27];
	// end inline asm
	mov.b32 	{%rs6, %rs7}, %r27;
	// begin inline asm
	{ cvt.f32.bf16 %f58, %rs6;}

	// end inline asm
	fma.rn.f32 	%f65, %f54, %f58, %f237;
	// begin inline asm
	{ cvt.f32.bf16 %f59, %rs7;}

	// end inline asm
	fma.rn.f32 	%f237, %f55, %f59, %f65;
	add.s64 	%rd28, %rd76, %rd2;
	// begin inline asm
	ld.global.nc.b32 %r28, [%rd28];
	// end inline asm
	mov.b32 	{%rs8, %rs9}, %r28;
	// begin inline asm
	{ cvt.f32.bf16 %f60, %rs8;}

	// end inline asm
	fma.rn.f32 	%f66, %f54, %f60, %f236;
	// begin inline asm
	{ cvt.f32.bf16 %f61, %rs9;}

	// end inline asm
	fma.rn.f32 	%f236, %f55, %f61, %f66;
	add.s64 	%rd29, %rd76, %rd4;
	// begin inline asm
	ld.global.nc.b32 %r29, [%rd29];
	// end inline asm
	mov.b32 	{%rs10, %rs11}, %r29;
	// begin inline asm
	{ cvt.f32.bf16 %f62, %rs10;}

	// end inline asm
	fma.rn.f32 	%f67, %f54, %f62, %f235;
	// begin inline asm
	{ cvt.f32.bf16 %f63, %rs11;}

	// end inline asm
	fma.rn.f32 	%f235, %f55, %f63, %f67;
	add.s32 	%r143, %r143, 64;
	add.s64 	%rd76, %rd76, 256;
	add.s64 	%rd75, %rd75, 256;
	add.s32 	%r141, %r141, 1;
	setp.ne.s32 	%p4, %r141, 0;
	@%p4 bra 	$L__BB11_4;
$L__BB11_5:
	setp.lt.u32 	%p5, %r5, 192;
	@%p5 bra 	$L__BB11_8;
	mul.wide.u32 	%rd77, %r143, 4;
	mul.wide.s32 	%rd30, %r17, 4;
	add.s64 	%rd12, %rd18, %rd30;
	mul.wide.s32 	%rd31, %r17, 6;
	add.s64 	%rd13, %rd18, %rd31;
	mul.wide.s32 	%rd32, %r17, 2;
	add.s64 	%rd14, %rd18, %rd32;
$L__BB11_7:
	add.s64 	%rd33, %rd1, %rd77;
	// begin inline asm
	ld.global.nc.b32 %r30, [%rd33];
	// end inline asm
	mov.b32 	{%rs12, %rs13}, %r30;
	add.s64 	%rd34, %rd18, %rd77;
	// begin inline asm
	{ cvt.f32.bf16 %f68, %rs12;}

	// end inline asm
	// begin inline asm
	{ cvt.f32.bf16 %f69, %rs13;}

	// end inline asm
	// begin inline asm
	ld.global.nc.b32 %r31, [%rd34];
	// end inline asm
	mov.b32 	{%rs14, %rs15}, %r31;
	// begin inline asm
	{ cvt.f32.bf16 %f70, %rs14;}

	// end inline asm
	fma.rn.f32 	%f108, %f68, %f70, %f238;
	// begin inline asm
	{ cvt.f32.bf16 %f71, %rs15;}

	// end inline asm
	fma.rn.f32 	%f109, %f69, %f71, %f108;
	add.s64 	%rd35, %rd14, %rd77;
	// begin inline asm
	ld.global.nc.b32 %r32, [%rd35];
	// end inline asm
	mov.b32 	{%rs16, %rs17}, %r32;
	// begin inline asm
	{ cvt.f32.bf16 %f72, %rs16;}

	// end inline asm
	fma.rn.f32 	%f110, %f68, %f72, %f237;
	// begin inline asm
	{ cvt.f32.bf16 %f73, %rs17;}

	// end inline asm
	fma.rn.f32 	%f111, %f69, %f73, %f110;
	add.s64 	%rd36, %rd12, %rd77;
	// begin inline asm
	ld.global.nc.b32 %r33, [%rd36];
	// end inline asm
	mov.b32 	{%rs18, %rs19}, %r33;
	// begin inline asm
	{ cvt.f32.bf16 %f74, %rs18;}

	// end inline asm
	fma.rn.f32 	%f112, %f68, %f74, %f236;
	// begin inline asm
	{ cvt.f32.bf16 %f75, %rs19;}

	// end inline asm
	fma.rn.f32 	%f113, %f69, %f75, %f112;
	add.s64 	%rd37, %rd13, %rd77;
	// begin inline asm
	ld.global.nc.b32 %r34, [%rd37];
	// end inline asm
	mov.b32 	{%rs20, %rs21}, %r34;
	// begin inline asm
	{ cvt.f32.bf16 %f76, %rs20;}

	// end inline asm
	fma.rn.f32 	%f114, %f68, %f76, %f235;
	// begin inline asm
	{ cvt.f32.bf16 %f77, %rs21;}

	// end inline asm
	fma.rn.f32 	%f115, %f69, %f77, %f114;
	add.s64 	%rd38, %rd33, 256;
	// begin inline asm
	ld.global.nc.b32 %r35, [%rd38];
	// end inline asm
	mov.b32 	{%rs22, %rs23}, %r35;
	add.s64 	%rd39, %rd34, 256;
	// begin inline asm
	{ cvt.f32.bf16 %f78, %rs22;}

	// end inline asm
	// begin inline asm
	{ cvt.f32.bf16 %f79, %rs23;}

	// end inline asm
	// begin inline asm
	ld.global.nc.b32 %r36, [%rd39];
	// end inline asm
	mov.b32 	{%rs24, %rs25}, %r36;
	// begin inline asm
	{ cvt.f32.bf16 %f80, %rs24;}

	// end inline asm
	fma.rn.f32 	%f116, %f78, %f80, %f109;
	// begin inline asm
	{ cvt.f32.bf16 %f81, %rs25;}

	// end inline asm
	fma.rn.f32 	%f117, %f79, %f81, %f116;
	add.s64 	%rd40, %rd35, 256;
	// begin inline asm
	ld.global.nc.b32 %r37, [%rd40];
	// end inline asm
	mov.b32 	{%rs26, %rs27}, %r37;
	// begin inline asm
	{ cvt.f32.bf16 %f82, %rs26;}

	// end inline asm
	fma.rn.f32 	%f118, %f78, %f82, %f111;
	// begin inline asm
	{ cvt.f32.bf16 %f83, %rs27;}

	// end inline asm
	fma.rn.f32 	%f119, %f79, %f83, %f118;
	add.s64 	%rd41, %rd36, 256;
	// begin inline asm
	ld.global.nc.b32 %r38, [%rd41];
	// end inline asm
	mov.b32 	{%rs28, %rs29}, %r38;
	// begin inline asm
	{ cvt.f32.bf16 %f84, %rs28;}

	// end inline asm
	fma.rn.f32 	%f120, %f78, %f84, %f113;
	// begin inline asm
	{ cvt.f32.bf16 %f85, %rs29;}

	// end inline asm
	fma.rn.f32 	%f121, %f79, %f85, %f120;
	add.s64 	%rd42, %rd37, 256;
	// begin inline asm
	ld.global.nc.b32 %r39, [%rd42];
	// end inline asm
	mov.b32 	{%rs30, %rs31}, %r39;
	// begin inline asm
	{ cvt.f32.bf16 %f86, %rs30;}

	// end inline asm
	fma.rn.f32 	%f122, %f78, %f86, %f115;
	// begin inline asm
	{ cvt.f32.bf16 %f87, %rs31;}

	// end inline asm
	fma.rn.f32 	%f123, %f79, %f87, %f122;
	add.s64 	%rd43, %rd33, 512;
	// begin inline asm
	ld.global.nc.b32 %r40, [%rd43];
	// end inline asm
	mov.b32 	{%rs32, %rs33}, %r40;
	add.s64 	%rd44, %rd34, 512;
	// begin inline asm
	{ cvt.f32.bf16 %f88, %rs32;}

	// end inline asm
	// begin inline asm
	{ cvt.f32.bf16 %f89, %rs33;}

	// end inline asm
	// begin inline asm
	ld.global.nc.b32 %r41, [%rd44];
	// end inline asm
	mov.b32 	{%rs34, %rs35}, %r41;
	// begin inline asm
	{ cvt.f32.bf16 %f90, %rs34;}

	// end inline asm
	fma.rn.f32 	%f124, %f88, %f90, %f117;
	// begin inline asm
	{ cvt.f32.bf16 %f91, %rs35;}

	// end inline asm
	fma.rn.f32 	%f125, %f89, %f91, %f124;
	add.s64 	%rd45, %rd35, 512;
	// begin inline asm
	ld.global.nc.b32 %r42, [%rd45];
	// end inline asm
	mov.b32 	{%rs36, %rs37}, %r42;
	// begin inline asm
	{ cvt.f32.bf16 %f92, %rs36;}

	// end inline asm
	fma.rn.f32 	%f126, %f88, %f92, %f119;
	// begin inline asm
	{ cvt.f32.bf16 %f93, %rs37;}

	// end inline asm
	fma.rn.f32 	%f127, %f89, %f93, %f126;
	add.s64 	%rd46, %rd36, 512;
	// begin inline asm
	ld.global.nc.b32 %r43, [%rd46];
	// end inline asm
	mov.b32 	{%rs38, %rs39}, %r43;
	// begin inline asm
	{ cvt.f32.bf16 %f94, %rs38;}

	// end inline asm
	fma.rn.f32 	%f128, %f88, %f94, %f121;
	// begin inline asm
	{ cvt.f32.bf16 %f95, %rs39;}

	// end inline asm
	fma.rn.f32 	%f129, %f89, %f95, %f128;
	add.s64 	%rd47, %rd37, 512;
	// begin inline asm
	ld.global.nc.b32 %r44, [%rd47];
	// end inline asm
	mov.b32 	{%rs40, %rs41}, %r44;
	// begin inline asm
	{ cvt.f32.bf16 %f96, %rs40;}

	// end inline asm
	fma.rn.f32 	%f130, %f88, %f96, %f123;
	// begin inline asm
	{ cvt.f32.bf16 %f97, %rs41;}

	// end inline asm
	fma.rn.f32 	%f131, %f89, %f97, %f130;
	add.s64 	%rd48, %rd33, 768;
	// begin inline asm
	ld.global.nc.b32 %r45, [%rd48];
	// end inline asm
	mov.b32 	{%rs42, %rs43}, %r45;
	add.s64 	%rd49, %rd34, 768;
	// begin inline asm
	{ cvt.f32.bf16 %f98, %rs42;}

	// end inline asm
	// begin inline asm
	{ cvt.f32.bf16 %f99, %rs43;}

	// end inline asm
	// begin inline asm
	ld.global.nc.b32 %r46, [%rd49];
	// end inline asm
	mov.b32 	{%rs44, %rs45}, %r46;
	// begin inline asm
	{ cvt.f32.bf16 %f100, %rs44;}

	// end inline asm
	fma.rn.f32 	%f132, %f98, %f100, %f125;
	// begin inline asm
	{ cvt.f32.bf16 %f101, %rs45;}

	// end inline asm
	fma.rn.f32 	%f238, %f99, %f101, %f132;
	add.s64 	%rd50, %rd35, 768;
	// begin inline asm
	ld.global.nc.b32 %r47, [%rd50];
	// end inline asm
	mov.b32 	{%rs46, %rs47}, %r47;
	// begin inline asm
	{ cvt.f32.bf16 %f102, %rs46;}

	// end inline asm
	fma.rn.f32 	%f133, %f98, %f102, %f127;
	// begin inline asm
	{ cvt.f32.bf16 %f103, %rs47;}

	// end inline asm
	fma.rn.f32 	%f237, %f99, %f103, %f133;
	add.s64 	%rd51, %rd36, 768;
	// begin inline asm
	ld.global.nc.b32 %r48, [%rd51];
	// end inline asm
	mov.b32 	{%rs48, %rs49}, %r48;
	// begin inline asm
	{ cvt.f32.bf16 %f104, %rs48;}

	// end inline asm
	fma.rn.f32 	%f134, %f98, %f104, %f129;
	// begin inline asm
	{ cvt.f32.bf16 %f105, %rs49;}

	// end inline asm
	fma.rn.f32 	%f236, %f99, %f105, %f134;
	add.s64 	%rd52, %rd37, 768;
	// begin inline asm
	ld.global.nc.b32 %r49, [%rd52];
	// end inline asm
	mov.b32 	{%rs50, %rs51}, %r49;
	// begin inline asm
	{ cvt.f32.bf16 %f106, %rs50;}

	// end inline asm
	fma.rn.f32 	%f135, %f98, %f106, %f131;
	// begin inline asm
	{ cvt.f32.bf16 %f107, %rs51;}

	// end inline asm
	fma.rn.f32 	%f235, %f99, %f107, %f135;
	add.s32 	%r143, %r143, 256;
	add.s64 	%rd77, %rd77, 1024;
	setp.lt.s32 	%p6, %r143, %r3;
	@%p6 bra 	$L__BB11_7;
$L__BB11_8:
	and.b32  	%r50, %r17, 1;
	setp.eq.b32 	%p7, %r50, 1;
	not.pred 	%p8, %p7;
	setp.ne.s32 	%p9, %r2, 0;
	or.pred  	%p10, %p9, %p8;
	@%p10 bra 	$L__BB11_10;
	mul.wide.s32 	%rd58, %r17, 2;
	add.s64 	%rd59, %rd1, %rd58;
	add.s64 	%rd53, %rd59, -2;
	// begin inline asm
	ld.global.nc.b16 %rs52, [%rd53];
	// end inline asm
	// begin inline asm
	{ cvt.f32.bf16 %f136, %rs52;}

	// end inline asm
	add.s64 	%rd60, %rd18, %rd58;
	add.s64 	%rd54, %rd60, -2;
	// begin inline asm
	ld.global.nc.b16 %rs54, [%rd54];
	// end inline asm
	// begin inline asm
	{ cvt.f32.bf16 %f137, %rs54;}

	// end inline asm
	fma.rn.f32 	%f238, %f136, %f137, %f238;
	add.s64 	%rd55, %rd54, %rd58;
	// begin inline asm
	ld.global.nc.b16 %rs56, [%rd55];
	// end inline asm
	// begin inline asm
	{ cvt.f32.bf16 %f138, %rs56;}

	// end inline asm
	fma.rn.f32 	%f237, %f136, %f138, %f237;
	shl.b32 	%r51, %r17, 1;
	mul.wide.s32 	%rd61, %r51, 2;
	add.s64 	%rd56, %rd54, %rd61;
	// begin inline asm
	ld.global.nc.b16 %rs58, [%rd56];
	// end inline asm
	// begin inline asm
	{ cvt.f32.bf16 %f139, %rs58;}

	// end inline asm
	fma.rn.f32 	%f236, %f136, %f139, %f236;
	mul.lo.s32 	%r52, %r17, 3;
	mul.wide.s32 	%rd62, %r52, 2;
	add.s64 	%rd57, %rd54, %rd62;
	// begin inline asm
	ld.global.nc.b16 %rs60, [%rd57];
	// end inline asm
	// begin inline asm
	{ cvt.f32.bf16 %f140, %rs60;}

	// end inline asm
	fma.rn.f32 	%f235, %f136, %f140, %f235;
$L__BB11_10:
	mov.b32 	%r53, %f238;
	shfl.sync.bfly.b32	%r54|%p11, %r53, 16, 31, -1;
	mov.b32 	%f141, %r54;
	add.f32 	%f142, %f238, %f141;
	mov.b32 	%r55, %f142;
	shfl.sync.bfly.b32	%r56|%p12, %r55, 8, 31, -1;
	mov.b32 	%f143, %r56;
	add.f32 	%f144, %f142, %f143;
	mov.b32 	%r57, %f144;
	shfl.sync.bfly.b32	%r58|%p13, %r57, 4, 31, -1;
	mov.b32 	%f145, %r58;
	add.f32 	%f146, %f144, %f145;
	mov.b32 	%r59, %f146;
	shfl.sync.bfly.b32	%r60|%p14, %r59, 2, 31, -1;
	mov.b32 	%f147, %r60;
	add.f32 	%f148, %f146, %f147;
	mov.b32 	%r61, %f148;
	shfl.sync.bfly.b32	%r62|%p15, %r61, 1, 31, -1;
	mov.b32 	%f149, %r62;
	add.f32 	%f33, %f148, %f149;
	mov.b32 	%r63, %f237;
	shfl.sync.bfly.b32	%r64|%p16, %r63, 16, 31, -1;
	mov.b32 	%f150, %r64;
	add.f32 	%f151, %f237, %f150;
	mov.b32 	%r65, %f151;
	shfl.sync.bfly.b32	%r66|%p17, %r65, 8, 31, -1;
	mov.b32 	%f152, %r66;
	add.f32 	%f153, %f151, %f152;
	mov.b32 	%r67, %f153;
	shfl.sync.bfly.b32	%r68|%p18, %r67, 4, 31, -1;
	mov.b32 	%f154, %r68;
	add.f32 	%f155, %f153, %f154;
	mov.b32 	%r69, %f155;
	shfl.sync.bfly.b32	%r70|%p19, %r69, 2, 31, -1;
	mov.b32 	%f156, %r70;
	add.f32 	%f157, %f155, %f156;
	mov.b32 	%r71, %f157;
	shfl.sync.bfly.b32	%r72|%p20, %r71, 1, 31, -1;
	mov.b32 	%f158, %r72;
	add.f32 	%f34, %f157, %f158;
	mov.b32 	%r73, %f236;
	shfl.sync.bfly.b32	%r74|%p21, %r73, 16, 31, -1;
	mov.b32 	%f159, %r74;
	add.f32 	%f160, %f236, %f159;
	mov.b32 	%r75, %f160;
	shfl.sync.bfly.b32	%r76|%p22, %r75, 8, 31, -1;
	mov.b32 	%f161, %r76;
	add.f32 	%f162, %f160, %f161;
	mov.b32 	%r77, %f162;
	shfl.sync.bfly.b32	%r78|%p23, %r77, 4, 31, -1;
	mov.b32 	%f163, %r78;
	add.f32 	%f164, %f162, %f163;
	mov.b32 	%r79, %f164;
	shfl.sync.bfly.b32	%r80|%p24, %r79, 2, 31, -1;
	mov.b32 	%f165, %r80;
	add.f32 	%f166, %f164, %f165;
	mov.b32 	%r81, %f166;
	shfl.sync.bfly.b32	%r82|%p25, %r81, 1, 31, -1;
	mov.b32 	%f167, %r82;
	add.f32 	%f35, %f166, %f167;
	mov.b32 	%r83, %f235;
	shfl.sync.bfly.b32	%r84|%p26, %r83, 16, 31, -1;
	mov.b32 	%f168, %r84;
	add.f32 	%f169, %f235, %f168;
	mov.b32 	%r85, %f169;
	shfl.sync.bfly.b32	%r86|%p27, %r85, 8, 31, -1;
	mov.b32 	%f170, %r86;
	add.f32 	%f171, %f169, %f170;
	mov.b32 	%r87, %f171;
	shfl.sync.bfly.b32	%r88|%p28, %r87, 4, 31, -1;
	mov.b32 	%f172, %r88;
	add.f32 	%f173, %f171, %f172;
	mov.b32 	%r89, %f173;
	shfl.sync.bfly.b32	%r90|%p29, %r89, 2, 31, -1;
	mov.b32 	%f174, %r90;
	add.f32 	%f175, %f173, %f174;
	mov.b32 	%r91, %f175;
	shfl.sync.bfly.b32	%r92|%p30, %r91, 1, 31, -1;
	mov.b32 	%f176, %r92;
	add.f32 	%f36, %f175, %f176;
	and.b32  	%r14, %r2, 31;
	setp.ne.s32 	%p31, %r14, 0;
	@%p31 bra 	$L__BB11_12;
	shr.u32 	%r93, %r2, 1;
	mov.u32 	%r94, _ZZ19gemv_kernel_batchedI13__nv_bfloat1614__nv_bfloat162Li64ELi4EEvPKT_S4_S4_PS2_iibE9warp_sums;
	add.s32 	%r95, %r94, %r93;
	st.shared.f32 	[%r95], %f33;
	st.shared.f32 	[%r95+4], %f34;
	st.shared.f32 	[%r95+8], %f35;
	st.shared.f32 	[%r95+12], %f36;
$L__BB11_12:
	bar.sync 	0;
	setp.gt.u32 	%p32, %r2, 31;
	@%p32 bra 	$L__BB11_25;
	setp.gt.u32 	%p33, %r14, 1;
	shl.b32 	%r96, %r14, 4;
	mov.u32 	%r97, _ZZ19gemv_kernel_batchedI13__nv_bfloat1614__nv_bfloat162Li64ELi4EEvPKT_S4_S4_PS2_iibE9warp_sums;
	add.s32 	%r15, %r97, %r96;
	mov.f32 	%f243, 0f00000000;
	@%p33 bra 	$L__BB11_15;
	ld.shared.f32 	%f243, [%r15];
$L__BB11_15:
	setp.gt.u32 	%p34, %r14, 1;
	mov.b32 	%r98, %f243;
	shfl.sync.bfly.b32	%r99|%p35, %r98, 16, 31, -1;
	mov.b32 	%f179, %r99;
	add.f32 	%f180, %f243, %f179;
	mov.b32 	%r100, %f180;
	shfl.sync.bfly.b32	%r101|%p36, %r100, 8, 31, -1;
	mov.b32 	%f181, %r101;
	add.f32 	%f182, %f180, %f181;
	mov.b32 	%r102, %f182;
	shfl.sync.bfly.b32	%r103|%p37, %r102, 4, 31, -1;
	mov.b32 	%f183, %r103;
	add.f32 	%f184, %f182, %f183;
	mov.b32 	%r104, %f184;
	shfl.sync.bfly.b32	%r105|%p38, %r104, 2, 31, -1;
	mov.b32 	%f185, %r105;
	add.f32 	%f186, %f184, %f185;
	mov.b32 	%r106, %f186;
	shfl.sync.bfly.b32	%r107|%p39, %r106, 1, 31, -1;
	mov.b32 	%f187, %r107;
	add.f32 	%f39, %f186, %f187;
	mov.f32 	%f244, 0f00000000;
	@%p34 bra 	$L__BB11_17;
	ld.shared.f32 	%f244, [%r15+4];
$L__BB11_17:
	setp.gt.u32 	%p40, %r14, 1;
	mov.b32 	%r108, %f244;
	shfl.sync.bfly.b32	%r109|%p41, %r108, 16, 31, -1;
	mov.b32 	%f189, %r109;
	add.f32 	%f190, %f244, %f189;
	mov.b32 	%r110, %f190;
	shfl.sync.bfly.b32	%r111|%p42, %r110, 8, 31, -1;
	mov.b32 	%f191, %r111;
	add.f32 	%f192, %f190, %f191;
	mov.b32 	%r112, %f192;
	shfl.sync.bfly.b32	%r113|%p43, %r112, 4, 31, -1;
	mov.b32 	%f193, %r113;
	add.f32 	%f194, %f192, %f193;
	mov.b32 	%r114, %f194;
	shfl.sync.bfly.b32	%r115|%p44, %r114, 2, 31, -1;
	mov.b32 	%f195, %r115;
	add.f32 	%f196, %f194, %f195;
	mov.b32 	%r116, %f196;
	shfl.sync.bfly.b32	%r117|%p45, %r116, 1, 31, -1;
	mov.b32 	%f197, %r117;
	add.f32 	%f42, %f196, %f197;
	mov.f32 	%f245, 0f00000000;
	@%p40 bra 	$L__BB11_19;
	ld.shared.f32 	%f245, [%r15+8];
$L__BB11_19:
	setp.gt.u32 	%p46, %r14, 1;
	mov.b32 	%r118, %f245;
	shfl.sync.bfly.b32	%r119|%p47, %r118, 16, 31, -1;
	mov.b32 	%f199, %r119;
	add.f32 	%f200, %f245, %f199;
	mov.b32 	%r120, %f200;
	shfl.sync.bfly.b32	%r121|%p48, %r120, 8, 31, -1;
	mov.b32 	%f201, %r121;
	add.f32 	%f202, %f200, %f201;
	mov.b32 	%r122, %f202;
	shfl.sync.bfly.b32	%r123|%p49, %r122, 4, 31, -1;
	mov.b32 	%f203, %r123;
	add.f32 	%f204, %f202, %f203;
	mov.b32 	%r124, %f204;
	shfl.sync.bfly.b32	%r125|%p50, %r124, 2, 31, -1;
	mov.b32 	%f205, %r125;
	add.f32 	%f206, %f204, %f205;
	mov.b32 	%r126, %f206;
	shfl.sync.bfly.b32	%r127|%p51, %r126, 1, 31, -1;
	mov.b32 	%f207, %r127;
	add.f32 	%f45, %f206, %f207;
	mov.f32 	%f246, 0f00000000;
	@%p46 bra 	$L__BB11_21;
	ld.shared.f32 	%f246, [%r15+12];
$L__BB11_21:
	setp.ne.s32 	%p52, %r2, 0;
	mov.b32 	%r128, %f246;
	shfl.sync.bfly.b32	%r129|%p53, %r128, 16, 31, -1;
	mov.b32 	%f208, %r129;
	add.f32 	%f209, %f246, %f208;
	mov.b32 	%r130, %f209;
	shfl.sync.bfly.b32	%r131|%p54, %r130, 8, 31, -1;
	mov.b32 	%f210, %r131;
	add.f32 	%f211, %f209, %f210;
	mov.b32 	%r132, %f211;
	shfl.sync.bfly.b32	%r133|%p55, %r132, 4, 31, -1;
	mov.b32 	%f212, %r133;
	add.f32 	%f213, %f211, %f212;
	mov.b32 	%r134, %f213;
	shfl.sync.bfly.b32	%r135|%p56, %r134, 2, 31, -1;
	mov.b32 	%f214, %r135;
	add.f32 	%f215, %f213, %f214;
	mov.b32 	%r136, %f215;
	shfl.sync.bfly.b32	%r137|%p57, %r136, 1, 31, -1;
	mov.b32 	%f216, %r137;
	add.f32 	%f48, %f215, %f216;
	@%p52 bra 	$L__BB11_25;
	setp.eq.s16 	%p58, %rs1, 0;
	mov.f32 	%f247, 0f00000000;
	@%p58 bra 	$L__BB11_24;
	ld.param.u64 	%rd74, [_Z19gemv_kernel_batchedI13__nv_bfloat1614__nv_bfloat162Li64ELi4EEvPKT_S4_S4_PS2_iib_param_2];
	mul.wide.u32 	%rd64, %r1, 2;
	add.s64 	%rd63, %rd74, %rd64;
	// begin inline asm
	ld.global.nc.b16 %rs62, [%rd63];
	// end inline asm
	// begin inline asm
	{ cvt.f32.bf16 %f247, %rs62;}

	// end inline asm
$L__BB11_24:
	cvta.to.global.u64 	%rd65, %rd20;
	add.f32 	%f219, %f247, %f39;
	// begin inline asm
	{  cvt.rn.bf16.f32 %rs64, %f219;}

	// end inline asm
	mul.wide.u32 	%rd66, %r1, 2;
	add.s64 	%rd67, %rd65, %rd66;
	st.global.u16 	[%rd67], %rs64;
	add.f32 	%f220, %f247, %f42;
	// begin inline asm
	{  cvt.rn.bf16.f32 %rs65, %f220;}

	// end inline asm
	add.s32 	%r138, %r16, %r1;
	mul.wide.u32 	%rd68, %r138, 2;
	add.s64 	%rd69, %rd65, %rd68;
	st.global.u16 	[%rd69], %rs65;
	add.f32 	%f221, %f247, %f45;
	// begin inline asm
	{  cvt.rn.bf16.f32 %rs66, %f221;}

	// end inline asm
	add.s32 	%r139, %r138, %r16;
	mul.wide.u32 	%rd70, %r139, 2;
	add.s64 	%rd71, %rd65, %rd70;
	st.global.u16 	[%rd71], %rs66;
	add.f32 	%f222, %f247, %f48;
	// begin inline asm
	{  cvt.rn.bf16.f32 %rs67, %f222;}

	// end inline asm
	add.s32 	%r140, %r139, %r16;
	mul.wide.u32 	%rd72, %r140, 2;
	add.s64 	%rd73, %rd65, %rd72;
	st.global.u16 	[%rd73], %rs67;
$L__BB11_25:
	ret;

}
	// .globl	_Z19gemv_kernel_batchedI13__nv_bfloat1614__nv_bfloat162Li64ELi5EEvPKT_S4_S4_PS2_iib
.visible .entry _Z19gemv_kernel_batchedI13__nv_bfloat1614__nv_bfloat162Li64ELi5EEvPKT_S4_S4_PS2_iib(
	.param .u64 .ptr .align 1 _Z19gemv_kernel_batchedI13__nv_bfloat1614__nv_bfloat162Li64ELi5EEvPKT_S4_S4_PS2_iib_param_0,
	.param .u64 .ptr .align 1 _Z19gemv_kernel_batchedI13__nv_bfloat1614__nv_bfloat162Li64ELi5EEvPKT_S4_S4_PS2_iib_param_1,
	.param .u64 .ptr .align 1 _Z19gemv_kernel_batchedI13__nv_bfloat1614__nv_bfloat162Li64ELi5EEvPKT_S4_S4_PS2_iib_param_2,
	.param .u64 .ptr .align 1 _Z19gemv_kernel_batchedI13__nv_bfloat1614__nv_bfloat162Li64ELi5EEvPKT_S4_S4_PS2_iib_param_3,
	.param .u32 _Z19gemv_kernel_batchedI13__nv_bfloat1614__nv_bfloat162Li64ELi5EEvPKT_S4_S4_PS2_iib_param_4,
	.param .u32 _Z19gemv_kernel_batchedI13__nv_bfloat1614__nv_bfloat162Li64ELi5EEvPKT_S4_S4_PS2_iib_param_5,
	.param .u8 _Z19gemv_kernel_batchedI13__nv_bfloat1614__nv_bfloat162Li64ELi5EEvPKT_S4_S4_PS2_iib_param_6
)
{
	.reg .pred 	%p<70>;
	.reg .b16 	%rs<82>;
	.reg .b32 	%r<171>;
	.reg .b32 	%f<305>;
	.reg .b64 	%rd<83>;
	// demoted variable
	.shared .align 4 .b8 _ZZ19gemv_kernel_batchedI13__nv_bfloat1614__nv_bfloat162Li64ELi5EEvPKT_S4_S4_PS2_iibE9warp_sums[40];
	ld.param.u64 	%rd14, [_Z19gemv_kernel_batchedI13__nv_bfloat1614__nv_bfloat162Li64ELi5EEvPKT_S4_S4_PS2_iib_param_0];
	ld.param.u64 	%rd15, [_Z19gemv_kernel_batchedI13__nv_bfloat1614__nv_bfloat162Li64ELi5EEvPKT_S4_S4_PS2_iib_param_1];
	ld.param.u32 	%r16, [_Z19gemv_kernel_batchedI13__nv_bfloat1614__nv_bfloat162Li64ELi5EEvPKT_S4_S4_PS2_iib_param_4];
	ld.param.u32 	%r17, [_Z19gemv_kernel_batchedI13__nv_bfloat1614__nv_bfloat162Li64ELi5EEvPKT_S4_S4_PS2_iib_param_5];
	mov.u32 	%r1, %ctaid.x;
	setp.ge.s32 	%p1, %r1, %r16;
	@%p1 bra 	$L__BB12_27;
	mov.u32 	%r2, %tid.x;
	shr.u32 	%r18, %r17, 31;
	add.s32 	%r19, %r17, %r18;
	shr.s32 	%r3, %r19, 1;
	mul.lo.s32 	%r4, %r17, %r1;
	mul.wide.s32 	%rd18, %r4, 2;
	add.s64 	%rd1, %rd14, %rd18;
	setp.ge.s32 	%p2, %r2, %r3;
	mov.f32 	%f289, 0f00000000;
	mov.f32 	%f290, %f289;
	mov.f32 	%f291, %f289;
	mov.f32 	%f292, %f289;
	mov.f32 	%f293, %f289;
	@%p2 bra 	$L__BB12_8;
	not.b32 	%r20, %r2;
	add.s32 	%r5, %r3, %r20;
	and.b32  	%r21, %r5, 192;
	setp.eq.s32 	%p3, %r21, 192;
	mov.f32 	%f289, 0f00000000;
	mov.u32 	%r169, %r2;
	@%p3 bra 	$L__BB12_5;
	mul.wide.u32 	%rd19, %r2, 4;
	add.s64 	%rd81, %rd15, %rd19;
	add.s64 	%rd21, %rd19, %rd18;
	add.s64 	%rd80, %rd14, %rd21;
	shr.u32 	%r22, %r5, 6;
	add.s32 	%r23, %r22, 1;
	and.b32  	%r24, %r23, 3;
	neg.s32 	%r167, %r24;
	mul.wide.s32 	%rd4, %r17, 2;
	mov.f32 	%f289, 0f00000000;
	mov.f32 	%f290, %f289;
	mov.f32 	%f291, %f289;
	mov.f32 	%f292, %f289;
	mov.f32 	%f293, %f289;
	mov.u32 	%r169, %r2;
$L__BB12_4:
	.pragma "nounroll";
	// begin inline asm
	ld.global.nc.b32 %r25, [%rd80];
	// end inline asm
	mov.b32 	{%rs2, %rs3}, %r25;
	// begin inline asm
	{ cvt.f32.bf16 %f66, %rs2;}

	// end inline asm
	// begin inline asm
	{ cvt.f32.bf16 %f67, %rs3;}

	// end inline asm
	// begin inline asm
	ld.global.nc.b32 %r26, [%rd81];
	// end inline asm
	mov.b32 	{%rs4, %rs5}, %r26;
	// begin inline asm
	{ cvt.f32.bf16 %f68, %rs4;}

	// end inline asm
	fma.rn.f32 	%f78, %f66, %f68, %f293;
	// begin inline asm
	{ cvt.f32.bf16 %f69, %rs5;}

	// end inline asm
	fma.rn.f32 	%f293, %f67, %f69, %f78;
	add.s64 	%rd24, %rd81, %rd4;
	// begin inline asm
	ld.global.nc.b32 %r27, [%rd24];
	// end inline asm
	mov.b32 	{%rs6, %rs7}, %r27;
	// begin inline asm
	{ cvt.f32.bf16 %f70, %rs6;}

	// end inline asm
	fma.rn.f32 	%f79, %f66, %f70, %f292;
	// begin inline asm
	{ cvt.f32.bf16 %f71, %rs7;}

	// end inline asm
	fma.rn.f32 	%f292, %f67, %f71, %f79;
	add.s64 	%rd25, %rd24, %rd4;
	// begin inline asm
	ld.global.nc.b32 %r28, [%rd25];
	// end inline asm
	mov.b32 	{%rs8, %rs9}, %r28;
	// begin inline asm
	{ cvt.f32.bf16 %f72, %rs8;}

	// end inline asm
	fma.rn.f32 	%f80, %f66, %f72, %f291;
	// begin inline asm
	{ cvt.f32.bf16 %f73, %rs9;}

	// end inline asm
	fma.rn.f32 	%f291, %f67, %f73, %f80;
	add.s64 	%rd26, %rd25, %rd4;
	// begin inline asm
	ld.global.nc.b32 %r29, [%rd26];
	// end inline asm
	mov.b32 	{%rs10, %rs11}, %r29;
	// begin inline asm
	{ cvt.f32.bf16 %f74, %rs10;}

	// end inline asm
	fma.rn.f32 	%f81, %f66, %f74, %f290;
	// begin inline asm
	{ cvt.f32.bf16 %f75, %rs11;}

	// end inline asm
	fma.rn.f32 	%f290, %f67, %f75, %f81;
	add.s64 	%rd27, %rd26, %rd4;
	// begin inline asm
	ld.global.nc.b32 %r30, [%rd27];
	// end inline asm
	mov.b32 	{%rs12, %rs13}, %r30;
	// begin inline asm
	{ cvt.f32.bf16 %f76, %rs12;}

	// end inline asm
	fma.rn.f32 	%f82, %f66, %f76, %f289;
	// begin inline asm
	{ cvt.f32.bf16 %f77, %rs13;}

	// end inline asm
	fma.rn.f32 	%f289, %f67, %f77, %f82;
	add.s32 	%r169, %r169, 64;
	add.s64 	%rd81, %rd81, 256;
	add.s64 	%rd80, %rd80, 256;
	add.s32 	%r167, %r167, 1;
	setp.ne.s32 	%p4, %r167, 0;
	@%p4 bra 	$L__BB12_4;
$L__BB12_5:
	setp.lt.u32 	%p5, %r5, 192;
	@%p5 bra 	$L__BB12_8;
	mul.wide.u32 	%rd82, %r169, 4;
	mul.wide.s32 	%rd10, %r17, 2;
	mul.wide.s32 	%rd28, %r17, 6;
	sub.s64 	%rd11, 256, %rd28;
$L__BB12_7:
	add.s64 	%rd29, %rd1, %rd82;
	// begin inline asm
	ld.global.nc.b32 %r31, [%rd29];
	// end inline asm
	mov.b32 	{%rs14, %rs15}, %r31;
	add.s64 	%rd30, %rd15, %rd82;
	// begin inline asm
	{ cvt.f32.bf16 %f83, %rs14;}

	// end inline asm
	// begin inline asm
	{ cvt.f32.bf16 %f84, %rs15;}

	// end inline asm
	// begin inline asm
	ld.global.nc.b32 %r32, [%rd30];
	// end inline asm
	mov.b32 	{%rs16, %rs17}, %r32;
	// begin inline asm
	{ cvt.f32.bf16 %f85, %rs16;}

	// end inline asm
	fma.rn.f32 	%f131, %f83, %f85, %f293;
	// begin inline asm
	{ cvt.f32.bf16 %f86, %rs17;}

	// end inline asm
	fma.rn.f32 	%f132, %f84, %f86, %f131;
	add.s64 	%rd31, %rd30, %rd10;
	// begin inline asm
	ld.global.nc.b32 %r33, [%rd31];
	// end inline asm
	mov.b32 	{%rs18, %rs19}, %r33;
	// begin inline asm
	{ cvt.f32.bf16 %f87, %rs18;}

	// end inline asm
	fma.rn.f32 	%f133, %f83, %f87, %f292;
	// begin inline asm
	{ cvt.f32.bf16 %f88, %rs19;}

	// end inline asm
	fma.rn.f32 	%f134, %f84, %f88, %f133;
	add.s64 	%rd32, %rd31, %rd10;
	// begin inline asm
	ld.global.nc.b32 %r34, [%rd32];
	// end inline asm
	mov.b32 	{%rs20, %rs21}, %r34;
	// begin inline asm
	{ cvt.f32.bf16 %f89, %rs20;}

	// end inline asm
	fma.rn.f32 	%f135, %f83, %f89, %f291;
	// begin inline asm
	{ cvt.f32.bf16 %f90, %rs21;}

	// end inline asm
	fma.rn.f32 	%f136, %f84, %f90, %f135;
	add.s64 	%rd33, %rd32, %rd10;
	// begin inline asm
	ld.global.nc.b32 %r35, [%rd33];
	// end inline asm
	mov.b32 	{%rs22, %rs23}, %r35;
	// begin inline asm
	{ cvt.f32.bf16 %f91, %rs22;}

	// end inline asm
	fma.rn.f32 	%f137, %f83, %f91, %f290;
	// begin inline asm
	{ cvt.f32.bf16 %f92, %rs23;}

	// end inline asm
	fma.rn.f32 	%f138, %f84, %f92, %f137;
	add.s64 	%rd34, %rd33, %rd10;
	// begin inline asm
	ld.global.nc.b32 %r36, [%rd34];
	// end inline asm
	mov.b32 	{%rs24, %rs25}, %r36;
	// begin inline asm
	{ cvt.f32.bf16 %f93, %rs24;}

	// end inline asm
	fma.rn.f32 	%f139, %f83, %f93, %f289;
	// begin inline asm
	{ cvt.f32.bf16 %f94, %rs25;}

	// end inline asm
	fma.rn.f32 	%f140, %f84, %f94, %f139;
	add.s64 	%rd35, %rd29, 256;
	// begin inline asm
	ld.global.nc.b32 %r37, [%rd35];
	// end inline asm
	mov.b32 	{%rs26, %rs27}, %r37;
	add.s64 	%rd36, %rd30, 256;
	// begin inline asm
	{ cvt.f32.bf16 %f95, %rs26;}

	// end inline asm
	// begin inline asm
	{ cvt.f32.bf16 %f96, %rs27;}

	// end inline asm
	// begin inline asm
	ld.global.nc.b32 %r38, [%rd36];
	// end inline asm
	mov.b32 	{%rs28, %rs29}, %r38;
	// begin inline asm
	{ cvt.f32.bf16 %f97, %rs28;}

	// end inline asm
	fma.rn.f32 	%f141, %f95, %f97, %f132;
	// begin inline asm
	{ cvt.f32.bf16 %f98, %rs29;}

	// end inline asm
	fma.rn.f32 	%f142, %f96, %f98, %f141;
	add.s64 	%rd37, %rd34, %rd11;
	// begin inline asm
	ld.global.nc.b32 %r39, [%rd37];
	// end inline asm
	mov.b32 	{%rs30, %rs31}, %r39;
	// begin inline asm
	{ cvt.f32.bf16 %f99, %rs30;}

	// end inline asm
	fma.rn.f32 	%f143, %f95, %f99, %f134;
	// begin inline asm
	{ cvt.f32.bf16 %f100, %rs31;}

	// end inline asm
	fma.rn.f32 	%f144, %f96, %f100, %f143;
	add.s64 	%rd38, %rd37, %rd10;
	// begin inline asm
	ld.global.nc.b32 %r40, [%rd38];
	// end inline asm
	mov.b32 	{%rs32, %rs33}, %r40;
	// begin inline asm
	{ cvt.f32.bf16 %f101, %rs32;}

	// end inline asm
	fma.rn.f32 	%f145, %f95, %f101, %f136;
	// begin inline asm
	{ cvt.f32.bf16 %f102, %rs33;}

	// end inline asm
	fma.rn.f32 	%f146, %f96, %f102, %f145;
	add.s64 	%rd39, %rd38, %rd10;
	// begin inline asm
	ld.global.nc.b32 %r41, [%rd39];
	// end inline asm
	mov.b32 	{%rs34, %rs35}, %r41;
	// begin inline asm
	{ cvt.f32.bf16 %f103, %rs34;}

	// end inline asm
	fma.rn.f32 	%f147, %f95, %f103, %f138;
	// begin inline asm
	{ cvt.f32.bf16 %f104, %rs35;}

	// end inline asm
	fma.rn.f32 	%f148, %f96, %f104, %f147;
	add.s64 	%rd40, %rd39, %rd10;
	// begin inline asm
	ld.global.nc.b32 %r42, [%rd40];
	// end inline asm
	mov.b32 	{%rs36, %rs37}, %r42;
	// begin inline asm
	{ cvt.f32.bf16 %f105, %rs36;}

	// end inline asm
	fma.rn.f32 	%f149, %f95, %f105, %f140;
	// begin inline asm
	{ cvt.f32.bf16 %f106, %rs37;}

	// end inline asm
	fma.rn.f32 	%f150, %f96, %f106, %f149;
	add.s64 	%rd41, %rd29, 512;
	// begin inline asm
	ld.global.nc.b32 %r43, [%rd41];
	// end inline asm
	mov.b32 	{%rs38, %rs39}, %r43;
	add.s64 	%rd42, %rd30, 512;
	// begin inline asm
	{ cvt.f32.bf16 %f107, %rs38;}

	// end inline asm
	// begin inline asm
	{ cvt.f32.bf16 %f108, %rs39;}

	// end inline asm
	// begin inline asm
	ld.global.nc.b32 %r44, [%rd42];
	// end inline asm
	mov.b32 	{%rs40, %rs41}, %r44;
	// begin inline asm
	{ cvt.f32.bf16 %f109, %rs40;}

	// end inline asm
	fma.rn.f32 	%f151, %f107, %f109, %f142;
	// begin inline asm
	{ cvt.f32.bf16 %f110, %rs41;}

	// end inline asm
	fma.rn.f32 	%f152, %f108, %f110, %f151;
	add.s64 	%rd43, %rd40, %rd11;
	// begin inline asm
	ld.global.nc.b32 %r45, [%rd43];
	// end inline asm
	mov.b32 	{%rs42, %rs43}, %r45;
	// begin inline asm
	{ cvt.f32.bf16 %f111, %rs42;}

	// end inline asm
	fma.rn.f32 	%f153, %f107, %f111, %f144;
	// begin inline asm
	{ cvt.f32.bf16 %f112, %rs43;}

	// end inline asm
	fma.rn.f32 	%f154, %f108, %f112, %f153;
	add.s64 	%rd44, %rd43, %rd10;
	// begin inline asm
	ld.global.nc.b32 %r46, [%rd44];
	// end inline asm
	mov.b32 	{%rs44, %rs45}, %r46;
	// begin inline asm
	{ cvt.f32.bf16 %f113, %rs44;}

	// end inline asm
	fma.rn.f32 	%f155, %f107, %f113, %f146;
	// begin inline asm
	{ cvt.f32.bf16 %f114, %rs45;}

	// end inline asm
	fma.rn.f32 	%f156, %f108, %f114, %f155;
	add.s64 	%rd45, %rd44, %rd10;
	// begin inline asm
	ld.global.nc.b32 %r47, [%rd45];
	// end inline asm
	mov.b32 	{%rs46, %rs47}, %r47;
	// begin inline asm
	{ cvt.f32.bf16 %f115, %rs46;}

	// end inline asm
	fma.rn.f32 	%f157, %f107, %f115, %f148;
	// begin inline asm
	{ cvt.f32.bf16 %f116, %rs47;}

	// end inline asm
	fma.rn.f32 	%f158, %f108, %f116, %f157;
	add.s64 	%rd46, %rd45, %rd10;
	// begin inline asm
	ld.global.nc.b32 %r48, [%rd46];
	// end inline asm
	mov.b32 	{%rs48, %rs49}, %r48;
	// begin inline asm
	{ cvt.f32.bf16 %f117, %rs48;}

	// end inline asm
	fma.rn.f32 	%f159, %f107, %f117, %f150;
	// begin inline asm
	{ cvt.f32.bf16 %f118, %rs49;}

	// end inline asm
	fma.rn.f32 	%f160, %f108, %f118, %f159;
	add.s64 	%rd47, %rd29, 768;
	// begin inline asm
	ld.global.nc.b32 %r49, [%rd47];
	// end inline asm
	mov.b32 	{%rs50, %rs51}, %r49;
	add.s64 	%rd48, %rd30, 768;
	// begin inline asm
	{ cvt.f32.bf16 %f119, %rs50;}

	// end inline asm
	// begin inline asm
	{ cvt.f32.bf16 %f120, %rs51;}

	// end inline asm
	// begin inline asm
	ld.global.nc.b32 %r50, [%rd48];
	// end inline asm
	mov.b32 	{%rs52, %rs53}, %r50;
	// begin inline asm
	{ cvt.f32.bf16 %f121, %rs52;}

	// end inline asm
	fma.rn.f32 	%f161, %f119, %f121, %f152;
	// begin inline asm
	{ cvt.f32.bf16 %f122, %rs53;}

	// end inline asm
	fma.rn.f32 	%f293, %f120, %f122, %f161;
	add.s64 	%rd49, %rd46, %rd11;
	// begin inline asm
	ld.global.nc.b32 %r51, [%rd49];
	// end inline asm
	mov.b32 	{%rs54, %rs55}, %r51;
	// begin inline asm
	{ cvt.f32.bf16 %f123, %rs54;}

	// end inline asm
	fma.rn.f32 	%f162, %f119, %f123, %f154;
	// begin inline asm
	{ cvt.f32.bf16 %f124, %rs55;}

	// end inline asm
	fma.rn.f32 	%f292, %f120, %f124, %f162;
	add.s64 	%rd50, %rd49, %rd10;
	// begin inline asm
	ld.global.nc.b32 %r52, [%rd50];
	// end inline asm
	mov.b32 	{%rs56, %rs57}, %r52;
	// begin inline asm
	{ cvt.f32.bf16 %f125, %rs56;}

	// end inline asm
	fma.rn.f32 	%f163, %f119, %f125, %f156;
	// begin inline asm
	{ cvt.f32.bf16 %f126, %rs57;}

	// end inline asm
	fma.rn.f32 	%f291, %f120, %f126, %f163;
	add.s64 	%rd51, %rd50, %rd10;
	// begin inline asm
	ld.global.nc.b32 %r53, [%rd51];
	// end inline asm
	mov.b32 	{%rs58, %rs59}, %r53;
	// begin inline asm
	{ cvt.f32.bf16 %f127, %rs58;}

	// end inline asm
	fma.rn.f32 	%f164, %f119, %f127, %f158;
	// begin inline asm
	{ cvt.f32.bf16 %f128, %rs59;}

	// end inline asm
	fma.rn.f32 	%f290, %f120, %f128, %f164;
	add.s64 	%rd52, %rd51, %rd10;
	// begin inline asm
	ld.global.nc.b32 %r54, [%rd52];
	// end inline asm
	mov.b32 	{%rs60, %rs61}, %r54;
	// begin inline asm
	{ cvt.f32.bf16 %f129, %rs60;}

	// end inline asm
	fma.rn.f32 	%f165, %f119, %f129, %f160;
	// begin inline asm
	{ cvt.f32.bf16 %f130, %rs61;}

	// end inline asm
	fma.rn.f32 	%f289, %f120, %f130, %f165;
	add.s32 	%r169, %r169, 256;
	add.s64 	%rd82, %rd82, 1024;
	setp.lt.s32 	%p6, %r169, %r3;
	@%p6 bra 	$L__BB12_7;
$L__BB12_8:
	and.b32  	%r55, %r17, 1;
	setp.eq.b32 	%p7, %r55, 1;
	not.pred 	%p8, %p7;
	setp.ne.s32 	%p9, %r2, 0;
	or.pred  	%p10, %p9, %p8;
	@%p10 bra 	$L__BB12_10;
	mul.wide.s32 	%rd59, %r17, 2;
	add.s64 	%rd60, %rd1, %rd59;
	add.s64 	%rd53, %rd60, -2;
	// begin inline asm
	ld.global.nc.b16 %rs62, [%rd53];
	// end inline asm
	// begin inline asm
	{ cvt.f32.bf16 %f166, %rs62;}

	// end inline asm
	add.s64 	%rd61, %rd15, %rd59;
	add.s64 	%rd54, %rd61, -2;
	// begin inline asm
	ld.global.nc.b16 %rs64, [%rd54];
	// end inline asm
	// begin inline asm
	{ cvt.f32.bf16 %f167, %rs64;}

	// end inline asm
	fma.rn.f32 	%f293, %f166, %f167, %f293;
	add.s64 	%rd55, %rd54, %rd59;
	// begin inline asm
	ld.global.nc.b16 %rs66, [%rd55];
	// end inline asm
	// begin inline asm
	{ cvt.f32.bf16 %f168, %rs66;}

	// end inline asm
	fma.rn.f32 	%f292, %f166, %f168, %f292;
	shl.b32 	%r56, %r17, 1;
	mul.wide.s32 	%rd62, %r56, 2;
	add.s64 	%rd56, %rd54, %rd62;
	// begin inline asm
	ld.global.nc.b16 %rs68, [%rd56];
	// end inline asm
	// begin inline asm
	{ cvt.f32.bf16 %f169, %rs68;}

	// end inline asm
	fma.rn.f32 	%f291, %f166, %f169, %f291;
	mul.lo.s32 	%r57, %r17, 3;
	mul.wide.s32 	%rd63, %r57, 2;
	add.s64 	%rd57, %rd54, %rd63;
	// begin inline asm
	ld.global.nc.b16 %rs70, [%rd57];
	// end inline asm
	// begin inline asm
	{ cvt.f32.bf16 %f170, %rs70;}

	// end inline asm
	fma.rn.f32 	%f290, %f166, %f170, %f290;
	shl.b32 	%r58, %r17, 2;
	mul.wide.s32 	%rd64, %r58, 2;
	add.s64 	%rd58, %rd54, %rd64;
	// begin inline asm
	ld.global.nc.b16 %rs72, [%rd58];
	// end inline asm
	// begin inline asm
	{ cvt.f32.bf16 %f171, %rs72;}

	// end inline asm
	fma.rn.f32 	%f289, %f166, %f171, %f289;
$L__BB12_10:
	mov.b32 	%r59, %f293;
	shfl.sync.bfly.b32	%r60|%p11, %r59, 16, 31, -1;
	mov.b32 	%f172, %r60;
	add.f32 	%f173, %f293, %f172;
	mov.b32 	%r61, %f173;
	shfl.sync.bfly.b32	%r62|%p12, %r61, 8, 31, -1;
	mov.b32 	%f174, %r62;
	add.f32 	%f175, %f173, %f174;
	mov.b32 	%r63, %f175;
	shfl.sync.bfly.b32	%r64|%p13, %r63, 4, 31, -1;
	mov.b32 	%f176, %r64;
	add.f32 	%f177, %f175, %f176;
	mov.b32 	%r65, %f177;
	shfl.sync.bfly.b32	%r66|%p14, %r65, 2, 31, -1;
	mov.b32 	%f178, %r66;
	add.f32 	%f179, %f177, %f178;
	mov.b32 	%r67, %f179;
	shfl.sync.bfly.b32	%r68|%p15, %r67, 1, 31, -1;
	mov.b32 	%f180, %r68;
	add.f32 	%f41, %f179, %f180;
	mov.b32 	%r69, %f292;
	shfl.sync.bfly.b32	%r70|%p16, %r69, 16, 31, -1;
	mov.b32 	%f181, %r70;
	add.f32 	%f182, %f292, %f181;
	mov.b32 	%r71, %f182;
	shfl.sync.bfly.b32	%r72|%p17, %r71, 8, 31, -1;
	mov.b32 	%f183, %r72;
	add.f32 	%f184, %f182, %f183;
	mov.b32 	%r73, %f184;
	shfl.sync.bfly.b32	%r74|%p18, %r73, 4, 31, -1;
	mov.b32 	%f185, %r74;
	add.f32 	%f186, %f184, %f185;
	mov.b32 	%r75, %f186;
	shfl.sync.bfly.b32	%r76|%p19, %r75, 2, 31, -1;
	mov.b32 	%f187, %r76;
	add.f32 	%f188, %f186, %f187;
	mov.b32 	%r77, %f188;
	shfl.sync.bfly.b32	%r78|%p20, %r77, 1, 31, -1;
	mov.b32 	%f189, %r78;
	add.f32 	%f42, %f188, %f189;
	mov.b32 	%r79, %f291;
	shfl.sync.bfly.b32	%r80|%p21, %r79, 16, 31, -1;
	mov.b32 	%f190, %r80;
	add.f32 	%f191, %f291, %f190;
	mov.b32 	%r81, %f191;
	shfl.sync.bfly.b32	%r82|%p22, %r81, 8, 31, -1;
	mov.b32 	%f192, %r82;
	add.f32 	%f193, %f191, %f192;
	mov.b32 	%r83, %f193;
	shfl.sync.bfly.b32	%r84|%p23, %r83, 4, 31, -1;
	mov.b32 	%f194, %r84;
	add.f32 	%f195, %f193, %f194;
	mov.b32 	%r85, %f195;
	shfl.sync.bfly.b32	%r86|%p24, %r85, 2, 31, -1;
	mov.b32 	%f196, %r86;
	add.f32 	%f197, %f195, %f196;
	mov.b32 	%r87, %f197;
	shfl.sync.bfly.b32	%r88|%p25, %r87, 1, 31, -1;
	mov.b32 	%f198, %r88;
	add.f32 	%f43, %f197, %f198;
	mov.b32 	%r89, %f290;
	shfl.sync.bfly.b32	%r90|%p26, %r89, 16, 31, -1;
	mov.b32 	%f199, %r90;
	add.f32 	%f200, %f290, %f199;
	mov.b32 	%r91, %f200;
	shfl.sync.bfly.b32	%r92|%p27, %r91, 8, 31, -1;
	mov.b32 	%f201, %r92;
	add.f32 	%f202, %f200, %f201;
	mov.b32 	%r93, %f202;
	shfl.sync.bfly.b32	%r94|%p28, %r93, 4, 31, -1;
	mov.b32 	%f203, %r94;
	add.f32 	%f204, %f202, %f203;
	mov.b32 	%r95, %f204;
	shfl.sync.bfly.b32	%r96|%p29, %r95, 2, 31, -1;
	mov.b32 	%f205, %r96;
	add.f32 	%f206, %f204, %f205;
	mov.b32 	%r97, %f206;
	shfl.sync.bfly.b32	%r98|%p30, %r97, 1, 31, -1;
	mov.b32 	%f207, %r98;
	add.f32 	%f44, %f206, %f207;
	mov.b32 	%r99, %f289;
	shfl.sync.bfly.b32	%r100|%p31, %r99, 16, 31, -1;
	mov.b32 	%f208, %r100;
	add.f32 	%f209, %f289, %f208;
	mov.b32 	%r101, %f209;
	shfl.sync.bfly.b32	%r102|%p32, %r101, 8, 31, -1;
	mov.b32 	%f210, %r102;
	add.f32 	%f211, %f209, %f210;
	mov.b32 	%r103, %f211;
	shfl.sync.bfly.b32	%r104|%p33, %r103, 4, 31, -1;
	mov.b32 	%f212, %r104;
	add.f32 	%f213, %f211, %f212;
	mov.b32 	%r105, %f213;
	shfl.sync.bfly.b32	%r106|%p34, %r105, 2, 31, -1;
	mov.b32 	%f214, %r106;
	add.f32 	%f215, %f213, %f214;
	mov.b32 	%r107, %f215;
	shfl.sync.bfly.b32	%r108|%p35, %r107, 1, 31, -1;
	mov.b32 	%f216, %r108;
	add.f32 	%f45, %f215, %f216;
	and.b32  	%r14, %r2, 31;
	setp.ne.s32 	%p36, %r14, 0;
	@%p36 bra 	$L__BB12_12;
	shr.u32 	%r109, %r2, 5;
	mov.u32 	%r110, _ZZ19gemv_kernel_batchedI13__nv_bfloat1614__nv_bfloat162Li64ELi5EEvPKT_S4_S4_PS2_iibE9warp_sums;
	mad.lo.s32 	%r111, %r109, 20, %r110;
	st.shared.f32 	[%r111], %f41;
	st.shared.f32 	[%r111+4], %f42;
	st.shared.f32 	[%r111+8], %f43;
	st.shared.f32 	[%r111+12], %f44;
	st.shared.f32 	[%r111+16], %f45;
$L__BB12_12:
	bar.sync 	0;
	setp.gt.u32 	%p37, %r2, 31;
	@%p37 bra 	$L__BB12_27;
	setp.gt.u32 	%p38, %r14, 1;
	mov.u32 	%r112, _ZZ19gemv_kernel_batchedI13__nv_bfloat1614__nv_bfloat162Li64ELi5EEvPKT_S4_S4_PS2_iibE9warp_sums;
	mad.lo.s32 	%r15, %r14, 20, %r112;
	mov.f32 	%f299, 0f00000000;
	@%p38 bra 	$L__BB12_15;
	ld.shared.f32 	%f299, [%r15];
$L__BB12_15:
	setp.gt.u32 	%p39, %r14, 1;
	mov.b32 	%r113, %f299;
	shfl.sync.bfly.b32	%r114|%p40, %r113, 16, 31, -1;
	mov.b32 	%f219, %r114;
	add.f32 	%f220, %f299, %f219;
	mov.b32 	%r115, %f220;
	shfl.sync.bfly.b32	%r116|%p41, %r115, 8, 31, -1;
	mov.b32 	%f221, %r116;
	add.f32 	%f222, %f220, %f221;
	mov.b32 	%r117, %f222;
	shfl.sync.bfly.b32	%r118|%p42, %r117, 4, 31, -1;
	mov.b32 	%f223, %r118;
	add.f32 	%f224, %f222, %f223;
	mov.b32 	%r119, %f224;
	shfl.sync.bfly.b32	%r120|%p43, %r119, 2, 31, -1;
	mov.b32 	%f225, %r120;
	add.f32 	%f226, %f224, %f225;
	mov.b32 	%r121, %f226;
	shfl.sync.bfly.b32	%r122|%p44, %r121, 1, 31, -1;
	mov.b32 	%f227, %r122;
	add.f32 	%f48, %f226, %f227;
	mov.f32 	%f300, 0f00000000;
	@%p39 bra 	$L__BB12_17;
	ld.shared.f32 	%f300, [%r15+4];
$L__BB12_17:
	setp.gt.u32 	%p45, %r14, 1;
	mov.b32 	%r123, %f300;
	shfl.sync.bfly.b32	%r124|%p46, %r123, 16, 31, -1;
	mov.b32 	%f229, %r124;
	add.f32 	%f230, %f300, %f229;
	mov.b32 	%r125, %f230;
	shfl.sync.bfly.b32	%r126|%p47, %r125, 8, 31, -1;
	mov.b32 	%f231, %r126;
	add.f32 	%f232, %f230, %f231;
	mov.b32 	%r127, %f232;
	shfl.sync.bfly.b32	%r128|%p48, %r127, 4, 31, -1;
	mov.b32 	%f233, %r128;
	add.f32 	%f234, %f232, %f233;
	mov.b32 	%r129, %f234;
	shfl.sync.bfly.b32	%r130|%p49, %r129, 2, 31, -1;
	mov.b32 	%f235, %r130;
	add.f32 	%f236, %f234, %f235;
	mov.b32 	%r131, %f236;
	shfl.sync.bfly.b32	%r132|%p50, %r131, 1, 31, -1;
	mov.b32 	%f237, %r132;
	add.f32 	%f51, %f236, %f237;
	mov.f32 	%f301, 0f00000000;
	@%p45 bra 	$L__BB12_19;
	ld.shared.f32 	%f301, [%r15+8];
$L__BB12_19:
	setp.gt.u32 	%p51, %r14, 1;
	mov.b32 	%r133, %f301;
	shfl.sync.bfly.b32	%r134|%p52, %r133, 16, 31, -1;
	mov.b32 	%f239, %r134;
	add.f32 	%f240, %f301, %f239;
	mov.b32 	%r135, %f240;
	shfl.sync.bfly.b32	%r136|%p53, %r135, 8, 31, -1;
	mov.b32 	%f241, %r136;
	add.f32 	%f242, %f240, %f241;
	mov.b32 	%r137, %f242;
	shfl.sync.bfly.b32	%r138|%p54, %r137, 4, 31, -1;
	mov.b32 	%f243, %r138;
	add.f32 	%f244, %f242, %f243;
	mov.b32 	%r139, %f244;
	shfl.sync.bfly.b32	%r140|%p55, %r139, 2, 31, -1;
	mov.b32 	%f245, %r140;
	add.f32 	%f246, %f244, %f245;
	mov.b32 	%r141, %f246;
	shfl.sync.bfly.b32	%r142|%p56, %r141, 1, 31, -1;
	mov.b32 	%f247, %r142;
	add.f32 	%f54, %f246, %f247;
	mov.f32 	%f302, 0f00000000;
	@%p51 bra 	$L__BB12_21;
	ld.shared.f32 	%f302, [%r15+12];
$L__BB12_21:
	setp.gt.u32 	%p57, %r14, 1;
	mov.b32 	%r143, %f302;
	shfl.sync.bfly.b32	%r144|%p58, %r143, 16, 31, -1;
	mov.b32 	%f249, %r144;
	add.f32 	%f250, %f302, %f249;
	mov.b32 	%r145, %f250;
	shfl.sync.bfly.b32	%r146|%p59, %r145, 8, 31, -1;
	mov.b32 	%f251, %r146;
	add.f32 	%f252, %f250, %f251;
	mov.b32 	%r147, %f252;
	shfl.sync.bfly.b32	%r148|%p60, %r147, 4, 31, -1;
	mov.b32 	%f253, %r148;
	add.f32 	%f254, %f252, %f253;
	mov.b32 	%r149, %f254;
	shfl.sync.bfly.b32	%r150|%p61, %r149, 2, 31, -1;
	mov.b32 	%f255, %r150;
	add.f32 	%f256, %f254, %f255;
	mov.b32 	%r151, %f256;
	shfl.sync.bfly.b32	%r152|%p62, %r151, 1, 31, -1;
	mov.b32 	%f257, %r152;
	add.f32 	%f57, %f256, %f257;
	mov.f32 	%f303, 0f00000000;
	@%p57 bra 	$L__BB12_23;
	ld.shared.f32 	%f303, [%r15+16];
$L__BB12_23:
	setp.ne.s32 	%p63, %r2, 0;
	mov.b32 	%r153, %f303;
	shfl.sync.bfly.b32	%r154|%p64, %r153, 16, 31, -1;
	mov.b32 	%f258, %r154;
	add.f32 	%f259, %f303, %f258;
	mov.b32 	%r155, %f259;
	shfl.sync.bfly.b32	%r156|%p65, %r155, 8, 31, -1;
	mov.b32 	%f260, %r156;
	add.f32 	%f261, %f259, %f260;
	mov.b32 	%r157, %f261;
	shfl.sync.bfly.b32	%r158|%p66, %r157, 4, 31, -1;
	mov.b32 	%f262, %r158;
	add.f32 	%f263, %f261, %f262;
	mov.b32 	%r159, %f263;
	shfl.sync.bfly.b32	%r160|%p67, %r159, 2, 31, -1;
	mov.b32 	%f264, %r160;
	add.f32 	%f265, %f263, %f264;
	mov.b32 	%r161, %f265;
	shfl.sync.bfly.b32	%r162|%p68, %r161, 1, 31, -1;
	mov.b32 	%f266, %r162;
	add.f32 	%f60, %f265, %f266;
	@%p63 bra 	$L__BB12_27;
	ld.param.s8 	%rs81, [_Z19gemv_kernel_batchedI13__nv_bfloat1614__nv_bfloat162Li64ELi5EEvPKT_S4_S4_PS2_iib_param_6];
	setp.eq.s16 	%p69, %rs81, 0;
	mov.f32 	%f304, 0f00000000;
	@%p69 bra 	$L__BB12_26;
	ld.param.u64 	%rd78, [_Z19gemv_kernel_batchedI13__nv_bfloat1614__nv_bfloat162Li64ELi5EEvPKT_S4_S4_PS2_iib_param_2];
	mul.wide.u32 	%rd66, %r1, 2;
	add.s64 	%rd65, %rd78, %rd66;
	// begin inline asm
	ld.global.nc.b16 %rs74, [%rd65];
	// end inline asm
	// begin inline asm
	{ cvt.f32.bf16 %f304, %rs74;}

	// end inline asm
$L__BB12_26:
	ld.param.u64 	%rd79, [_Z19gemv_kernel_batchedI13__nv_bfloat1614__nv_bfloat162Li64ELi5EEvPKT_S4_S4_PS2_iib_param_3];
	cvta.to.global.u64 	%rd67, %rd79;
	add.f32 	%f269, %f304, %f48;
	// begin inline asm
	{  cvt.rn.bf16.f32 %rs76, %f269;}

	// end inline asm
	mul.wide.u32 	%rd68, %r1, 2;
	add.s64 	%rd69, %rd67, %rd68;
	st.global.u16 	[%rd69], %rs76;
	add.f32 	%f270, %f304, %f51;
	// begin inline asm
	{  cvt.rn.bf16.f32 %rs77, %f270;}

	// end inline asm
	add.s32 	%r163, %r16, %r1;
	mul.wide.u32 	%rd70, %r163, 2;
	add.s64 	%rd71, %rd67, %rd70;
	st.global.u16 	[%rd71], %rs77;
	add.f32 	%f271, %f304, %f54;
	// begin inline asm
	{  cvt.rn.bf16.f32 %rs78, %f271;}

	// end inline asm
	add.s32 	%r164, %r163, %r16;
	mul.wide.u32 	%rd72, %r164, 2;
	add.s64 	%rd73, %rd67, %rd72;
	st.global.u16 	[%rd73], %rs78;
	add.f32 	%f272, %f304, %f57;
	// begin inline asm
	{  cvt.rn.bf16.f32 %rs79, %f272;}

	// end inline asm
	add.s32 	%r165, %r164, %r16;
	mul.wide.u32 	%rd74, %r165, 2;
	add.s64 	%rd75, %rd67, %rd74;
	st.global.u16 	[%rd75], %rs79;
	add.f32 	%f273, %f304, %f60;
	// begin inline asm
	{  cvt.rn.bf16.f32 %rs80, %f273;}

	// end inline asm
	add.s32 	%r166, %r165, %r16;
	mul.wide.u32 	%rd76, %r166, 2;
	add.s64 	%rd77, %rd67, %rd76;
	st.global.u16 	[%rd77], %rs80;
$L__BB12_27:
	ret;

}
	// .globl	_Z19gemv_kernel_batchedI13__nv_bfloat1614__nv_bfloat162Li64ELi6EEvPKT_S4_S4_PS2_iib
.visible .entry _Z19gemv_kernel_batchedI13__nv_bfloat1614__nv_bfloat162Li64ELi6EEvPKT_S4_S4_PS2_iib(
	.param .u64 .ptr .align 1 _Z19gemv_kernel_batchedI13__nv_bfloat1614__nv_bfloat162Li64ELi6EEvPKT_S4_S4_PS2_iib_param_0,
	.param .u64 .ptr .align 1 _Z19gemv_kernel_batchedI13__nv_bfloat1614__nv_bfloat162Li64ELi6EEvPKT_S4_S4_PS2_iib_param_1,
	.param .u64 .ptr .align 1 _Z19gemv_kernel_batchedI13__nv_bfloat1614__nv_bfloat162Li64ELi6EEvPKT_S4_S4_PS2_iib_param_2,
	.param .u64 .ptr .align 1 _Z19gemv_kernel_batchedI13__nv_bfloat1614__nv_bfloat162Li64ELi6EEvPKT_S4_S4_PS2_iib_param_3,
	.param .u32 _Z19gemv_kernel_batchedI13__nv_bfloat1614__nv_bfloat162Li64ELi6EEvPKT_S4_S4_PS2_iib_param_4,
	.param .u32 _Z19gemv_kernel_batchedI13__nv_bfloat1614__nv_bfloat162Li64ELi6EEvPKT_S4_S4_PS2_iib_param_5,
	.param .u8 _Z19gemv_kernel_batchedI13__nv_bfloat1614__nv_bfloat162Li64ELi6EEvPKT_S4_S4_PS2_iib_param_6
)
{
	.reg .pred 	%p<80>;
	.reg .b16 	%rs<66>;
	.reg .b32 	%r<175>;
	.reg .b32 	%f<297>;
	.reg .b64 	%rd<75>;
	// demoted variable
	.shared .align 4 .b8 _ZZ19gemv_kernel_batchedI13__nv_bfloat1614__nv_bfloat162Li64ELi6EEvPKT_S4_S4_PS2_iibE9warp_sums[48];
	ld.param.u64 	%rd10, [_Z19gemv_kernel_batchedI13__nv_bfloat1614__nv_bfloat162Li64ELi6EEvPKT_S4_S4_PS2_iib_param_0];
	ld.param.u64 	%rd11, [_Z19gemv_kernel_batchedI13__nv_bfloat1614__nv_bfloat162Li64ELi6EEvPKT_S4_S4_PS2_iib_param_1];
	ld.param.u32 	%r12, [_Z19gemv_kernel_batchedI13__nv_bfloat1614__nv_bfloat162Li64ELi6EEvPKT_S4_S4_PS2_iib_param_4];
	ld.param.u32 	%r13, [_Z19gemv_kernel_batchedI13__nv_bfloat1614__nv_bfloat162Li64ELi6EEvPKT_S4_S4_PS2_iib_param_5];
	ld.param.s8 	%rs1, [_Z19gemv_kernel_batchedI13__nv_bfloat1614__nv_bfloat162Li64ELi6EEvPKT_S4_S4_PS2_iib_param_6];
	mov.u32 	%r1, %ctaid.x;
	setp.ge.s32 	%p1, %r1, %r12;
	@%p1 bra 	$L__BB13_28;
	mov.u32 	%r2, %tid.x;
	shr.u32 	%r14, %r13, 31;
	add.s32 	%r15, %r13, %r14;
	shr.s32 	%r3, %r15, 1;
	mul.lo.s32 	%r4, %r13, %r1;
	mul.wide.s32 	%rd14, %r4, 2;
	add.s64 	%rd1, %rd10, %rd14;
	setp.ge.s32 	%p2, %r2, %r3;
	mov.f32 	%f278, 0f00000000;
	mov.f32 	%f279, %f278;
	mov.f32 	%f280, %f278;
	mov.f32 	%f281, %f278;
	mov.f32 	%f282, %f278;
	mov.f32 	%f283, %f278;
	@%p2 bra 	$L__BB13_7;
	not.b32 	%r16, %r2;
	add.s32 	%r5, %r3, %r16;
	and.b32  	%r17, %r5, 64;
	setp.ne.s32 	%p3, %r17, 0;
	mov.f32 	%f278, 0f00000000;
	mov.u32 	%r174, %r2;
	@%p3 bra 	$L__BB13_4;
	mul.wide.u32 	%rd22, %r2, 4;
	add.s64 	%rd15, %rd1, %rd22;
	// begin inline asm
	ld.global.nc.b32 %r18, [%rd15];
	// end inline asm
	mov.b32 	{%rs2, %rs3}, %r18;
	add.s64 	%rd16, %rd11, %rd22;
	// begin inline asm
	{ cvt.f32.bf16 %f71, %rs2;}

	// end inline asm
	// begin inline asm
	{ cvt.f32.bf16 %f72, %rs3;}

	// end inline asm
	// begin inline asm
	ld.global.nc.b32 %r19, [%rd16];
	// end inline asm
	mov.b32 	{%rs4, %rs5}, %r19;
	// begin inline asm
	{ cvt.f32.bf16 %f73, %rs4;}

	// end inline asm
	fma.rn.f32 	%f85, %f71, %f73, 0f00000000;
	// begin inline asm
	{ cvt.f32.bf16 %f74, %rs5;}

	// end inline asm
	fma.rn.f32 	%f283, %f72, %f74, %f85;
	mul.wide.s32 	%rd23, %r13, 2;
	add.s64 	%rd17, %rd16, %rd23;
	// begin inline asm
	ld.global.nc.b32 %r20, [%rd17];
	// end inline asm
	mov.b32 	{%rs6, %rs7}, %r20;
	// begin inline asm
	{ cvt.f32.bf16 %f75, %rs6;}

	// end inline asm
	fma.rn.f32 	%f86, %f71, %f75, 0f00000000;
	// begin inline asm
	{ cvt.f32.bf16 %f76, %rs7;}

	// end inline asm
	fma.rn.f32 	%f282, %f72, %f76, %f86;
	add.s64 	%rd18, %rd17, %rd23;
	// begin inline asm
	ld.global.nc.b32 %r21, [%rd18];
	// end inline asm
	mov.b32 	{%rs8, %rs9}, %r21;
	// begin inline asm
	{ cvt.f32.bf16 %f77, %rs8;}

	// end inline asm
	fma.rn.f32 	%f87, %f71, %f77, 0f00000000;
	// begin inline asm
	{ cvt.f32.bf16 %f78, %rs9;}

	// end inline asm
	fma.rn.f32 	%f281, %f72, %f78, %f87;
	add.s64 	%rd19, %rd18, %rd23;
	// begin inline asm
	ld.global.nc.b32 %r22, [%rd19];
	// end inline asm
	mov.b32 	{%rs10, %rs11}, %r22;
	// begin inline asm
	{ cvt.f32.bf16 %f79, %rs10;}

	// end inline asm
	fma.rn.f32 	%f88, %f71, %f79, 0f00000000;
	// begin inline asm
	{ cvt.f32.bf16 %f80, %rs11;}

	// end inline asm
	fma.rn.f32 	%f280, %f72, %f80, %f88;
	add.s64 	%rd20, %rd19, %rd23;
	// begin inline asm
	ld.global.nc.b32 %r23, [%rd20];
	// end inline asm
	mov.b32 	{%rs12, %rs13}, %r23;
	// begin inline asm
	{ cvt.f32.bf16 %f81, %rs12;}

	// end inline asm
	fma.rn.f32 	%f89, %f71, %f81, 0f00000000;
	// begin inline asm
	{ cvt.f32.bf16 %f82, %rs13;}

	// end inline asm
	fma.rn.f32 	%f279, %f72, %f82, %f89;
	add.s64 	%rd21, %rd20, %rd23;
	// begin inline asm
	ld.global.nc.b32 %r24, [%rd21];
	// end inline asm
	mov.b32 	{%rs14, %rs15}, %r24;
	// begin inline asm
	{ cvt.f32.bf16 %f83, %rs14;}

	// end inline asm
	fma.rn.f32 	%f90, %f71, %f83, 0f00000000;
	// begin inline asm
	{ cvt.f32.bf16 %f84, %rs15;}

	// end inline asm
	fma.rn.f32 	%f278, %f72, %f84, %f90;
	add.s32 	%r174, %r2, 64;
$L__BB13_4:
	setp.lt.u32 	%p4, %r5, 64;
	@%p4 bra 	$L__BB13_7;
	mul.wide.u32 	%rd24, %r174, 4;
	add.s64 	%rd74, %rd11, %rd24;
	add.s64 	%rd26, %rd24, %rd14;
	add.s64 	%rd73, %rd10, %rd26;
	mul.wide.s32 	%rd4, %r13, 2;
	mul.wide.s32 	%rd27, %r13, 8;
	sub.s64 	%rd5, 256, %rd27;
$L__BB13_6:
	// begin inline asm
	ld.global.nc.b32 %r25, [%rd73];
	// end inline asm
	mov.b32 	{%rs16, %rs17}, %r25;
	// begin inline asm
	{ cvt.f32.bf16 %f91, %rs16;}

	// end inline asm
	// begin inline asm
	{ cvt.f32.bf16 %f92, %rs17;}

	// end inline asm
	// begin inline asm
	ld.global.nc.b32 %r26, [%rd74];
	// end inline asm
	mov.b32 	{%rs18, %rs19}, %r26;
	// begin inline asm
	{ cvt.f32.bf16 %f93, %rs18;}

	// end inline asm
	fma.rn.f32 	%f119, %f91, %f93, %f283;
	// begin inline asm
	{ cvt.f32.bf16 %f94, %rs19;}

	// end inline asm
	fma.rn.f32 	%f120, %f92, %f94, %f119;
	add.s64 	%rd30, %rd74, %rd4;
	// begin inline asm
	ld.global.nc.b32 %r27, [%rd30];
	// end inline asm
	mov.b32 	{%rs20, %rs21}, %r27;
	// begin inline asm
	{ cvt.f32.bf16 %f95, %rs20;}

	// end inline asm
	fma.rn.f32 	%f121, %f91, %f95, %f282;
	// begin inline asm
	{ cvt.f32.bf16 %f96, %rs21;}

	// end inline asm
	fma.rn.f32 	%f122, %f92, %f96, %f121;
	add.s64 	%rd31, %rd30, %rd4;
	// begin inline asm
	ld.global.nc.b32 %r28, [%rd31];
	// end inline asm
	mov.b32 	{%rs22, %rs23}, %r28;
	// begin inline asm
	{ cvt.f32.bf16 %f97, %rs22;}

	// end inline asm
	fma.rn.f32 	%f123, %f91, %f97, %f281;
	// begin inline asm
	{ cvt.f32.bf16 %f98, %rs23;}

	// end inline asm
	fma.rn.f32 	%f124, %f92, %f98, %f123;
	add.s64 	%rd32, %rd31, %rd4;
	// begin inline asm
	ld.global.nc.b32 %r29, [%rd32];
	// end inline asm
	mov.b32 	{%rs24, %rs25}, %r29;
	// begin inline asm
	{ cvt.f32.bf16 %f99, %rs24;}

	// end inline asm
	fma.rn.f32 	%f125, %f91, %f99, %f280;
	// begin inline asm
	{ cvt.f32.bf16 %f100, %rs25;}

	// end inline asm
	fma.rn.f32 	%f126, %f92, %f100, %f125;
	add.s64 	%rd33, %rd32, %rd4;
	// begin inline asm
	ld.global.nc.b32 %r30, [%rd33];
	// end inline asm
	mov.b32 	{%rs26, %rs27}, %r30;
	// begin inline asm
	{ cvt.f32.bf16 %f101, %rs26;}

	// end inline asm
	fma.rn.f32 	%f127, %f91, %f101, %f279;
	// begin inline asm
	{ cvt.f32.bf16 %f102, %rs27;}

	// end inline asm
	fma.rn.f32 	%f128, %f92, %f102, %f127;
	add.s64 	%rd34, %rd33, %rd4;
	// begin inline asm
	ld.global.nc.b32 %r31, [%rd34];
	// end inline asm
	mov.b32 	{%rs28, %rs29}, %r31;
	// begin inline asm
	{ cvt.f32.bf16 %f103, %rs28;}

	// end inline asm
	fma.rn.f32 	%f129, %f91, %f103, %f278;
	// begin inline asm
	{ cvt.f32.bf16 %f104, %rs29;}

	// end inline asm
	fma.rn.f32 	%f130, %f92, %f104, %f129;
	add.s64 	%rd35, %rd73, 256;
	// begin inline asm
	ld.global.nc.b32 %r32, [%rd35];
	// end inline asm
	mov.b32 	{%rs30, %rs31}, %r32;
	add.s64 	%rd36, %rd74, 256;
	// begin inline asm
	{ cvt.f32.bf16 %f105, %rs30;}

	// end inline asm
	// begin inline asm
	{ cvt.f32.bf16 %f106, %rs31;}

	// end inline asm
	// begin inline asm
	ld.global.nc.b32 %r33, [%rd36];
	// end inline asm
	mov.b32 	{%rs32, %rs33}, %r33;
	// begin inline asm
	{ cvt.f32.bf16 %f107, %rs32;}

	// end inline asm
	fma.rn.f32 	%f131, %f105, %f107, %f120;
	// begin inline asm
	{ cvt.f32.bf16 %f108, %rs33;}

	// end inline asm
	fma.rn.f32 	%f283, %f106, %f108, %f131;
	add.s64 	%rd37, %rd34, %rd5;
	// begin inline asm
	ld.global.nc.b32 %r34, [%rd37];
	// end inline asm
	mov.b32 	{%rs34, %rs35}, %r34;
	// begin inline asm
	{ cvt.f32.bf16 %f109, %rs34;}

	// end inline asm
	fma.rn.f32 	%f132, %f105, %f109, %f122;
	// begin inline asm
	{ cvt.f32.bf16 %f110, %rs35;}

	// end inline asm
	fma.rn.f32 	%f282, %f106, %f110, %f132;
	add.s64 	%rd38, %rd37, %rd4;
	// begin inline asm
	ld.global.nc.b32 %r35, [%rd38];
	// end inline asm
	mov.b32 	{%rs36, %rs37}, %r35;
	// begin inline asm
	{ cvt.f32.bf16 %f111, %rs36;}

	// end inline asm
	fma.rn.f32 	%f133, %f105, %f111, %f124;
	// begin inline asm
	{ cvt.f32.bf16 %f112, %rs37;}

	// end inline asm
	fma.rn.f32 	%f281, %f106, %f112, %f133;
	add.s64 	%rd39, %rd38, %rd4;
	// begin inline asm
	ld.global.nc.b32 %r36, [%rd39];
	// end inline asm
	mov.b32 	{%rs38, %rs39}, %r36;
	// begin inline asm
	{ cvt.f32.bf16 %f113, %rs38;}

	// end inline asm
	fma.rn.f32 	%f134, %f105, %f113, %f126;
	// begin inline asm
	{ cvt.f32.bf16 %f114, %rs39;}

	// end inline asm
	fma.rn.f32 	%f280, %f106, %f114, %f134;
	add.s64 	%rd40, %rd39, %rd4;
	// begin inline asm
	ld.global.nc.b32 %r37, [%rd40];
	// end inline asm
	mov.b32 	{%rs40, %rs41}, %r37;
	// begin inline asm
	{ cvt.f32.bf16 %f115, %rs40;}

	// end inline asm
	fma.rn.f32 	%f135, %f105, %f115, %f128;
	// begin inline asm
	{ cvt.f32.bf16 %f116, %rs41;}

	// end inline asm
	fma.rn.f32 	%f279, %f106, %f116, %f135;
	add.s64 	%rd41, %rd40, %rd4;
	// begin inline asm
	ld.global.nc.b32 %r38, [%rd41];
	// end inline asm
	mov.b32 	{%rs42, %rs43}, %r38;
	// begin inline asm
	{ cvt.f32.bf16 %f117, %rs42;}

	// end inline asm
	fma.rn.f32 	%f136, %f105, %f117, %f130;
	// begin inline asm
	{ cvt.f32.bf16 %f118, %rs43;}

	// end inline asm
	fma.rn.f32 	%f278, %f106, %f118, %f136;
	add.s32 	%r174, %r174, 128;
	add.s64 	%rd74, %rd74, 512;
	add.s64 	%rd73, %rd73, 512;
	setp.lt.s32 	%p5, %r174, %r3;
	@%p5 bra 	$L__BB13_6;
$L__BB13_7:
	and.b32  	%r39, %r13, 1;
	setp.eq.b32 	%p6, %r39, 1;
	not.pred 	%p7, %p6;
	setp.ne.s32 	%p8, %r2, 0;
	or.pred  	%p9, %p8, %p7;
	@%p9 bra 	$L__BB13_9;
	mul.wide.s32 	%rd49, %r13, 2;
	add.s64 	%rd50, %rd1, %rd49;
	add.s64 	%rd42, %rd50, -2;
	// begin inline asm
	ld.global.nc.b16 %rs44, [%rd42];
	// end inline asm
	// begin inline asm
	{ cvt.f32.bf16 %f137, %rs44;}

	// end inline asm
	add.s64 	%rd51, %rd11, %rd49;
	add.s64 	%rd43, %rd51, -2;
	// begin inline asm
	ld.global.nc.b16 %rs46, [%rd43];
	// end inline asm
	// begin inline asm
	{ cvt.f32.bf16 %f138, %rs46;}

	// end inline asm
	fma.rn.f32 	%f283, %f137, %f138, %f283;
	add.s64 	%rd44, %rd43, %rd49;
	// begin inline asm
	ld.global.nc.b16 %rs48, [%rd44];
	// end inline asm
	// begin inline asm
	{ cvt.f32.bf16 %f139, %rs48;}

	// end inline asm
	fma.rn.f32 	%f282, %f137, %f139, %f282;
	shl.b32 	%r40, %r13, 1;
	mul.wide.s32 	%rd52, %r40, 2;
	add.s64 	%rd45, %rd43, %rd52;
	// begin inline asm
	ld.global.nc.b16 %rs50, [%rd45];
	// end inline asm
	// begin inline asm
	{ cvt.f32.bf16 %f140, %rs50;}

	// end inline asm
	fma.rn.f32 	%f281, %f137, %f140, %f281;
	mul.lo.s32 	%r41, %r13, 3;
	mul.wide.s32 	%rd53, %r41, 2;
	add.s64 	%rd46, %rd43, %rd53;
	// begin inline asm
	ld.global.nc.b16 %rs52, [%rd46];
	// end inline asm
	// begin inline asm
	{ cvt.f32.bf16 %f141, %rs52;}

	// end inline asm
	fma.rn.f32 	%f280, %f137, %f141, %f280;
	shl.b32 	%r42, %r13, 2;
	mul.wide.s32 	%rd54, %r42, 2;
	add.s64 	%rd47, %rd43, %rd54;
	// begin inline asm
	ld.global.nc.b16 %rs54, [%rd47];
	// end inline asm
	// begin inline asm
	{ cvt.f32.bf16 %f142, %rs54;}

	// end inline asm
	fma.rn.f32 	%f279, %f137, %f142, %f279;
	mul.lo.s32 	%r43, %r13, 5;
	mul.wide.s32 	%rd55, %r43, 2;
	add.s64 	%rd48, %rd43, %rd55;
	// begin inline asm
	ld.global.nc.b16 %rs56, [%rd48];
	// end inline asm
	// begin inline asm
	{ cvt.f32.bf16 %f143, %rs56;}

	// end inline asm
	fma.rn.f32 	%f278, %f137, %f143, %f278;
$L__BB13_9:
	mov.b32 	%r44, %f283;
	shfl.sync.bfly.b32	%r45|%p10, %r44, 16, 31, -1;
	mov.b32 	%f144, %r45;
	add.f32 	%f145, %f283, %f144;
	mov.b32 	%r46, %f145;
	shfl.sync.bfly.b32	%r47|%p11, %r46, 8, 31, -1;
	mov.b32 	%f146, %r47;
	add.f32 	%f147, %f145, %f146;
	mov.b32 	%r48, %f147;
	shfl.sync.bfly.b32	%r49|%p12, %r48, 4, 31, -1;
	mov.b32 	%f148, %r49;
	add.f32 	%f149, %f147, %f148;
	mov.b32 	%r50, %f149;
	shfl.sync.bfly.b32	%r51|%p13, %r50, 2, 31, -1;
	mov.b32 	%f150, %r51;
	add.f32 	%f151, %f149, %f150;
	mov.b32 	%r52, %f151;
	shfl.sync.bfly.b32	%r53|%p14, %r52, 1, 31, -1;
	mov.b32 	%f152, %r53;
	add.f32 	%f43, %f151, %f152;
	mov.b32 	%r54, %f282;
	shfl.sync.bfly.b32	%r55|%p15, %r54, 16, 31, -1;
	mov.b32 	%f153, %r55;
	add.f32 	%f154, %f282, %f153;
	mov.b32 	%r56, %f154;
	shfl.sync.bfly.b32	%r57|%p16, %r56, 8, 31, -1;
	mov.b32 	%f155, %r57;
	add.f32 	%f156, %f154, %f155;
	mov.b32 	%r58, %f156;
	shfl.sync.bfly.b32	%r59|%p17, %r58, 4, 31, -1;
	mov.b32 	%f157, %r59;
	add.f32 	%f158, %f156, %f157;
	mov.b32 	%r60, %f158;
	shfl.sync.bfly.b32	%r61|%p18, %r60, 2, 31, -1;
	mov.b32 	%f159, %r61;
	add.f32 	%f160, %f158, %f159;
	mov.b32 	%r62, %f160;
	shfl.sync.bfly.b32	%r63|%p19, %r62, 1, 31, -1;
	mov.b32 	%f161, %r63;
	add.f32 	%f44, %f160, %f161;
	mov.b32 	%r64, %f281;
	shfl.sync.bfly.b32	%r65|%p20, %r64, 16, 31, -1;
	mov.b32 	%f162, %r65;
	add.f32 	%f163, %f281, %f162;
	mov.b32 	%r66, %f163;
	shfl.sync.bfly.b32	%r67|%p21, %r66, 8, 31, -1;
	mov.b32 	%f164, %r67;
	add.f32 	%f165, %f163, %f164;
	mov.b32 	%r68, %f165;
	shfl.sync.bfly.b32	%r69|%p22, %r68, 4, 31, -1;
	mov.b32 	%f166, %r69;
	add.f32 	%f167, %f165, %f166;
	mov.b32 	%r70, %f167;
	shfl.sync.bfly.b32	%r71|%p23, %r70, 2, 31, -1;
	mov.b32 	%f168, %r71;
	add.f32 	%f169, %f167, %f168;
	mov.b32 	%r72, %f169;
	shfl.sync.bfly.b32	%r73|%p24, %r72, 1, 31, -1;
	mov.b32 	%f170, %r73;
	add.f32 	%f45, %f169, %f170;
	mov.b32 	%r74, %f280;
	shfl.sync.bfly.b32	%r75|%p25, %r74, 16, 31, -1;
	mov.b32 	%f171, %r75;
	add.f32 	%f172, %f280, %f171;
	mov.b32 	%r76, %f172;
	shfl.sync.bfly.b32	%r77|%p26, %r76, 8, 31, -1;
	mov.b32 	%f173, %r77;
	add.f32 	%f174, %f172, %f173;
	mov.b32 	%r78, %f174;
	shfl.sync.bfly.b32	%r79|%p27, %r78, 4, 31, -1;
	mov.b32 	%f175, %r79;
	add.f32 	%f176, %f174, %f175;
	mov.b32 	%r80, %f176;
	shfl.sync.bfly.b32	%r81|%p28, %r80, 2, 31, -1;
	mov.b32 	%f177, %r81;
	add.f32 	%f178, %f176, %f177;
	mov.b32 	%r82, %f178;
	shfl.sync.bfly.b32	%r83|%p29, %r82, 1, 31, -1;
	mov.b32 	%f179, %r83;
	add.f32 	%f46, %f178, %f179;
	mov.b32 	%r84, %f279;
	shfl.sync.bfly.b32	%r85|%p30, %r84, 16, 31, -1;
	mov.b32 	%f180, %r85;
	add.f32 	%f181, %f279, %f180;
	mov.b32 	%r86, %f181;
	shfl.sync.bfly.b32	%r87|%p31, %r86, 8, 31, -1;
	mov.b32 	%f182, %r87;
	add.f32 	%f183, %f181, %f182;
	mov.b32 	%r88, %f183;
	shfl.sync.bfly.b32	%r89|%p32, %r88, 4, 31, -1;
	mov.b32 	%f184, %r89;
	add.f32 	%f185, %f183, %f184;
	mov.b32 	%r90, %f185;
	shfl.sync.bfly.b32	%r91|%p33, %r90, 2, 31, -1;
	mov.b32 	%f186, %r91;
	add.f32 	%f187, %f185, %f186;
	mov.b32 	%r92, %f187;
	shfl.sync.bfly.b32	%r93|%p34, %r92, 1, 31, -1;
	mov.b32 	%f188, %r93;
	add.f32 	%f47, %f187, %f188;
	mov.b32 	%r94, %f278;
	shfl.sync.bfly.b32	%r95|%p35, %r94, 16, 31, -1;
	mov.b32 	%f189, %r95;
	add.f32 	%f190, %f278, %f189;
	mov.b32 	%r96, %f190;
	shfl.sync.bfly.b32	%r97|%p36, %r96, 8, 31, -1;
	mov.b32 	%f191, %r97;
	add.f32 	%f192, %f190, %f191;
	mov.b32 	%r98, %f192;
	shfl.sync.bfly.b32	%r99|%p37, %r98, 4, 31, -1;
	mov.b32 	%f193, %r99;
	add.f32 	%f194, %f192, %f193;
	mov.b32 	%r100, %f194;
	shfl.sync.bfly.b32	%r101|%p38, %r100, 2, 31, -1;
	mov.b32 	%f195, %r101;
	add.f32 	%f196, %f194, %f195;
	mov.b32 	%r102, %f196;
	shfl.sync.bfly.b32	%r103|%p39, %r102, 1, 31, -1;
	mov.b32 	%f197, %r103;
	add.f32 	%f48, %f196, %f197;
	and.b32  	%r10, %r2, 31;
	setp.ne.s32 	%p40, %r10, 0;
	@%p40 bra 	$L__BB13_11;
	shr.u32 	%r104, %r2, 5;
	mov.u32 	%r105, _ZZ19gemv_kernel_batchedI13__nv_bfloat1614__nv_bfloat162Li64ELi6EEvPKT_S4_S4_PS2_iibE9warp_sums;
	mad.lo.s32 	%r106, %r104, 24, %r105;
	st.shared.f32 	[%r106], %f43;
	st.shared.f32 	[%r106+4], %f44;
	st.shared.f32 	[%r106+8], %f45;
	st.shared.f32 	[%r106+12], %f46;
	st.shared.f32 	[%r106+16], %f47;
	st.shared.f32 	[%r106+20], %f48;
$L__BB13_11:
	bar.sync 	0;
	setp.gt.u32 	%p41, %r2, 31;
	@%p41 bra 	$L__BB13_28;
	setp.gt.u32 	%p42, %r10, 1;
	mov.u32 	%r107, _ZZ19gemv_kernel_batchedI13__nv_bfloat1614__nv_bfloat162Li64ELi6EEvPKT_S4_S4_PS2_iibE9warp_sums;
	mad.lo.s32 	%r11, %r10, 24, %r107;
	mov.f32 	%f290, 0f00000000;
	@%p42 bra 	$L__BB13_14;
	ld.shared.f32 	%f290, [%r11];
$L__BB13_14:
	setp.gt.u32 	%p43, %r10, 1;
	mov.b32 	%r108, %f290;
	shfl.sync.bfly.b32	%r109|%p44, %r108, 16, 31, -1;
	mov.b32 	%f200, %r109;
	add.f32 	%f201, %f290, %f200;
	mov.b32 	%r110, %f201;
	shfl.sync.bfly.b32	%r111|%p45, %r110, 8, 31, -1;
	mov.b32 	%f202, %r111;
	add.f32 	%f203, %f201, %f202;
	mov.b32 	%r112, %f203;
	shfl.sync.bfly.b32	%r113|%p46, %r112, 4, 31, -1;
	mov.b32 	%f204, %r113;
	add.f32 	%f205, %f203, %f204;
	mov.b32 	%r114, %f205;
	shfl.sync.bfly.b32	%r115|%p47, %r114, 2, 31, -1;
	mov.b32 	%f206, %r115;
	add.f32 	%f207, %f205, %f206;
	mov.b32 	%r116, %f207;
	shfl.sync.bfly.b32	%r117|%p48, %r116, 1, 31, -1;
	mov.b32 	%f208, %r117;
	add.f32 	%f51, %f207, %f208;
	mov.f32 	%f291, 0f00000000;
	@%p43 bra 	$L__BB13_16;
	ld.shared.f32 	%f291, [%r11+4];
$L__BB13_16:
	setp.gt.u32 	%p49, %r10, 1;
	mov.b32 	%r118, %f291;
	shfl.sync.bfly.b32	%r119|%p50, %r118, 16, 31, -1;
	mov.b32 	%f210, %r119;
	add.f32 	%f211, %f291, %f210;
	mov.b32 	%r120, %f211;
	shfl.sync.bfly.b32	%r121|%p51, %r120, 8, 31, -1;
	mov.b32 	%f212, %r121;
	add.f32 	%f213, %f211, %f212;
	mov.b32 	%r122, %f213;
	shfl.sync.bfly.b32	%r123|%p52, %r122, 4, 31, -1;
	mov.b32 	%f214, %r123;
	add.f32 	%f215, %f213, %f214;
	mov.b32 	%r124, %f215;
	shfl.sync.bfly.b32	%r125|%p53, %r124, 2, 31, -1;
	mov.b32 	%f216, %r125;
	add.f32 	%f217, %f215, %f216;
	mov.b32 	%r126, %f217;
	shfl.sync.bfly.b32	%r127|%p54, %r126, 1, 31, -1;
	mov.b32 	%f218, %r127;
	add.f32 	%f54, %f217, %f218;
	mov.f32 	%f292, 0f00000000;
	@%p49 bra 	$L__BB13_18;
	ld.shared.f32 	%f292, [%r11+8];
$L__BB13_18:
	setp.gt.u32 	%p55, %r10, 1;
	mov.b32 	%r128, %f292;
	shfl.sync.bfly.b32	%r129|%p56, %r128, 16, 31, -1;
	mov.b32 	%f220, %r129;
	add.f32 	%f221, %f292, %f220;
	mov.b32 	%r130, %f221;
	shfl.sync.bfly.b32	%r131|%p57, %r130, 8, 31, -1;
	mov.b32 	%f222, %r131;
	add.f32 	%f223, %f221, %f222;
	mov.b32 	%r132, %f223;
	shfl.sync.bfly.b32	%r133|%p58, %r132, 4, 31, -1;
	mov.b32 	%f224, %r133;
	add.f32 	%f225, %f223, %f224;
	mov.b32 	%r134, %f225;
	shfl.sync.bfly.b32	%r135|%p59, %r134, 2, 31, -1;
	mov.b32 	%f226, %r135;
	add.f32 	%f227, %f225, %f226;
	mov.b32 	%r136, %f227;
	shfl.sync.bfly.b32	%r137|%p60, %r136, 1, 31, -1;
	mov.b32 	%f228, %r137;
	add.f32 	%f57, %f227, %f228;
	mov.f32 	%f293, 0f00000000;
	@%p55 bra 	$L__BB13_20;
	ld.shared.f32 	%f293, [%r11+12];
$L__BB13_20:
	setp.gt.u32 	%p61, %r10, 1;
	mov.b32 	%r138, %f293;
	shfl.sync.bfly.b32	%r139|%p62, %r138, 16, 31, -1;
	mov.b32 	%f230, %r139;
	add.f32 	%f231, %f293, %f230;
	mov.b32 	%r140, %f231;
	shfl.sync.bfly.b32	%r141|%p63, %r140, 8, 31, -1;
	mov.b32 	%f232, %r141;
	add.f32 	%f233, %f231, %f232;
	mov.b32 	%r142, %f233;
	shfl.sync.bfly.b32	%r143|%p64, %r142, 4, 31, -1;
	mov.b32 	%f234, %r143;
	add.f32 	%f235, %f233, %f234;
	mov.b32 	%r144, %f235;
	shfl.sync.bfly.b32	%r145|%p65, %r144, 2, 31, -1;
	mov.b32 	%f236, %r145;
	add.f32 	%f237, %f235, %f236;
	mov.b32 	%r146, %f237;
	shfl.sync.bfly.b32	%r147|%p66, %r146, 1, 31, -1;
	mov.b32 	%f238, %r147;
	add.f32 	%f60, %f237, %f238;
	mov.f32 	%f294, 0f00000000;
	@%p61 bra 	$L__BB13_22;
	ld.shared.f32 	%f294, [%r11+16];
$L__BB13_22:
	setp.gt.u32 	%p67, %r10, 1;
	mov.b32 	%r148, %f294;
	shfl.sync.bfly.b32	%r149|%p68, %r148, 16, 31, -1;
	mov.b32 	%f240, %r149;
	add.f32 	%f241, %f294, %f240;
	mov.b32 	%r150, %f241;
	shfl.sync.bfly.b32	%r151|%p69, %r150, 8, 31, -1;
	mov.b32 	%f242, %r151;
	add.f32 	%f243, %f241, %f242;
	mov.b32 	%r152, %f243;
	shfl.sync.bfly.b32	%r153|%p70, %r152, 4, 31, -1;
	mov.b32 	%f244, %r153;
	add.f32 	%f245, %f243, %f244;
	mov.b32 	%r154, %f245;
	shfl.sync.bfly.b32	%r155|%p71, %r154, 2, 31, -1;
	mov.b32 	%f246, %r155;
	add.f32 	%f247, %f245, %f246;
	mov.b32 	%r156, %f247;
	shfl.sync.bfly.b32	%r157|%p72, %r156, 1, 31, -1;
	mov.b32 	%f248, %r157;
	add.f32 	%f63, %f247, %f248;
	mov.f32 	%f295, 0f00000000;
	@%p67 bra 	$L__BB13_24;
	ld.shared.f32 	%f295, [%r11+20];
$L__BB13_24:
	setp.ne.s32 	%p73, %r2, 0;
	mov.b32 	%r158, %f295;
	shfl.sync.bfly.b32	%r159|%p74, %r158, 16, 31, -1;
	mov.b32 	%f249, %r159;
	add.f32 	%f250, %f295, %f249;
	mov.b32 	%r160, %f250;
	shfl.sync.bfly.b32	%r161|%p75, %r160, 8, 31, -1;
	mov.b32 	%f251, %r161;
	add.f32 	%f252, %f250, %f251;
	mov.b32 	%r162, %f252;
	shfl.sync.bfly.b32	%r163|%p76, %r162, 4, 31, -1;
	mov.b32 	%f253, %r163;
	add.f32 	%f254, %f252, %f253;
	mov.b32 	%r164, %f254;
	shfl.sync.bfly.b32	%r165|%p77, %r164, 2, 31, -1;
	mov.b32 	%f255, %r165;
	add.f32 	%f256, %f254, %f255;
	mov.b32 	%r166, %f256;
	shfl.sync.bfly.b32	%r167|%p78, %r166, 1, 31, -1;
	mov.b32 	%f257, %r167;
	add.f32 	%f66, %f256, %f257;
	@%p73 bra 	$L__BB13_28;
	setp.eq.s16 	%p79, %rs1, 0;
	mov.f32 	%f296, 0f00000000;
	@%p79 bra 	$L__BB13_27;
	ld.param.u64 	%rd71, [_Z19gemv_kernel_batchedI13__nv_bfloat1614__nv_bfloat162Li64ELi6EEvPKT_S4_S4_PS2_iib_param_2];
	mul.wide.u32 	%rd57, %r1, 2;
	add.s64 	%rd56, %rd71, %rd57;
	// begin inline asm
	ld.global.nc.b16 %rs58, [%rd56];
	// end inline asm
	// begin inline asm
	{ cvt.f32.bf16 %f296, %rs58;}

	// end inline asm
$L__BB13_27:
	ld.param.u64 	%rd72, [_Z19gemv_kernel_batchedI13__nv_bfloat1614__nv_bfloat162Li64ELi6EEvPKT_S4_S4_PS2_iib_param_3];
	cvta.to.global.u64 	%rd58, %rd72;
	add.f32 	%f260, %f296, %f51;
	// begin inline asm
	{  cvt.rn.bf16.f32 %rs60, %f260;}

	// end inline asm
	mul.wide.u32 	%rd59, %r1, 2;
	add.s64 	%rd60, %rd58, %rd59;
	st.global.u16 	[%rd60], %rs60;
	add.f32 	%f261, %f296, %f54;
	// begin inline asm
	{  cvt.rn.bf16.f32 %rs61, %f261;}

	// end inline asm
	add.s32 	%r168, %r12, %r1;
	mul.wide.u32 	%rd61, %r168, 2;
	add.s64 	%rd62, %rd58, %rd61;
	st.global.u16 	[%rd62], %rs61;
	add.f32 	%f262, %f296, %f57;
	// begin inline asm
	{  cvt.rn.bf16.f32 %rs62, %f262;}

	// end inline asm
	add.s32 	%r169, %r168, %r12;
	mul.wide.u32 	%rd63, %r169, 2;
	add.s64 	%rd64, %rd58, %rd63;
	st.global.u16 	[%rd64], %rs62;
	add.f32 	%f263, %f296, %f60;
	// begin inline asm
	{  cvt.rn.bf16.f32 %rs63, %f263;}

	// end inline asm
	add.s32 	%r170, %r169, %r12;
	mul.wide.u32 	%rd65, %r170, 2;
	add.s64 	%rd66, %rd58, %rd65;
	st.global.u16 	[%rd66], %rs63;
	add.f32 	%f264, %f296, %f63;
	// begin inline asm
	{  cvt.rn.bf16.f32 %rs64, %f264;}

	// end inline asm
	add.s32 	%r171, %r170, %r12;
	mul.wide.u32 	%rd67, %r171, 2;
	add.s64 	%rd68, %rd58, %rd67;
	st.global.u16 	[%rd68], %rs64;
	add.f32 	%f265, %f296, %f66;
	// begin inline asm
	{  cvt.rn.bf16.f32 %rs65, %f265;}

	// end inline asm
	add.s32 	%r172, %r171, %r12;
	mul.wide.u32 	%rd69, %r172, 2;
	add.s64 	%rd70, %rd58, %rd69;
	st.global.u16 	[%rd70], %rs65;
$L__BB13_28:
	ret;

}
	// .globl	_Z19gemv_kernel_batchedI13__nv_bfloat1614__nv_bfloat162Li64ELi7EEvPKT_S4_S4_PS2_iib
.visible .entry _Z19gemv_kernel_batchedI13__nv_bfloat1614__nv_bfloat162Li64ELi7EEvPKT_S4_S4_PS2_iib(
	.param .u64 .ptr .align 1 _Z19gemv_kernel_batchedI13__nv_bfloat1614__nv_bfloat162Li64ELi7EEvPKT_S4_S4_PS2_iib_param_0,
	.param .u64 .ptr .align 1 _Z19gemv_kernel_batchedI13__nv_bfloat1614__nv_bfloat162Li64ELi7EEvPKT_S4_S4_PS2_iib_param_1,
	.param .u64 .ptr .align 1 _Z19gemv_kernel_batchedI13__nv_bfloat1614__nv_bfloat162Li64ELi7EEvPKT_S4_S4_PS2_iib_param_2,
	.param .u64 .ptr .align 1 _Z19gemv_kernel_batchedI13__nv_bfloat1614__nv_bfloat162Li64ELi7EEvPKT_S4_S4_PS2_iib_param_3,
	.param .u32 _Z19gemv_kernel_batchedI13__nv_bfloat1614__nv_bfloat162Li64ELi7EEvPKT_S4_S4_PS2_iib_param_4,
	.param .u32 _Z19gemv_kernel_batchedI13__nv_bfloat1614__nv_bfloat162Li64ELi7EEvPKT_S4_S4_PS2_iib_param_5,
	.param .u8 _Z19gemv_kernel_batchedI13__nv_bfloat1614__nv_bfloat162Li64ELi7EEvPKT_S4_S4_PS2_iib_param_6
)
{
	.reg .pred 	%p<91>;
	.reg .b16 	%rs<76>;
	.reg .b32 	%r<200>;
	.reg .b32 	%f<344>;
	.reg .b64 	%rd<82>;
	// demoted variable
	.shared .align 4 .b8 _ZZ19gemv_kernel_batchedI13__nv_bfloat1614__nv_bfloat162Li64ELi7EEvPKT_S4_S4_PS2_iibE9warp_sums[56];
	ld.param.u64 	%rd10, [_Z19gemv_kernel_batchedI13__nv_bfloat1614__nv_bfloat162Li64ELi7EEvPKT_S4_S4_PS2_iib_param_0];
	ld.param.u64 	%rd11, [_Z19gemv_kernel_batchedI13__nv_bfloat1614__nv_bfloat162Li64ELi7EEvPKT_S4_S4_PS2_iib_param_1];
	ld.param.u32 	%r12, [_Z19gemv_kernel_batchedI13__nv_bfloat1614__nv_bfloat162Li64ELi7EEvPKT_S4_S4_PS2_iib_param_4];
	ld.param.u32 	%r13, [_Z19gemv_kernel_batchedI13__nv_bfloat1614__nv_bfloat162Li64ELi7EEvPKT_S4_S4_PS2_iib_param_5];
	mov.u32 	%r1, %ctaid.x;
	setp.ge.s32 	%p1, %r1, %r12;
	@%p1 bra 	$L__BB14_30;
	mov.u32 	%r2, %tid.x;
	shr.u32 	%r14, %r13, 31;
	add.s32 	%r15, %r13, %r14;
	shr.s32 	%r3, %r15, 1;
	mul.lo.s32 	%r4, %r13, %r1;
	mul.wide.s32 	%rd14, %r4, 2;
	add.s64 	%rd1, %rd10, %rd14;
	setp.ge.s32 	%p2, %r2, %r3;
	mov.f32 	%f322, 0f00000000;
	mov.f32 	%f323, %f322;
	mov.f32 	%f324, %f322;
	mov.f32 	%f325, %f322;
	mov.f32 	%f326, %f322;
	mov.f32 	%f327, %f322;
	mov.f32 	%f328, %f322;
	@%p2 bra 	$L__BB14_7;
	not.b32 	%r16, %r2;
	add.s32 	%r5, %r3, %r16;
	and.b32  	%r17, %r5, 64;
	setp.ne.s32 	%p3, %r17, 0;
	mov.f32 	%f322, 0f00000000;
	mov.u32 	%r199, %r2;
	@%p3 bra 	$L__BB14_4;
	mul.wide.u32 	%rd23, %r2, 4;
	add.s64 	%rd15, %rd1, %rd23;
	// begin inline asm
	ld.global.nc.b32 %r18, [%rd15];
	// end inline asm
	mov.b32 	{%rs2, %rs3}, %r18;
	add.s64 	%rd16, %rd11, %rd23;
	// begin inline asm
	{ cvt.f32.bf16 %f82, %rs2;}

	// end inline asm
	// begin inline asm
	{ cvt.f32.bf16 %f83, %rs3;}

	// end inline asm
	// begin inline asm
	ld.global.nc.b32 %r19, [%rd16];
	// end inline asm
	mov.b32 	{%rs4, %rs5}, %r19;
	// begin inline asm
	{ cvt.f32.bf16 %f84, %rs4;}

	// end inline asm
	fma.rn.f32 	%f98, %f82, %f84, 0f00000000;
	// begin inline asm
	{ cvt.f32.bf16 %f85, %rs5;}

	// end inline asm
	fma.rn.f32 	%f328, %f83, %f85, %f98;
	mul.wide.s32 	%rd24, %r13, 2;
	add.s64 	%rd17, %rd16, %rd24;
	// begin inline asm
	ld.global.nc.b32 %r20, [%rd17];
	// end inline asm
	mov.b32 	{%rs6, %rs7}, %r20;
	// begin inline asm
	{ cvt.f32.bf16 %f86, %rs6;}

	// end inline asm
	fma.rn.f32 	%f99, %f82, %f86, 0f00000000;
	// begin inline asm
	{ cvt.f32.bf16 %f87, %rs7;}

	// end inline asm
	fma.rn.f32 	%f327, %f83, %f87, %f99;
	add.s64 	%rd18, %rd17, %rd24;
	// begin inline asm
	ld.global.nc.b32 %r21, [%rd18];
	// end inline asm
	mov.b32 	{%rs8, %rs9}, %r21;
	// begin inline asm
	{ cvt.f32.bf16 %f88, %rs8;}

	// end inline asm
	fma.rn.f32 	%f100, %f82, %f88, 0f00000000;
	// begin inline asm
	{ cvt.f32.bf16 %f89, %rs9;}

	// end inline asm
	fma.rn.f32 	%f326, %f83, %f89, %f100;
	add.s64 	%rd19, %rd18, %rd24;
	// begin inline asm
	ld.global.nc.b32 %r22, [%rd19];
	// end inline asm
	mov.b32 	{%rs10, %rs11}, %r22;
	// begin inline asm
	{ cvt.f32.bf16 %f90, %rs10;}

	// end inline asm
	fma.rn.f32 	%f101, %f82, %f90, 0f00000000;
	// begin inline asm
	{ cvt.f32.bf16 %f91, %rs11;}

	// end inline asm
	fma.rn.f32 	%f325, %f83, %f91, %f101;
	add.s64 	%rd20, %rd19, %rd24;
	// begin inline asm
	ld.global.nc.b32 %r23, [%rd20];
	// end inline asm
	mov.b32 	{%rs12, %rs13}, %r23;
	// begin inline asm
	{ cvt.f32.bf16 %f92, %rs12;}

	// end inline asm
	fma.rn.f32 	%f102, %f82, %f92, 0f00000000;
	// begin inline asm
	{ cvt.f32.bf16 %f93, %rs13;}

	// end inline asm
	fma.rn.f32 	%f324, %f83, %f93, %f102;
	add.s64 	%rd21, %rd20, %rd24;
	// begin inline asm
	ld.global.nc.b32 %r24, [%rd21];
	// end inline asm
	mov.b32 	{%rs14, %rs15}, %r24;
	// begin inline asm
	{ cvt.f32.bf16 %f94, %rs14;}

	// end inline asm
	fma.rn.f32 	%f103, %f82, %f94, 0f00000000;
	// begin inline asm
	{ cvt.f32.bf16 %f95, %rs15;}

	// end inline asm
	fma.rn.f32 	%f323, %f83, %f95, %f103;
	add.s64 	%rd22, %rd21, %rd24;
	// begin inline asm
	ld.global.nc.b32 %r25, [%rd22];
	// end inline asm
	mov.b32 	{%rs16, %rs17}, %r25;
	// begin inline asm
	{ cvt.f32.bf16 %f96, %rs16;}

	// end inline asm
	fma.rn.f32 	%f104, %f82, %f96, 0f00000000;
	// begin inline asm
	{ cvt.f32.bf16 %f97, %rs17;}

	// end inline asm
	fma.rn.f32 	%f322, %f83, %f97, %f104;
	add.s32 	%r199, %r2, 64;
$L__BB14_4:
	setp.lt.u32 	%p4, %r5, 64;
	@%p4 bra 	$L__BB14_7;
	mul.wide.u32 	%rd25, %r199, 4;
	add.s64 	%rd81, %rd11, %rd25;
	add.s64 	%rd27, %rd25, %rd14;
	add.s64 	%rd80, %rd10, %rd27;
	mul.wide.s32 	%rd4, %r13, 2;
	mul.wide.s32 	%rd28, %r13, 10;
	sub.s64 	%rd5, 256, %rd28;
$L__BB14_6:
	// begin inline asm
	ld.global.nc.b32 %r26, [%rd80];
	// end inline asm
	mov.b32 	{%rs18, %rs19}, %r26;
	// begin inline asm
	{ cvt.f32.bf16 %f105, %rs18;}

	// end inline asm
	// begin inline asm
	{ cvt.f32.bf16 %f106, %rs19;}

	// end inline asm
	// begin inline asm
	ld.global.nc.b32 %r27, [%rd81];
	// end inline asm
	mov.b32 	{%rs20, %rs21}, %r27;
	// begin inline asm
	{ cvt.f32.bf16 %f107, %rs20;}

	// end inline asm
	fma.rn.f32 	%f137, %f105, %f107, %f328;
	// begin inline asm
	{ cvt.f32.bf16 %f108, %rs21;}

	// end inline asm
	fma.rn.f32 	%f138, %f106, %f108, %f137;
	add.s64 	%rd31, %rd81, %rd4;
	// begin inline asm
	ld.global.nc.b32 %r28, [%rd31];
	// end inline asm
	mov.b32 	{%rs22, %rs23}, %r28;
	// begin inline asm
	{ cvt.f32.bf16 %f109, %rs22;}

	// end inline asm
	fma.rn.f32 	%f139, %f105, %f109, %f327;
	// begin inline asm
	{ cvt.f32.bf16 %f110, %rs23;}

	// end inline asm
	fma.rn.f32 	%f140, %f106, %f110, %f139;
	add.s64 	%rd32, %rd31, %rd4;
	// begin inline asm
	ld.global.nc.b32 %r29, [%rd32];
	// end inline asm
	mov.b32 	{%rs24, %rs25}, %r29;
	// begin inline asm
	{ cvt.f32.bf16 %f111, %rs24;}

	// end inline asm
	fma.rn.f32 	%f141, %f105, %f111, %f326;
	// begin inline asm
	{ cvt.f32.bf16 %f112, %rs25;}

	// end inline asm
	fma.rn.f32 	%f142, %f106, %f112, %f141;
	add.s64 	%rd33, %rd32, %rd4;
	// begin inline asm
	ld.global.nc.b32 %r30, [%rd33];
	// end inline asm
	mov.b32 	{%rs26, %rs27}, %r30;
	// begin inline asm
	{ cvt.f32.bf16 %f113, %rs26;}

	// end inline asm
	fma.rn.f32 	%f143, %f105, %f113, %f325;
	// begin inline asm
	{ cvt.f32.bf16 %f114, %rs27;}

	// end inline asm
	fma.rn.f32 	%f144, %f106, %f114, %f143;
	add.s64 	%rd34, %rd33, %rd4;
	// begin inline asm
	ld.global.nc.b32 %r31, [%rd34];
	// end inline asm
	mov.b32 	{%rs28, %rs29}, %r31;
	// begin inline asm
	{ cvt.f32.bf16 %f115, %rs28;}

	// end inline asm
	fma.rn.f32 	%f145, %f105, %f115, %f324;
	// begin inline asm
	{ cvt.f32.bf16 %f116, %rs29;}

	// end inline asm
	fma.rn.f32 	%f146, %f106, %f116, %f145;
	add.s64 	%rd35, %rd34, %rd4;
	// begin inline asm
	ld.global.nc.b32 %r32, [%rd35];
	// end inline asm
	mov.b32 	{%rs30, %rs31}, %r32;
	// begin inline asm
	{ cvt.f32.bf16 %f117, %rs30;}

	// end inline asm
	fma.rn.f32 	%f147, %f105, %f117, %f323;
	// begin inline asm
	{ cvt.f32.bf16 %f118, %rs31;}

	// end inline asm
	fma.rn.f32 	%f148, %f106, %f118, %f147;
	add.s64 	%rd36, %rd35, %rd4;
	// begin inline asm
	ld.global.nc.b32 %r33, [%rd36];
	// end inline asm
	mov.b32 	{%rs32, %rs33}, %r33;
	// begin inline asm
	{ cvt.f32.bf16 %f119, %rs32;}

	// end inline asm
	fma.rn.f32 	%f149, %f105, %f119, %f322;
	// begin inline asm
	{ cvt.f32.bf16 %f120, %rs33;}

	// end inline asm
	fma.rn.f32 	%f150, %f106, %f120, %f149;
	add.s64 	%rd37, %rd80, 256;
	// begin inline asm
	ld.global.nc.b32 %r34, [%rd37];
	// end inline asm
	mov.b32 	{%rs34, %rs35}, %r34;
	add.s64 	%rd38, %rd81, 256;
	// begin inline asm
	{ cvt.f32.bf16 %f121, %rs34;}

	// end inline asm
	// begin inline asm
	{ cvt.f32.bf16 %f122, %rs35;}

	// end inline asm
	// begin inline asm
	ld.global.nc.b32 %r35, [%rd38];
	// end inline asm
	mov.b32 	{%rs36, %rs37}, %r35;
	// begin inline asm
	{ cvt.f32.bf16 %f123, %rs36;}

	// end inline asm
	fma.rn.f32 	%f151, %f121, %f123, %f138;
	// begin inline asm
	{ cvt.f32.bf16 %f124, %rs37;}

	// end inline asm
	fma.rn.f32 	%f328, %f122, %f124, %f151;
	add.s64 	%rd39, %rd36, %rd5;
	// begin inline asm
	ld.global.nc.b32 %r36, [%rd39];
	// end inline asm
	mov.b32 	{%rs38, %rs39}, %r36;
	// begin inline asm
	{ cvt.f32.bf16 %f125, %rs38;}

	// end inline asm
	fma.rn.f32 	%f152, %f121, %f125, %f140;
	// begin inline asm
	{ cvt.f32.bf16 %f126, %rs39;}

	// end inline asm
	fma.rn.f32 	%f327, %f122, %f126, %f152;
	add.s64 	%rd40, %rd39, %rd4;
	// begin inline asm
	ld.global.nc.b32 %r37, [%rd40];
	// end inline asm
	mov.b32 	{%rs40, %rs41}, %r37;
	// begin inline asm
	{ cvt.f32.bf16 %f127, %rs40;}

	// end inline asm
	fma.rn.f32 	%f153, %f121, %f127, %f142;
	// begin inline asm
	{ cvt.f32.bf16 %f128, %rs41;}

	// end inline asm
	fma.rn.f32 	%f326, %f122, %f128, %f153;
	add.s64 	%rd41, %rd40, %rd4;
	// begin inline asm
	ld.global.nc.b32 %r38, [%rd41];
	// end inline asm
	mov.b32 	{%rs42, %rs43}, %r38;
	// begin inline asm
	{ cvt.f32.bf16 %f129, %rs42;}

	// end inline asm
	fma.rn.f32 	%f154, %f121, %f129, %f144;
	// begin inline asm
	{ cvt.f32.bf16 %f130, %rs43;}

	// end inline asm
	fma.rn.f32 	%f325, %f122, %f130, %f154;
	add.s64 	%rd42, %rd41, %rd4;
	// begin inline asm
	ld.global.nc.b32 %r39, [%rd42];
	// end inline asm
	mov.b32 	{%rs44, %rs45}, %r39;
	// begin inline asm
	{ cvt.f32.bf16 %f131, %rs44;}

	// end inline asm
	fma.rn.f32 	%f155, %f121, %f131, %f146;
	// begin inline asm
	{ cvt.f32.bf16 %f132, %rs45;}

	// end inline asm
	fma.rn.f32 	%f324, %f122, %f132, %f155;
	add.s64 	%rd43, %rd42, %rd4;
	// begin inline asm
	ld.global.nc.b32 %r40, [%rd43];
	// end inline asm
	mov.b32 	{%rs46, %rs47}, %r40;
	// begin inline asm
	{ cvt.f32.bf16 %f133, %rs46;}

	// end inline asm
	fma.rn.f32 	%f156, %f121, %f133, %f148;
	// begin inline asm
	{ cvt.f32.bf16 %f134, %rs47;}

	// end inline asm
	fma.rn.f32 	%f323, %f122, %f134, %f156;
	add.s64 	%rd44, %rd43, %rd4;
	// begin inline asm
	ld.global.nc.b32 %r41, [%rd44];
	// end inline asm
	mov.b32 	{%rs48, %rs49}, %r41;
	// begin inline asm
	{ cvt.f32.bf16 %f135, %rs48;}

	// end inline asm
	fma.rn.f32 	%f157, %f121, %f135, %f150;
	// begin inline asm
	{ cvt.f32.bf16 %f136, %rs49;}

	// end inline asm
	fma.rn.f32 	%f322, %f122, %f136, %f157;
	add.s32 	%r199, %r199, 128;
	add.s64 	%rd81, %rd81, 512;
	add.s64 	%rd80, %rd80, 512;
	setp.lt.s32 	%p5, %r199, %r3;
	@%p5 bra 	$L__BB14_6;
$L__BB14_7:
	and.b32  	%r42, %r13, 1;
	setp.eq.b32 	%p6, %r42, 1;
	not.pred 	%p7, %p6;
	setp.ne.s32 	%p8, %r2, 0;
	or.pred  	%p9, %p8, %p7;
	@%p9 bra 	$L__BB14_9;
	mul.wide.s32 	%rd53, %r13, 2;
	add.s64 	%rd54, %rd1, %rd53;
	add.s64 	%rd45, %rd54, -2;
	// begin inline asm
	ld.global.nc.b16 %rs50, [%rd45];
	// end inline asm
	// begin inline asm
	{ cvt.f32.bf16 %f158, %rs50;}

	// end inline asm
	add.s64 	%rd55, %rd11, %rd53;
	add.s64 	%rd46, %rd55, -2;
	// begin inline asm
	ld.global.nc.b16 %rs52, [%rd46];
	// end inline asm
	// begin inline asm
	{ cvt.f32.bf16 %f159, %rs52;}

	// end inline asm
	fma.rn.f32 	%f328, %f158, %f159, %f328;
	add.s64 	%rd47, %rd46, %rd53;
	// begin inline asm
	ld.global.nc.b16 %rs54, [%rd47];
	// end inline asm
	// begin inline asm
	{ cvt.f32.bf16 %f160, %rs54;}

	// end inline asm
	fma.rn.f32 	%f327, %f158, %f160, %f327;
	shl.b32 	%r43, %r13, 1;
	mul.wide.s32 	%rd56, %r43, 2;
	add.s64 	%rd48, %rd46, %rd56;
	// begin inline asm
	ld.global.nc.b16 %rs56, [%rd48];
	// end inline asm
	// begin inline asm
	{ cvt.f32.bf16 %f161, %rs56;}

	// end inline asm
	fma.rn.f32 	%f326, %f158, %f161, %f326;
	mul.lo.s32 	%r44, %r13, 3;
	mul.wide.s32 	%rd57, %r44, 2;
	add.s64 	%rd49, %rd46, %rd57;
	// begin inline asm
	ld.global.nc.b16 %rs58, [%rd49];
	// end inline asm
	// begin inline asm
	{ cvt.f32.bf16 %f162, %rs58;}

	// end inline asm
	fma.rn.f32 	%f325, %f158, %f162, %f325;
	shl.b32 	%r45, %r13, 2;
	mul.wide.s32 	%rd58, %r45, 2;
	add.s64 	%rd50, %rd46, %rd58;
	// begin inline asm
	ld.global.nc.b16 %rs60, [%rd50];
	// end inline asm
	// begin inline asm
	{ cvt.f32.bf16 %f163, %rs60;}

	// end inline asm
	fma.rn.f32 	%f324, %f158, %f163, %f324;
	mul.lo.s32 	%r46, %r13, 5;
	mul.wide.s32 	%rd59, %r46, 2;
	add.s64 	%rd51, %rd46, %rd59;
	// begin inline asm
	ld.global.nc.b16 %rs62, [%rd51];
	// end inline asm
	// begin inline asm
	{ cvt.f32.bf16 %f164, %rs62;}

	// end inline asm
	fma.rn.f32 	%f323, %f158, %f164, %f323;
	mul.lo.s32 	%r47, %r13, 6;
	mul.wide.s32 	%rd60, %r47, 2;
	add.s64 	%rd52, %rd46, %rd60;
	// begin inline asm
	ld.global.nc.b16 %rs64, [%rd52];
	// end inline asm
	// begin inline asm
	{ cvt.f32.bf16 %f165, %rs64;}

	// end inline asm
	fma.rn.f32 	%f322, %f158, %f165, %f322;
$L__BB14_9:
	mov.b32 	%r48, %f328;
	shfl.sync.bfly.b32	%r49|%p10, %r48, 16, 31, -1;
	mov.b32 	%f166, %r49;
	add.f32 	%f167, %f328, %f166;
	mov.b32 	%r50, %f167;
	shfl.sync.bfly.b32	%r51|%p11, %r50, 8, 31, -1;
	mov.b32 	%f168, %r51;
	add.f32 	%f169, %f167, %f168;
	mov.b32 	%r52, %f169;
	shfl.sync.bfly.b32	%r53|%p12, %r52, 4, 31, -1;
	mov.b32 	%f170, %r53;
	add.f32 	%f171, %f169, %f170;
	mov.b32 	%r54, %f171;
	shfl.sync.bfly.b32	%r55|%p13, %r54, 2, 31, -1;
	mov.b32 	%f172, %r55;
	add.f32 	%f173, %f171, %f172;
	mov.b32 	%r56, %f173;
	shfl.sync.bfly.b32	%r57|%p14, %r56, 1, 31, -1;
	mov.b32 	%f174, %r57;
	add.f32 	%f50, %f173, %f174;
	mov.b32 	%r58, %f327;
	shfl.sync.bfly.b32	%r59|%p15, %r58, 16, 31, -1;
	mov.b32 	%f175, %r59;
	add.f32 	%f176, %f327, %f175;
	mov.b32 	%r60, %f176;
	shfl.sync.bfly.b32	%r61|%p16, %r60, 8, 31, -1;
	mov.b32 	%f177, %r61;
	add.f32 	%f178, %f176, %f177;
	mov.b32 	%r62, %f178;
	shfl.sync.bfly.b32	%r63|%p17, %r62, 4, 31, -1;
	mov.b32 	%f179, %r63;
	add.f32 	%f180, %f178, %f179;
	mov.b32 	%r64, %f180;
	shfl.sync.bfly.b32	%r65|%p18, %r64, 2, 31, -1;
	mov.b32 	%f181, %r65;
	add.f32 	%f182, %f180, %f181;
	mov.b32 	%r66, %f182;
	shfl.sync.bfly.b32	%r67|%p19, %r66, 1, 31, -1;
	mov.b32 	%f183, %r67;
	add.f32 	%f51, %f182, %f183;
	mov.b32 	%r68, %f326;
	shfl.sync.bfly.b32	%r69|%p20, %r68, 16, 31, -1;
	mov.b32 	%f184, %r69;
	add.f32 	%f185, %f326, %f184;
	mov.b32 	%r70, %f185;
	shfl.sync.bfly.b32	%r71|%p21, %r70, 8, 31, -1;
	mov.b32 	%f186, %r71;
	add.f32 	%f187, %f185, %f186;
	mov.b32 	%r72, %f187;
	shfl.sync.bfly.b32	%r73|%p22, %r72, 4, 31, -1;
	mov.b32 	%f188, %r73;
	add.f32 	%f189, %f187, %f188;
	mov.b32 	%r74, %f189;
	shfl.sync.bfly.b32	%r75|%p23, %r74, 2, 31, -1;
	mov.b32 	%f190, %r75;
	add.f32 	%f191, %f189, %f190;
	mov.b32 	%r76, %f191;
	shfl.sync.bfly.b32	%r77|%p24, %r76, 1, 31, -1;
	mov.b32 	%f192, %r77;
	add.f32 	%f52, %f191, %f192;
	mov.b32 	%r78, %f325;
	shfl.sync.bfly.b32	%r79|%p25, %r78, 16, 31, -1;
	mov.b32 	%f193, %r79;
	add.f32 	%f194, %f325, %f193;
	mov.b32 	%r80, %f194;
	shfl.sync.bfly.b32	%r81|%p26, %r80, 8, 31, -1;
	mov.b32 	%f195, %r81;
	add.f32 	%f196, %f194, %f195;
	mov.b32 	%r82, %f196;
	shfl.sync.bfly.b32	%r83|%p27, %r82, 4, 31, -1;
	mov.b32 	%f197, %r83;
	add.f32 	%f198, %f196, %f197;
	mov.b32 	%r84, %f198;
	shfl.sync.bfly.b32	%r85|%p28, %r84, 2, 31, -1;
	mov.b32 	%f199, %r85;
	add.f32 	%f200, %f198, %f199;
	mov.b32 	%r86, %f200;
	shfl.sync.bfly.b32	%r87|%p29, %r86, 1, 31, -1;
	mov.b32 	%f201, %r87;
	add.f32 	%f53, %f200, %f201;
	mov.b32 	%r88, %f324;
	shfl.sync.bfly.b32	%r89|%p30, %r88, 16, 31, -1;
	mov.b32 	%f202, %r89;
	add.f32 	%f203, %f324, %f202;
	mov.b32 	%r90, %f203;
	shfl.sync.bfly.b32	%r91|%p31, %r90, 8, 31, -1;
	mov.b32 	%f204, %r91;
	add.f32 	%f205, %f203, %f204;
	mov.b32 	%r92, %f205;
	shfl.sync.bfly.b32	%r93|%p32, %r92, 4, 31, -1;
	mov.b32 	%f206, %r93;
	add.f32 	%f207, %f205, %f206;
	mov.b32 	%r94, %f207;
	shfl.sync.bfly.b32	%r95|%p33, %r94, 2, 31, -1;
	mov.b32 	%f208, %r95;
	add.f32 	%f209, %f207, %f208;
	mov.b32 	%r96, %f209;
	shfl.sync.bfly.b32	%r97|%p34, %r96, 1, 31, -1;
	mov.b32 	%f210, %r97;
	add.f32 	%f54, %f209, %f210;
	mov.b32 	%r98, %f323;
	shfl.sync.bfly.b32	%r99|%p35, %r98, 16, 31, -1;
	mov.b32 	%f211, %r99;
	add.f32 	%f212, %f323, %f211;
	mov.b32 	%r100, %f212;
	shfl.sync.bfly.b32	%r101|%p36, %r100, 8, 31, -1;
	mov.b32 	%f213, %r101;
	add.f32 	%f214, %f212, %f213;
	mov.b32 	%r102, %f214;
	shfl.sync.bfly.b32	%r103|%p37, %r102, 4, 31, -1;
	mov.b32 	%f215, %r103;
	add.f32 	%f216, %f214, %f215;
	mov.b32 	%r104, %f216;
	shfl.sync.bfly.b32	%r105|%p38, %r104, 2, 31, -1;
	mov.b32 	%f217, %r105;
	add.f32 	%f218, %f216, %f217;
	mov.b32 	%r106, %f218;
	shfl.sync.bfly.b32	%r107|%p39, %r106, 1, 31, -1;
	mov.b32 	%f219, %r107;
	add.f32 	%f55, %f218, %f219;
	mov.b32 	%r108, %f322;
	shfl.sync.bfly.b32	%r109|%p40, %r108, 16, 31, -1;
	mov.b32 	%f220, %r109;
	add.f32 	%f221, %f322, %f220;
	mov.b32 	%r110, %f221;
	shfl.sync.bfly.b32	%r111|%p41, %r110, 8, 31, -1;
	mov.b32 	%f222, %r111;
	add.f32 	%f223, %f221, %f222;
	mov.b32 	%r112, %f223;
	shfl.sync.bfly.b32	%r113|%p42, %r112, 4, 31, -1;
	mov.b32 	%f224, %r113;
	add.f32 	%f225, %f223, %f224;
	mov.b32 	%r114, %f225;
	shfl.sync.bfly.b32	%r115|%p43, %r114, 2, 31, -1;
	mov.b32 	%f226, %r115;
	add.f32 	%f227, %f225, %f226;
	mov.b32 	%r116, %f227;
	shfl.sync.bfly.b32	%r117|%p44, %r116, 1, 31, -1;
	mov.b32 	%f228, %r117;
	add.f32 	%f56, %f227, %f228;
	and.b32  	%r10, %r2, 31;
	setp.ne.s32 	%p45, %r10, 0;
	@%p45 bra 	$L__BB14_11;
	shr.u32 	%r118, %r2, 5;
	mov.u32 	%r119, _ZZ19gemv_kernel_batchedI13__nv_bfloat1614__nv_bfloat162Li64ELi7EEvPKT_S4_S4_PS2_iibE9warp_sums;
	mad.lo.s32 	%r120, %r118, 28, %r119;
	st.shared.f32 	[%r120], %f50;
	st.shared.f32 	[%r120+4], %f51;
	st.shared.f32 	[%r120+8], %f52;
	st.shared.f32 	[%r120+12], %f53;
	st.shared.f32 	[%r120+16], %f54;
	st.shared.f32 	[%r120+20], %f55;
	st.shared.f32 	[%r120+24], %f56;
$L__BB14_11:
	bar.sync 	0;
	setp.gt.u32 	%p46, %r2, 31;
	@%p46 bra 	$L__BB14_30;
	setp.gt.u32 	%p47, %r10, 1;
	mov.u32 	%r121, _ZZ19gemv_kernel_batchedI13__nv_bfloat1614__nv_bfloat162Li64ELi7EEvPKT_S4_S4_PS2_iibE9warp_sums;
	mad.lo.s32 	%r11, %r10, 28, %r121;
	mov.f32 	%f336, 0f00000000;
	@%p47 bra 	$L__BB14_14;
	ld.shared.f32 	%f336, [%r11];
$L__BB14_14:
	setp.gt.u32 	%p48, %r10, 1;
	mov.b32 	%r122, %f336;
	shfl.sync.bfly.b32	%r123|%p49, %r122, 16, 31, -1;
	mov.b32 	%f231, %r123;
	add.f32 	%f232, %f336, %f231;
	mov.b32 	%r124, %f232;
	shfl.sync.bfly.b32	%r125|%p50, %r124, 8, 31, -1;
	mov.b32 	%f233, %r125;
	add.f32 	%f234, %f232, %f233;
	mov.b32 	%r126, %f234;
	shfl.sync.bfly.b32	%r127|%p51, %r126, 4, 31, -1;
	mov.b32 	%f235, %r127;
	add.f32 	%f236, %f234, %f235;
	mov.b32 	%r128, %f236;
	shfl.sync.bfly.b32	%r129|%p52, %r128, 2, 31, -1;
	mov.b32 	%f237, %r129;
	add.f32 	%f238, %f236, %f237;
	mov.b32 	%r130, %f238;
	shfl.sync.bfly.b32	%r131|%p53, %r130, 1, 31, -1;
	mov.b32 	%f239, %r131;
	add.f32 	%f59, %f238, %f239;
	mov.f32 	%f337, 0f00000000;
	@%p48 bra 	$L__BB14_16;
	ld.shared.f32 	%f337, [%r11+4];
$L__BB14_16:
	setp.gt.u32 	%p54, %r10, 1;
	mov.b32 	%r132, %f337;
	shfl.sync.bfly.b32	%r133|%p55, %r132, 16, 31, -1;
	mov.b32 	%f241, %r133;
	add.f32 	%f242, %f337, %f241;
	mov.b32 	%r134, %f242;
	shfl.sync.bfly.b32	%r135|%p56, %r134, 8, 31, -1;
	mov.b32 	%f243, %r135;
	add.f32 	%f244, %f242, %f243;
	mov.b32 	%r136, %f244;
	shfl.sync.bfly.b32	%r137|%p57, %r136, 4, 31, -1;
	mov.b32 	%f245, %r137;
	add.f32 	%f246, %f244, %f245;
	mov.b32 	%r138, %f246;
	shfl.sync.bfly.b32	%r139|%p58, %r138, 2, 31, -1;
	mov.b32 	%f247, %r139;
	add.f32 	%f248, %f246, %f247;
	mov.b32 	%r140, %f248;
	shfl.sync.bfly.b32	%r141|%p59, %r140, 1, 31, -1;
	mov.b32 	%f249, %r141;
	add.f32 	%f62, %f248, %f249;
	mov.f32 	%f338, 0f00000000;
	@%p54 bra 	$L__BB14_18;
	ld.shared.f32 	%f338, [%r11+8];
$L__BB14_18:
	setp.gt.u32 	%p60, %r10, 1;
	mov.b32 	%r142, %f338;
	shfl.sync.bfly.b32	%r143|%p61, %r142, 16, 31, -1;
	mov.b32 	%f251, %r143;
	add.f32 	%f252, %f338, %f251;
	mov.b32 	%r144, %f252;
	shfl.sync.bfly.b32	%r145|%p62, %r144, 8, 31, -1;
	mov.b32 	%f253, %r145;
	add.f32 	%f254, %f252, %f253;
	mov.b32 	%r146, %f254;
	shfl.sync.bfly.b32	%r147|%p63, %r146, 4, 31, -1;
	mov.b32 	%f255, %r147;
	add.f32 	%f256, %f254, %f255;
	mov.b32 	%r148, %f256;
	shfl.sync.bfly.b32	%r149|%p64, %r148, 2, 31, -1;
	mov.b32 	%f257, %r149;
	add.f32 	%f258, %f256, %f257;
	mov.b32 	%r150, %f258;
	shfl.sync.bfly.b32	%r151|%p65, %r150, 1, 31, -1;
	mov.b32 	%f259, %r151;
	add.f32 	%f65, %f258, %f259;
	mov.f32 	%f339, 0f00000000;
	@%p60 bra 	$L__BB14_20;
	ld.shared.f32 	%f339, [%r11+12];
$L__BB14_20:
	setp.gt.u32 	%p66, %r10, 1;
	mov.b32 	%r152, %f339;
	shfl.sync.bfly.b32	%r153|%p67, %r152, 16, 31, -1;
	mov.b32 	%f261, %r153;
	add.f32 	%f262, %f339, %f261;
	mov.b32 	%r154, %f262;
	shfl.sync.bfly.b32	%r155|%p68, %r154, 8, 31, -1;
	mov.b32 	%f263, %r155;
	add.f32 	%f264, %f262, %f263;
	mov.b32 	%r156, %f264;
	shfl.sync.bfly.b32	%r157|%p69, %r156, 4, 31, -1;
	mov.b32 	%f265, %r157;
	add.f32 	%f266, %f264, %f265;
	mov.b32 	%r158, %f266;
	shfl.sync.bfly.b32	%r159|%p70, %r158, 2, 31, -1;
	mov.b32 	%f267, %r159;
	add.f32 	%f268, %f266, %f267;
	mov.b32 	%r160, %f268;
	shfl.sync.bfly.b32	%r161|%p71, %r160, 1, 31, -1;
	mov.b32 	%f269, %r161;
	add.f32 	%f68, %f268, %f269;
	mov.f32 	%f340, 0f00000000;
	@%p66 bra 	$L__BB14_22;
	ld.shared.f32 	%f340, [%r11+16];
$L__BB14_22:
	setp.gt.u32 	%p72, %r10, 1;
	mov.b32 	%r162, %f340;
	shfl.sync.bfly.b32	%r163|%p73, %r162, 16, 31, -1;
	mov.b32 	%f271, %r163;
	add.f32 	%f272, %f340, %f271;
	mov.b32 	%r164, %f272;
	shfl.sync.bfly.b32	%r165|%p74, %r164, 8, 31, -1;
	mov.b32 	%f273, %r165;
	add.f32 	%f274, %f272, %f273;
	mov.b32 	%r166, %f274;
	shfl.sync.bfly.b32	%r167|%p75, %r166, 4, 31, -1;
	mov.b32 	%f275, %r167;
	add.f32 	%f276, %f274, %f275;
	mov.b32 	%r168, %f276;
	shfl.sync.bfly.b32	%r169|%p76, %r168, 2, 31, -1;
	mov.b32 	%f277, %r169;
	add.f32 	%f278, %f276, %f277;
	mov.b32 	%r170, %f278;
	shfl.sync.bfly.b32	%r171|%p77, %r170, 1, 31, -1;
	mov.b32 	%f279, %r171;
	add.f32 	%f71, %f278, %f279;
	mov.f32 	%f341, 0f00000000;
	@%p72 bra 	$L__BB14_24;
	ld.shared.f32 	%f341, [%r11+20];
$L__BB14_24:
	setp.gt.u32 	%p78, %r10, 1;
	mov.b32 	%r172, %f341;
	shfl.sync.bfly.b32	%r173|%p79, %r172, 16, 31, -1;
	mov.b32 	%f281, %r173;
	add.f32 	%f282, %f341, %f281;
	mov.b32 	%r174, %f282;
	shfl.sync.bfly.b32	%r175|%p80, %r174, 8, 31, -1;
	mov.b32 	%f283, %r175;
	add.f32 	%f284, %f282, %f283;
	mov.b32 	%r176, %f284;
	shfl.sync.bfly.b32	%r177|%p81, %r176, 4, 31, -1;
	mov.b32 	%f285, %r177;
	add.f32 	%f286, %f284, %f285;
	mov.b32 	%r178, %f286;
	shfl.sync.bfly.b32	%r179|%p82, %r178, 2, 31, -1;
	mov.b32 	%f287, %r179;
	add.f32 	%f288, %f286, %f287;
	mov.b32 	%r180, %f288;
	shfl.sync.bfly.b32	%r181|%p83, %r180, 1, 31, -1;
	mov.b32 	%f289, %r181;
	add.f32 	%f74, %f288, %f289;
	mov.f32 	%f342, 0f00000000;
	@%p78 bra 	$L__BB14_26;
	ld.shared.f32 	%f342, [%r11+24];
$L__BB14_26:
	setp.ne.s32 	%p84, %r2, 0;
	mov.b32 	%r182, %f342;
	shfl.sync.bfly.b32	%r183|%p85, %r182, 16, 31, -1;
	mov.b32 	%f290, %r183;
	add.f32 	%f291, %f342, %f290;
	mov.b32 	%r184, %f291;
	shfl.sync.bfly.b32	%r185|%p86, %r184, 8, 31, -1;
	mov.b32 	%f292, %r185;
	add.f32 	%f293, %f291, %f292;
	mov.b32 	%r186, %f293;
	shfl.sync.bfly.b32	%r187|%p87, %r186, 4, 31, -1;
	mov.b32 	%f294, %r187;
	add.f32 	%f295, %f293, %f294;
	mov.b32 	%r188, %f295;
	shfl.sync.bfly.b32	%r189|%p88, %r188, 2, 31, -1;
	mov.b32 	%f296, %r189;
	add.f32 	%f297, %f295, %f296;
	mov.b32 	%r190, %f297;
	shfl.sync.bfly.b32	%r191|%p89, %r190, 1, 31, -1;
	mov.b32 	%f298, %r191;
	add.f32 	%f77, %f297, %f298;
	@%p84 bra 	$L__BB14_30;
	ld.param.s8 	%rs75, [_Z19gemv_kernel_batchedI13__nv_bfloat1614__nv_bfloat162Li64ELi7EEvPKT_S4_S4_PS2_iib_param_6];
	setp.eq.s16 	%p90, %rs75, 0;
	mov.f32 	%f343, 0f00000000;
	@%p90 bra 	$L__BB14_29;
	ld.param.u64 	%rd78, [_Z19gemv_kernel_batchedI13__nv_bfloat1614__nv_bfloat162Li64ELi7EEvPKT_S4_S4_PS2_iib_param_2];
	mul.wide.u32 	%rd62, %r1, 2;
	add.s64 	%rd61, %rd78, %rd62;
	// begin inline asm
	ld.global.nc.b16 %rs66, [%rd61];
	// end inline asm
	// begin inline asm
	{ cvt.f32.bf16 %f343, %rs66;}

	// end inline asm
$L__BB14_29:
	ld.param.u64 	%rd79, [_Z19gemv_kernel_batchedI13__nv_bfloat1614__nv_bfloat162Li64ELi7EEvPKT_S4_S4_PS2_iib_param_3];
	cvta.to.global.u64 	%rd63, %rd79;
	add.f32 	%f301, %f343, %f59;
	// begin inline asm
	{  cvt.rn.bf16.f32 %rs68, %f301;}

	// end inline asm
	mul.wide.u32 	%rd64, %r1, 2;
	add.s64 	%rd65, %rd63, %rd64;
	st.global.u16 	[%rd65], %rs68;
	add.f32 	%f302, %f343, %f62;
	// begin inline asm
	{  cvt.rn.bf16.f32 %rs69, %f302;}

	// end inline asm
	add.s32 	%r192, %r12, %r1;
	mul.wide.u32 	%rd66, %r192, 2;
	add.s64 	%rd67, %rd63, %rd66;
	st.global.u16 	[%rd67], %rs69;
	add.f32 	%f303, %f343, %f65;
	// begin inline asm
	{  cvt.rn.bf16.f32 %rs70, %f303;}

	// end inline asm
	add.s32 	%r193, %r192, %r12;
	mul.wide.u32 	%rd68, %r193, 2;
	add.s64 	%rd69, %rd63, %rd68;
	st.global.u16 	[%rd69], %rs70;
	add.f32 	%f304, %f343, %f68;
	// begin inline asm
	{  cvt.rn.bf16.f32 %rs71, %f304;}

	// end inline asm
	add.s32 	%r194, %r193, %r12;
	mul.wide.u32 	%rd70, %r194, 2;
	add.s64 	%rd71, %rd63, %rd70;
	st.global.u16 	[%rd71], %rs71;
	add.f32 	%f305, %f343, %f71;
	// begin inline asm
	{  cvt.rn.bf16.f32 %rs72, %f305;}

	// end inline asm
	add.s32 	%r195, %r194, %r12;
	mul.wide.u32 	%rd72, %r195, 2;
	add.s64 	%rd73, %rd63, %rd72;
	st.global.u16 	[%rd73], %rs72;
	add.f32 	%f306, %f343, %f74;
	// begin inline asm
	{  cvt.rn.bf16.f32 %rs73, %f306;}

	// end inline asm
	add.s32 	%r196, %r195, %r12;
	mul.wide.u32 	%rd74, %r196, 2;
	add.s64 	%rd75, %rd63, %rd74;
	st.global.u16 	[%rd75], %rs73;
	add.f32 	%f307, %f343, %f77;
	// begin inline asm
	{  cvt.rn.bf16.f32 %rs74, %f307;}

	// end inline asm
	add.s32 	%r197, %r196, %r12;
	mul.wide.u32 	%rd76, %r197, 2;
	add.s64 	%rd77, %rd63, %rd76;
	st.global.u16 	[%rd77], %rs74;
$L__BB14_30:
	ret;

}
	// .globl	_Z19gemv_kernel_batchedI13__nv_bfloat1614__nv_bfloat162Li64ELi8EEvPKT_S4_S4_PS2_iib
.visible .entry _Z19gemv_kernel_batchedI13__nv_bfloat1614__nv_bfloat162Li64ELi8EEvPKT_S4_S4_PS2_iib(
	.param .u64 .ptr .align 1 _Z19gemv_kernel_batchedI13__nv_bfloat1614__nv_bfloat162Li64ELi8EEvPKT_S4_S4_PS2_iib_param_0,
	.param .u64 .ptr .align 1 _Z19gemv_kernel_batchedI13__nv_bfloat1614__nv_bfloat162Li64ELi8EEvPKT_S4_S4_PS2_iib_param_1,
	.param .u64 .ptr .align 1 _Z19gemv_kernel_batchedI13__nv_bfloat1614__nv_bfloat162Li64ELi8EEvPKT_S4_S4_PS2_iib_param_2,
	.param .u64 .ptr .align 1 _Z19gemv_kernel_batchedI13__nv_bfloat1614__nv_bfloat162Li64ELi8EEvPKT_S4_S4_PS2_iib_param_3,
	.param .u32 _Z19gemv_kernel_batchedI13__nv_bfloat1614__nv_bfloat162Li64ELi8EEvPKT_S4_S4_PS2_iib_param_4,
	.param .u32 _Z19gemv_kernel_batchedI13__nv_bfloat1614__nv_bfloat162Li64ELi8EEvPKT_S4_S4_PS2_iib_param_5,
	.param .u8 _Z19gemv_kernel_batchedI13__nv_bfloat1614__nv_bfloat162Li64ELi8EEvPKT_S4_S4_PS2_iib_param_6
)
{
	.reg .pred 	%p<102>;
	.reg .b16 	%rs<85>;
	.reg .b32 	%r<225>;
	.reg .b32 	%f<391>;
	.reg .b64 	%rd<89>;
	// demoted variable
	.shared .align 4 .b8 _ZZ19gemv_kernel_batchedI13__nv_bfloat1614__nv_bfloat162Li64ELi8EEvPKT_S4_S4_PS2_iibE9warp_sums[64];
	ld.param.u64 	%rd9, [_Z19gemv_kernel_batchedI13__nv_bfloat1614__nv_bfloat162Li64ELi8EEvPKT_S4_S4_PS2_iib_param_0];
	ld.param.u64 	%rd10, [_Z19gemv_kernel_batchedI13__nv_bfloat1614__nv_bfloat162Li64ELi8EEvPKT_S4_S4_PS2_iib_param_1];
	ld.param.u32 	%r12, [_Z19gemv_kernel_batchedI13__nv_bfloat1614__nv_bfloat162Li64ELi8EEvPKT_S4_S4_PS2_iib_param_4];
	ld.param.u32 	%r13, [_Z19gemv_kernel_batchedI13__nv_bfloat1614__nv_bfloat162Li64ELi8EEvPKT_S4_S4_PS2_iib_param_5];
	mov.u32 	%r1, %ctaid.x;
	setp.ge.s32 	%p1, %r1, %r12;
	@%p1 bra 	$L__BB15_32;
	mov.u32 	%r2, %tid.x;
	shr.u32 	%r14, %r13, 31;
	add.s32 	%r15, %r13, %r14;
	shr.s32 	%r3, %r15, 1;
	mul.lo.s32 	%r4, %r13, %r1;
	mul.wide.s32 	%rd13, %r4, 2;
	add.s64 	%rd1, %rd9, %rd13;
	setp.ge.s32 	%p2, %r2, %r3;
	mov.f32 	%f366, 0f00000000;
	mov.f32 	%f367, %f366;
	mov.f32 	%f368, %f366;
	mov.f32 	%f369, %f366;
	mov.f32 	%f370, %f366;
	mov.f32 	%f371, %f366;
	mov.f32 	%f372, %f366;
	mov.f32 	%f373, %f366;
	@%p2 bra 	$L__BB15_7;
	not.b32 	%r16, %r2;
	add.s32 	%r5, %r3, %r16;
	and.b32  	%r17, %r5, 64;
	setp.ne.s32 	%p3, %r17, 0;
	mov.f32 	%f366, 0f00000000;
	mov.u32 	%r224, %r2;
	@%p3 bra 	$L__BB15_4;
	mul.wide.u32 	%rd23, %r2, 4;
	add.s64 	%rd14, %rd1, %rd23;
	// begin inline asm
	ld.global.nc.b32 %r18, [%rd14];
	// end inline asm
	mov.b32 	{%rs2, %rs3}, %r18;
	add.s64 	%rd15, %rd10, %rd23;
	// begin inline asm
	{ cvt.f32.bf16 %f93, %rs2;}

	// end inline asm
	// begin inline asm
	{ cvt.f32.bf16 %f94, %rs3;}

	// end inline asm
	// begin inline asm
	ld.global.nc.b32 %r19, [%rd15];
	// end inline asm
	mov.b32 	{%rs4, %rs5}, %r19;
	// begin inline asm
	{ cvt.f32.bf16 %f95, %rs4;}

	// end inline asm
	fma.rn.f32 	%f111, %f93, %f95, 0f00000000;
	// begin inline asm
	{ cvt.f32.bf16 %f96, %rs5;}

	// end inline asm
	fma.rn.f32 	%f373, %f94, %f96, %f111;
	mul.wide.s32 	%rd24, %r13, 2;
	add.s64 	%rd16, %rd15, %rd24;
	// begin inline asm
	ld.global.nc.b32 %r20, [%rd16];
	// end inline asm
	mov.b32 	{%rs6, %rs7}, %r20;
	// begin inline asm
	{ cvt.f32.bf16 %f97, %rs6;}

	// end inline asm
	fma.rn.f32 	%f112, %f93, %f97, 0f00000000;
	// begin inline asm
	{ cvt.f32.bf16 %f98, %rs7;}

	// end inline asm
	fma.rn.f32 	%f372, %f94, %f98, %f112;
	add.s64 	%rd17, %rd16, %rd24;
	// begin inline asm
	ld.global.nc.b32 %r21, [%rd17];
	// end inline asm
	mov.b32 	{%rs8, %rs9}, %r21;
	// begin inline asm
	{ cvt.f32.bf16 %f99, %rs8;}

	// end inline asm
	fma.rn.f32 	%f113, %f93, %f99, 0f00000000;
	// begin inline asm
	{ cvt.f32.bf16 %f100, %rs9;}

	// end inline asm
	fma.rn.f32 	%f371, %f94, %f100, %f113;
	add.s64 	%rd18, %rd17, %rd24;
	// begin inline asm
	ld.global.nc.b32 %r22, [%rd18];
	// end inline asm
	mov.b32 	{%rs10, %rs11}, %r22;
	// begin inline asm
	{ cvt.f32.bf16 %f101, %rs10;}

	// end inline asm
	fma.rn.f32 	%f114, %f93, %f101, 0f00000000;
	// begin inline asm
	{ cvt.f32.bf16 %f102, %rs11;}

	// end inline asm
	fma.rn.f32 	%f370, %f94, %f102, %f114;
	add.s64 	%rd19, %rd18, %rd24;
	// begin inline asm
	ld.global.nc.b32 %r23, [%rd19];
	// end inline asm
	mov.b32 	{%rs12, %rs13}, %r23;
	// begin inline asm
	{ cvt.f32.bf16 %f103, %rs12;}

	// end inline asm
	fma.rn.f32 	%f115, %f93, %f103, 0f00000000;
	// begin inline asm
	{ cvt.f32.bf16 %f104, %rs13;}

	// end inline asm
	fma.rn.f32 	%f369, %f94, %f104, %f115;
	add.s64 	%rd20, %rd19, %rd24;
	// begin inline asm
	ld.global.nc.b32 %r24, [%rd20];
	// end inline asm
	mov.b32 	{%rs14, %rs15}, %r24;
	// begin inline asm
	{ cvt.f32.bf16 %f105, %rs14;}

	// end inline asm
	fma.rn.f32 	%f116, %f93, %f105, 0f00000000;
	// begin inline asm
	{ cvt.f32.bf16 %f106, %rs15;}

	// end inline asm
	fma.rn.f32 	%f368, %f94, %f106, %f116;
	add.s64 	%rd21, %rd20, %rd24;
	// begin inline asm
	ld.global.nc.b32 %r25, [%rd21];
	// end inline asm
	mov.b32 	{%rs16, %rs17}, %r25;
	// begin inline asm
	{ cvt.f32.bf16 %f107, %rs16;}

	// end inline asm
	fma.rn.f32 	%f117, %f93, %f107, 0f00000000;
	// begin inline asm
	{ cvt.f32.bf16 %f108, %rs17;}

	// end inline asm
	fma.rn.f32 	%f367, %f94, %f108, %f117;
	add.s64 	%rd22, %rd21, %rd24;
	// begin inline asm
	ld.global.nc.b32 %r26, [%rd22];
	// end inline asm
	mov.b32 	{%rs18, %rs19}, %r26;
	// begin inline asm
	{ cvt.f32.bf16 %f109, %rs18;}

	// end inline asm
	fma.rn.f32 	%f118, %f93, %f109, 0f00000000;
	// begin inline asm
	{ cvt.f32.bf16 %f110, %rs19;}

	// end inline asm
	fma.rn.f32 	%f366, %f94, %f110, %f118;
	add.s32 	%r224, %r2, 64;
$L__BB15_4:
	setp.lt.u32 	%p4, %r5, 64;
	@%p4 bra 	$L__BB15_7;
	mul.wide.u32 	%rd25, %r224, 4;
	add.s64 	%rd88, %rd10, %rd25;
	add.s64 	%rd27, %rd25, %rd13;
	add.s64 	%rd87, %rd9, %rd27;
	mul.wide.s32 	%rd28, %r13, 12;
	sub.s64 	%rd4, 256, %rd28;
$L__BB15_6:
	// begin inline asm
	ld.global.nc.b32 %r27, [%rd87];
	// end inline asm
	mov.b32 	{%rs20, %rs21}, %r27;
	// begin inline asm
	{ cvt.f32.bf16 %f119, %rs20;}

	// end inline asm
	// begin inline asm
	{ cvt.f32.bf16 %f120, %rs21;}

	// end inline asm
	// begin inline asm
	ld.global.nc.b32 %r28, [%rd88];
	// end inline asm
	mov.b32 	{%rs22, %rs23}, %r28;
	// begin inline asm
	{ cvt.f32.bf16 %f121, %rs22;}

	// end inline asm
	fma.rn.f32 	%f155, %f119, %f121, %f373;
	// begin inline asm
	{ cvt.f32.bf16 %f122, %rs23;}

	// end inline asm
	fma.rn.f32 	%f156, %f120, %f122, %f155;
	mul.wide.s32 	%rd47, %r13, 2;
	add.s64 	%rd31, %rd88, %rd47;
	// begin inline asm
	ld.global.nc.b32 %r29, [%rd31];
	// end inline asm
	mov.b32 	{%rs24, %rs25}, %r29;
	// begin inline asm
	{ cvt.f32.bf16 %f123, %rs24;}

	// end inline asm
	fma.rn.f32 	%f157, %f119, %f123, %f372;
	// begin inline asm
	{ cvt.f32.bf16 %f124, %rs25;}

	// end inline asm
	fma.rn.f32 	%f158, %f120, %f124, %f157;
	add.s64 	%rd32, %rd31, %rd47;
	// begin inline asm
	ld.global.nc.b32 %r30, [%rd32];
	// end inline asm
	mov.b32 	{%rs26, %rs27}, %r30;
	// begin inline asm
	{ cvt.f32.bf16 %f125, %rs26;}

	// end inline asm
	fma.rn.f32 	%f159, %f119, %f125, %f371;
	// begin inline asm
	{ cvt.f32.bf16 %f126, %rs27;}

	// end inline asm
	fma.rn.f32 	%f160, %f120, %f126, %f159;
	add.s64 	%rd33, %rd32, %rd47;
	// begin inline asm
	ld.global.nc.b32 %r31, [%rd33];
	// end inline asm
	mov.b32 	{%rs28, %rs29}, %r31;
	// begin inline asm
	{ cvt.f32.bf16 %f127, %rs28;}

	// end inline asm
	fma.rn.f32 	%f161, %f119, %f127, %f370;
	// begin inline asm
	{ cvt.f32.bf16 %f128, %rs29;}

	// end inline asm
	fma.rn.f32 	%f162, %f120, %f128, %f161;
	add.s64 	%rd34, %rd33, %rd47;
	// begin inline asm
	ld.global.nc.b32 %r32, [%rd34];
	// end inline asm
	mov.b32 	{%rs30, %rs31}, %r32;
	// begin inline asm
	{ cvt.f32.bf16 %f129, %rs30;}

	// end inline asm
	fma.rn.f32 	%f163, %f119, %f129, %f369;
	// begin inline asm
	{ cvt.f32.bf16 %f130, %rs31;}

	// end inline asm
	fma.rn.f32 	%f164, %f120, %f130, %f163;
	add.s64 	%rd35, %rd34, %rd47;
	// begin inline asm
	ld.global.nc.b32 %r33, [%rd35];
	// end inline asm
	mov.b32 	{%rs32, %rs33}, %r33;
	// begin inline asm
	{ cvt.f32.bf16 %f131, %rs32;}

	// end inline asm
	fma.rn.f32 	%f165, %f119, %f131, %f368;
	// begin inline asm
	{ cvt.f32.bf16 %f132, %rs33;}

	// end inline asm
	fma.rn.f32 	%f166, %f120, %f132, %f165;
	add.s64 	%rd36, %rd35, %rd47;
	// begin inline asm
	ld.global.nc.b32 %r34, [%rd36];
	// end inline asm
	mov.b32 	{%rs34, %rs35}, %r34;
	// begin inline asm
	{ cvt.f32.bf16 %f133, %rs34;}

	// end inline asm
	fma.rn.f32 	%f167, %f119, %f133, %f367;
	// begin inline asm
	{ cvt.f32.bf16 %f134, %rs35;}

	// end inline asm
	fma.rn.f32 	%f168, %f120, %f134, %f167;
	add.s64 	%rd37, %rd36, %rd47;
	// begin inline asm
	ld.global.nc.b32 %r35, [%rd37];
	// end inline asm
	mov.b32 	{%rs36, %rs37}, %r35;
	// begin inline asm
	{ cvt.f32.bf16 %f135, %rs36;}

	// end inline asm
	fma.rn.f32 	%f169, %f119, %f135, %f366;
	// begin inline asm
	{ cvt.f32.bf16 %f136, %rs37;}

	// end inline asm
	fma.rn.f32 	%f170, %f120, %f136, %f169;
	add.s64 	%rd38, %rd87, 256;
	// begin inline asm
	ld.global.nc.b32 %r36, [%rd38];
	// end inline asm
	mov.b32 	{%rs38, %rs39}, %r36;
	add.s64 	%rd39, %rd88, 256;
	// begin inline asm
	{ cvt.f32.bf16 %f137, %rs38;}

	// end inline asm
	// begin inline asm
	{ cvt.f32.bf16 %f138, %rs39;}

	// end inline asm
	// begin inline asm
	ld.global.nc.b32 %r37, [%rd39];
	// end inline asm
	mov.b32 	{%rs40, %rs41}, %r37;
	// begin inline asm
	{ cvt.f32.bf16 %f139, %rs40;}

	// end inline asm
	fma.rn.f32 	%f171, %f137, %f139, %f156;
	// begin inline asm
	{ cvt.f32.bf16 %f140, %rs41;}

	// end inline asm
	fma.rn.f32 	%f373, %f138, %f140, %f171;
	add.s64 	%rd40, %rd37, %rd4;
	// begin inline asm
	ld.global.nc.b32 %r38, [%rd40];
	// end inline asm
	mov.b32 	{%rs42, %rs43}, %r38;
	// begin inline asm
	{ cvt.f32.bf16 %f141, %rs42;}

	// end inline asm
	fma.rn.f32 	%f172, %f137, %f141, %f158;
	// begin inline asm
	{ cvt.f32.bf16 %f142, %rs43;}

	// end inline asm
	fma.rn.f32 	%f372, %f138, %f142, %f172;
	add.s64 	%rd41, %rd40, %rd47;
	// begin inline asm
	ld.global.nc.b32 %r39, [%rd41];
	// end inline asm
	mov.b32 	{%rs44, %rs45}, %r39;
	// begin inline asm
	{ cvt.f32.bf16 %f143, %rs44;}

	// end inline asm
	fma.rn.f32 	%f173, %f137, %f143, %f160;
	// begin inline asm
	{ cvt.f32.bf16 %f144, %rs45;}

	// end inline asm
	fma.rn.f32 	%f371, %f138, %f144, %f173;
	add.s64 	%rd42, %rd41, %rd47;
	// begin inline asm
	ld.global.nc.b32 %r40, [%rd42];
	// end inline asm
	mov.b32 	{%rs46, %rs47}, %r40;
	// begin inline asm
	{ cvt.f32.bf16 %f145, %rs46;}

	// end inline asm
	fma.rn.f32 	%f174, %f137, %f145, %f162;
	// begin inline asm
	{ cvt.f32.bf16 %f146, %rs47;}

	// end inline asm
	fma.rn.f32 	%f370, %f138, %f146, %f174;
	add.s64 	%rd43, %rd42, %rd47;
	// begin inline asm
	ld.global.nc.b32 %r41, [%rd43];
	// end inline asm
	mov.b32 	{%rs48, %rs49}, %r41;
	// begin inline asm
	{ cvt.f32.bf16 %f147, %rs48;}

	// end inline asm
	fma.rn.f32 	%f175, %f137, %f147, %f164;
	// begin inline asm
	{ cvt.f32.bf16 %f148, %rs49;}

	// end inline asm
	fma.rn.f32 	%f369, %f138, %f148, %f175;
	add.s64 	%rd44, %rd43, %rd47;
	// begin inline asm
	ld.global.nc.b32 %r42, [%rd44];
	// end inline asm
	mov.b32 	{%rs50, %rs51}, %r42;
	// begin inline asm
	{ cvt.f32.bf16 %f149, %rs50;}

	// end inline asm
	fma.rn.f32 	%f176, %f137, %f149, %f166;
	// begin inline asm
	{ cvt.f32.bf16 %f150, %rs51;}

	// end inline asm
	fma.rn.f32 	%f368, %f138, %f150, %f176;
	add.s64 	%rd45, %rd44, %rd47;
	// begin inline asm
	ld.global.nc.b32 %r43, [%rd45];
	// end inline asm
	mov.b32 	{%rs52, %rs53}, %r43;
	// begin inline asm
	{ cvt.f32.bf16 %f151, %rs52;}

	// end inline asm
	fma.rn.f32 	%f177, %f137, %f151, %f168;
	// begin inline asm
	{ cvt.f32.bf16 %f152, %rs53;}

	// end inline asm
	fma.rn.f32 	%f367, %f138, %f152, %f177;
	add.s64 	%rd46, %rd45, %rd47;
	// begin inline asm
	ld.global.nc.b32 %r44, [%rd46];
	// end inline asm
	mov.b32 	{%rs54, %rs55}, %r44;
	// begin inline asm
	{ cvt.f32.bf16 %f153, %rs54;}

	// end inline asm
	fma.rn.f32 	%f178, %f137, %f153, %f170;
	// begin inline asm
	{ cvt.f32.bf16 %f154, %rs55;}

	// end inline asm
	fma.rn.f32 	%f366, %f138, %f154, %f178;
	add.s32 	%r224, %r224, 128;
	add.s64 	%rd88, %rd88, 512;
	add.s64 	%rd87, %rd87, 512;
	setp.lt.s32 	%p5, %r224, %r3;
	@%p5 bra 	$L__BB15_6;
$L__BB15_7:
	and.b32  	%r45, %r13, 1;
	setp.eq.b32 	%p6, %r45, 1;
	not.pred 	%p7, %p6;
	setp.ne.s32 	%p8, %r2, 0;
	or.pred  	%p9, %p8, %p7;
	@%p9 bra 	$L__BB15_9;
	mul.wide.s32 	%rd57, %r13, 2;
	add.s64 	%rd58, %rd1, %rd57;
	add.s64 	%rd48, %rd58, -2;
	// begin inline asm
	ld.global.nc.b16 %rs56, [%rd48];
	// end inline asm
	// begin inline asm
	{ cvt.f32.bf16 %f179, %rs56;}

	// end inline asm
	add.s64 	%rd59, %rd10, %rd57;
	add.s64 	%rd49, %rd59, -2;
	// begin inline asm
	ld.global.nc.b16 %rs58, [%rd49];
	// end inline asm
	// begin inline asm
	{ cvt.f32.bf16 %f180, %rs58;}

	// end inline asm
	fma.rn.f32 	%f373, %f179, %f180, %f373;
	add.s64 	%rd50, %rd49, %rd57;
	// begin inline asm
	ld.global.nc.b16 %rs60, [%rd50];
	// end inline asm
	// begin inline asm
	{ cvt.f32.bf16 %f181, %rs60;}

	// end inline asm
	fma.rn.f32 	%f372, %f179, %f181, %f372;
	shl.b32 	%r46, %r13, 1;
	mul.wide.s32 	%rd60, %r46, 2;
	add.s64 	%rd51, %rd49, %rd60;
	// begin inline asm
	ld.global.nc.b16 %rs62, [%rd51];
	// end inline asm
	// begin inline asm
	{ cvt.f32.bf16 %f182, %rs62;}

	// end inline asm
	fma.rn.f32 	%f371, %f179, %f182, %f371;
	mul.lo.s32 	%r47, %r13, 3;
	mul.wide.s32 	%rd61, %r47, 2;
	add.s64 	%rd52, %rd49, %rd61;
	// begin inline asm
	ld.global.nc.b16 %rs64, [%rd52];
	// end inline asm
	// begin inline asm
	{ cvt.f32.bf16 %f183, %rs64;}

	// end inline asm
	fma.rn.f32 	%f370, %f179, %f183, %f370;
	shl.b32 	%r48, %r13, 2;
	mul.wide.s32 	%rd62, %r48, 2;
	add.s64 	%rd53, %rd49, %rd62;
	// begin inline asm
	ld.global.nc.b16 %rs66, [%rd53];
	// end inline asm
	// begin inline asm
	{ cvt.f32.bf16 %f184, %rs66;}

	// end inline asm
	fma.rn.f32 	%f369, %f179, %f184, %f369;
	mul.lo.s32 	%r49, %r13, 5;
	mul.wide.s32 	%rd63, %r49, 2;
	add.s64 	%rd54, %rd49, %rd63;
	// begin inline asm
	ld.global.nc.b16 %rs68, [%rd54];
	// end inline asm
	// begin inline asm
	{ cvt.f32.bf16 %f185, %rs68;}

	// end inline asm
	fma.rn.f32 	%f368, %f179, %f185, %f368;
	mul.lo.s32 	%r50, %r13, 6;
	mul.wide.s32 	%rd64, %r50, 2;
	add.s64 	%rd55, %rd49, %rd64;
	// begin inline asm
	ld.global.nc.b16 %rs70, [%rd55];
	// end inline asm
	// begin inline asm
	{ cvt.f32.bf16 %f186, %rs70;}

	// end inline asm
	fma.rn.f32 	%f367, %f179, %f186, %f367;
	mul.lo.s32 	%r51, %r13, 7;
	mul.wide.s32 	%rd65, %r51, 2;
	add.s64 	%rd56, %rd49, %rd65;
	// begin inline asm
	ld.global.nc.b16 %rs72, [%rd56];
	// end inline asm
	// begin inline asm
	{ cvt.f32.bf16 %f187, %rs72;}

	// end inline asm
	fma.rn.f32 	%f366, %f179, %f187, %f366;
$L__BB15_9:
	mov.b32 	%r52, %f373;
	shfl.sync.bfly.b32	%r53|%p10, %r52, 16, 31, -1;
	mov.b32 	%f188, %r53;
	add.f32 	%f189, %f373, %f188;
	mov.b32 	%r54, %f189;
	shfl.sync.bfly.b32	%r55|%p11, %r54, 8, 31, -1;
	mov.b32 	%f190, %r55;
	add.f32 	%f191, %f189, %f190;
	mov.b32 	%r56, %f191;
	shfl.sync.bfly.b32	%r57|%p12, %r56, 4, 31, -1;
	mov.b32 	%f192, %r57;
	add.f32 	%f193, %f191, %f192;
	mov.b32 	%r58, %f193;
	shfl.sync.bfly.b32	%r59|%p13, %r58, 2, 31, -1;
	mov.b32 	%f194, %r59;
	add.f32 	%f195, %f193, %f194;
	mov.b32 	%r60, %f195;
	shfl.sync.bfly.b32	%r61|%p14, %r60, 1, 31, -1;
	mov.b32 	%f196, %r61;
	add.f32 	%f57, %f195, %f196;
	mov.b32 	%r62, %f372;
	shfl.sync.bfly.b32	%r63|%p15, %r62, 16, 31, -1;
	mov.b32 	%f197, %r63;
	add.f32 	%f198, %f372, %f197;
	mov.b32 	%r64, %f198;
	shfl.sync.bfly.b32	%r65|%p16, %r64, 8, 31, -1;
	mov.b32 	%f199, %r65;
	add.f32 	%f200, %f198, %f199;
	mov.b32 	%r66, %f200;
	shfl.sync.bfly.b32	%r67|%p17, %r66, 4, 31, -1;
	mov.b32 	%f201, %r67;
	add.f32 	%f202, %f200, %f201;
	mov.b32 	%r68, %f202;
	shfl.sync.bfly.b32	%r69|%p18, %r68, 2, 31, -1;
	mov.b32 	%f203, %r69;
	add.f32 	%f204, %f202, %f203;
	mov.b32 	%r70, %f204;
	shfl.sync.bfly.b32	%r71|%p19, %r70, 1, 31, -1;
	mov.b32 	%f205, %r71;
	add.f32 	%f58, %f204, %f205;
	mov.b32 	%r72, %f371;
	shfl.sync.bfly.b32	%r73|%p20, %r72, 16, 31, -1;
	mov.b32 	%f206, %r73;
	add.f32 	%f207, %f371, %f206;
	mov.b32 	%r74, %f207;
	shfl.sync.bfly.b32	%r75|%p21, %r74, 8, 31, -1;
	mov.b32 	%f208, %r75;
	add.f32 	%f209, %f207, %f208;
	mov.b32 	%r76, %f209;
	shfl.sync.bfly.b32	%r77|%p22, %r76, 4, 31, -1;
	mov.b32 	%f210, %r77;
	add.f32 	%f211, %f209, %f210;
	mov.b32 	%r78, %f211;
	shfl.sync.bfly.b32	%r79|%p23, %r78, 2, 31, -1;
	mov.b32 	%f212, %r79;
	add.f32 	%f213, %f211, %f212;
	mov.b32 	%r80, %f213;
	shfl.sync.bfly.b32	%r81|%p24, %r80, 1, 31, -1;
	mov.b32 	%f214, %r81;
	add.f32 	%f59, %f213, %f214;
	mov.b32 	%r82, %f370;
	shfl.sync.bfly.b32	%r83|%p25, %r82, 16, 31, -1;
	mov.b32 	%f215, %r83;
	add.f32 	%f216, %f370, %f215;
	mov.b32 	%r84, %f216;
	shfl.sync.bfly.b32	%r85|%p26, %r84, 8, 31, -1;
	mov.b32 	%f217, %r85;
	add.f32 	%f218, %f216, %f217;
	mov.b32 	%r86, %f218;
	shfl.sync.bfly.b32	%r87|%p27, %r86, 4, 31, -1;
	mov.b32 	%f219, %r87;
	add.f32 	%f220, %f218, %f219;
	mov.b32 	%r88, %f220;
	shfl.sync.bfly.b32	%r89|%p28, %r88, 2, 31, -1;
	mov.b32 	%f221, %r89;
	add.f32 	%f222, %f220, %f221;
	mov.b32 	%r90, %f222;
	shfl.sync.bfly.b32	%r91|%p29, %r90, 1, 31, -1;
	mov.b32 	%f223, %r91;
	add.f32 	%f60, %f222, %f223;
	mov.b32 	%r92, %f369;
	shfl.sync.bfly.b32	%r93|%p30, %r92, 16, 31, -1;
	mov.b32 	%f224, %r93;
	add.f32 	%f225, %f369, %f224;
	mov.b32 	%r94, %f225;
	shfl.sync.bfly.b32	%r95|%p31, %r94, 8, 31, -1;
	mov.b32 	%f226, %r95;
	add.f32 	%f227, %f225, %f226;
	mov.b32 	%r96, %f227;
	shfl.sync.bfly.b32	%r97|%p32, %r96, 4, 31, -1;
	mov.b32 	%f228, %r97;
	add.f32 	%f229, %f227, %f228;
	mov.b32 	%r98, %f229;
	shfl.sync.bfly.b32	%r99|%p33, %r98, 2, 31, -1;
	mov.b32 	%f230, %r99;
	add.f32 	%f231, %f229, %f230;
	mov.b32 	%r100, %f231;
	shfl.sync.bfly.b32	%r101|%p34, %r100, 1, 31, -1;
	mov.b32 	%f232, %r101;
	add.f32 	%f61, %f231, %f232;
	mov.b32 	%r102, %f368;
	shfl.sync.bfly.b32	%r103|%p35, %r102, 16, 31, -1;
	mov.b32 	%f233, %r103;
	add.f32 	%f234, %f368, %f233;
	mov.b32 	%r104, %f234;
	shfl.sync.bfly.b32	%r105|%p36, %r104, 8, 31, -1;
	mov.b32 	%f235, %r105;
	add.f32 	%f236, %f234, %f235;
	mov.b32 	%r106, %f236;
	shfl.sync.bfly.b32	%r107|%p37, %r106, 4, 31, -1;
	mov.b32 	%f237, %r107;
	add.f32 	%f238, %f236, %f237;
	mov.b32 	%r108, %f238;
	shfl.sync.bfly.b32	%r109|%p38, %r108, 2, 31, -1;
	mov.b32 	%f239, %r109;
	add.f32 	%f240, %f238, %f239;
	mov.b32 	%r110, %f240;
	shfl.sync.bfly.b32	%r111|%p39, %r110, 1, 31, -1;
	mov.b32 	%f241, %r111;
	add.f32 	%f62, %f240, %f241;
	mov.b32 	%r112, %f367;
	shfl.sync.bfly.b32	%r113|%p40, %r112, 16, 31, -1;
	mov.b32 	%f242, %r113;
	add.f32 	%f243, %f367, %f242;
	mov.b32 	%r114, %f243;
	shfl.sync.bfly.b32	%r115|%p41, %r114, 8, 31, -1;
	mov.b32 	%f244, %r115;
	add.f32 	%f245, %f243, %f244;
	mov.b32 	%r116, %f245;
	shfl.sync.bfly.b32	%r117|%p42, %r116, 4, 31, -1;
	mov.b32 	%f246, %r117;
	add.f32 	%f247, %f245, %f246;
	mov.b32 	%r118, %f247;
	shfl.sync.bfly.b32	%r119|%p43, %r118, 2, 31, -1;
	mov.b32 	%f248, %r119;
	add.f32 	%f249, %f247, %f248;
	mov.b32 	%r120, %f249;
	shfl.sync.bfly.b32	%r121|%p44, %r120, 1, 31, -1;
	mov.b32 	%f250, %r121;
	add.f32 	%f63, %f249, %f250;
	mov.b32 	%r122, %f366;
	shfl.sync.bfly.b32	%r123|%p45, %r122, 16, 31, -1;
	mov.b32 	%f251, %r123;
	add.f32 	%f252, %f366, %f251;
	mov.b32 	%r124, %f252;
	shfl.sync.bfly.b32	%r125|%p46, %r124, 8, 31, -1;
	mov.b32 	%f253, %r125;
	add.f32 	%f254, %f252, %f253;
	mov.b32 	%r126, %f254;
	shfl.sync.bfly.b32	%r127|%p47, %r126, 4, 31, -1;
	mov.b32 	%f255, %r127;
	add.f32 	%f256, %f254, %f255;
	mov.b32 	%r128, %f256;
	shfl.sync.bfly.b32	%r129|%p48, %r128, 2, 31, -1;
	mov.b32 	%f257, %r129;
	add.f32 	%f258, %f256, %f257;
	mov.b32 	%r130, %f258;
	shfl.sync.bfly.b32	%r131|%p49, %r130, 1, 31, -1;
	mov.b32 	%f259, %r131;
	add.f32 	%f64, %f258, %f259;
	and.b32  	%r10, %r2, 31;
	setp.ne.s32 	%p50, %r10, 0;
	@%p50 bra 	$L__BB15_11;
	mov.u32 	%r132, _ZZ19gemv_kernel_batchedI13__nv_bfloat1614__nv_bfloat162Li64ELi8EEvPKT_S4_S4_PS2_iibE9warp_sums;
	add.s32 	%r133, %r132, %r2;
	st.shared.f32 	[%r133], %f57;
	st.shared.f32 	[%r133+4], %f58;
	st.shared.f32 	[%r133+8], %f59;
	st.shared.f32 	[%r133+12], %f60;
	st.shared.f32 	[%r133+16], %f61;
	st.shared.f32 	[%r133+20], %f62;
	st.shared.f32 	[%r133+24], %f63;
	st.shared.f32 	[%r133+28], %f64;
$L__BB15_11:
	bar.sync 	0;
	setp.gt.u32 	%p51, %r2, 31;
	@%p51 bra 	$L__BB15_32;
	setp.gt.u32 	%p52, %r10, 1;
	shl.b32 	%r134, %r10, 5;
	mov.u32 	%r135, _ZZ19gemv_kernel_batchedI13__nv_bfloat1614__nv_bfloat162Li64ELi8EEvPKT_S4_S4_PS2_iibE9warp_sums;
	add.s32 	%r11, %r135, %r134;
	mov.f32 	%f382, 0f00000000;
	@%p52 bra 	$L__BB15_14;
	ld.shared.f32 	%f382, [%r11];
$L__BB15_14:
	setp.gt.u32 	%p53, %r10, 1;
	mov.b32 	%r136, %f382;
	shfl.sync.bfly.b32	%r137|%p54, %r136, 16, 31, -1;
	mov.b32 	%f262, %r137;
	add.f32 	%f263, %f382, %f262;
	mov.b32 	%r138, %f263;
	shfl.sync.bfly.b32	%r139|%p55, %r138, 8, 31, -1;
	mov.b32 	%f264, %r139;
	add.f32 	%f265, %f263, %f264;
	mov.b32 	%r140, %f265;
	shfl.sync.bfly.b32	%r141|%p56, %r140, 4, 31, -1;
	mov.b32 	%f266, %r141;
	add.f32 	%f267, %f265, %f266;
	mov.b32 	%r142, %f267;
	shfl.sync.bfly.b32	%r143|%p57, %r142, 2, 31, -1;
	mov.b32 	%f268, %r143;
	add.f32 	%f269, %f267, %f268;
	mov.b32 	%r144, %f269;
	shfl.sync.bfly.b32	%r145|%p58, %r144, 1, 31, -1;
	mov.b32 	%f270, %r145;
	add.f32 	%f67, %f269, %f270;
	mov.f32 	%f383, 0f00000000;
	@%p53 bra 	$L__BB15_16;
	ld.shared.f32 	%f383, [%r11+4];
$L__BB15_16:
	setp.gt.u32 	%p59, %r10, 1;
	mov.b32 	%r146, %f383;
	shfl.sync.bfly.b32	%r147|%p60, %r146, 16, 31, -1;
	mov.b32 	%f272, %r147;
	add.f32 	%f273, %f383, %f272;
	mov.b32 	%r148, %f273;
	shfl.sync.bfly.b32	%r149|%p61, %r148, 8, 31, -1;
	mov.b32 	%f274, %r149;
	add.f32 	%f275, %f273, %f274;
	mov.b32 	%r150, %f275;
	shfl.sync.bfly.b32	%r151|%p62, %r150, 4, 31, -1;
	mov.b32 	%f276, %r151;
	add.f32 	%f277, %f275, %f276;
	mov.b32 	%r152, %f277;
	shfl.sync.bfly.b32	%r153|%p63, %r152, 2, 31, -1;
	mov.b32 	%f278, %r153;
	add.f32 	%f279, %f277, %f278;
	mov.b32 	%r154, %f279;
	shfl.sync.bfly.b32	%r155|%p64, %r154, 1, 31, -1;
	mov.b32 	%f280, %r155;
	add.f32 	%f70, %f279, %f280;
	mov.f32 	%f384, 0f00000000;
	@%p59 bra 	$L__BB15_18;
	ld.shared.f32 	%f384, [%r11+8];
$L__BB15_18:
	setp.gt.u32 	%p65, %r10, 1;
	mov.b32 	%r156, %f384;
	shfl.sync.bfly.b32	%r157|%p66, %r156, 16, 31, -1;
	mov.b32 	%f282, %r157;
	add.f32 	%f283, %f384, %f282;
	mov.b32 	%r158, %f283;
	shfl.sync.bfly.b32	%r159|%p67, %r158, 8, 31, -1;
	mov.b32 	%f284, %r159;
	add.f32 	%f285, %f283, %f284;
	mov.b32 	%r160, %f285;
	shfl.sync.bfly.b32	%r161|%p68, %r160, 4, 31, -1;
	mov.b32 	%f286, %r161;
	add.f32 	%f287, %f285, %f286;
	mov.b32 	%r162, %f287;
	shfl.sync.bfly.b32	%r163|%p69, %r162, 2, 31, -1;
	mov.b32 	%f288, %r163;
	add.f32 	%f289, %f287, %f288;
	mov.b32 	%r164, %f289;
	shfl.sync.bfly.b32	%r165|%p70, %r164, 1, 31, -1;
	mov.b32 	%f290, %r165;
	add.f32 	%f73, %f289, %f290;
	mov.f32 	%f385, 0f00000000;
	@%p65 bra 	$L__BB15_20;
	ld.shared.f32 	%f385, [%r11+12];
$L__BB15_20:
	setp.gt.u32 	%p71, %r10, 1;
	mov.b32 	%r166, %f385;
	shfl.sync.bfly.b32	%r167|%p72, %r166, 16, 31, -1;
	mov.b32 	%f292, %r167;
	add.f32 	%f293, %f385, %f292;
	mov.b32 	%r168, %f293;
	shfl.sync.bfly.b32	%r169|%p73, %r168, 8, 31, -1;
	mov.b32 	%f294, %r169;
	add.f32 	%f295, %f293, %f294;
	mov.b32 	%r170, %f295;
	shfl.sync.bfly.b32	%r171|%p74, %r170, 4, 31, -1;
	mov.b32 	%f296, %r171;
	add.f32 	%f297, %f295, %f296;
	mov.b32 	%r172, %f297;
	shfl.sync.bfly.b32	%r173|%p75, %r172, 2, 31, -1;
	mov.b32 	%f298, %r173;
	add.f32 	%f299, %f297, %f298;
	mov.b32 	%r174, %f299;
	shfl.sync.bfly.b32	%r175|%p76, %r174, 1, 31, -1;
	mov.b32 	%f300, %r175;
	add.f32 	%f76, %f299, %f300;
	mov.f32 	%f386, 0f00000000;
	@%p71 bra 	$L__BB15_22;
	ld.shared.f32 	%f386, [%r11+16];
$L__BB15_22:
	setp.gt.u32 	%p77, %r10, 1;
	mov.b32 	%r176, %f386;
	shfl.sync.bfly.b32	%r177|%p78, %r176, 16, 31, -1;
	mov.b32 	%f302, %r177;
	add.f32 	%f303, %f386, %f302;
	mov.b32 	%r178, %f303;
	shfl.sync.bfly.b32	%r179|%p79, %r178, 8, 31, -1;
	mov.b32 	%f304, %r179;
	add.f32 	%f305, %f303, %f304;
	mov.b32 	%r180, %f305;
	shfl.sync.bfly.b32	%r181|%p80, %r180, 4, 31, -1;
	mov.b32 	%f306, %r181;
	add.f32 	%f307, %f305, %f306;
	mov.b32 	%r182, %f307;
	shfl.sync.bfly.b32	%r183|%p81, %r182, 2, 31, -1;
	mov.b32 	%f308, %r183;
	add.f32 	%f309, %f307, %f308;
	mov.b32 	%r184, %f309;
	shfl.sync.bfly.b32	%r185|%p82, %r184, 1, 31, -1;
	mov.b32 	%f310, %r185;
	add.f32 	%f79, %f309, %f310;
	mov.f32 	%f387, 0f00000000;
	@%p77 bra 	$L__BB15_24;
	ld.shared.f32 	%f387, [%r11+20];
$L__BB15_24:
	setp.gt.u32 	%p83, %r10, 1;
	mov.b32 	%r186, %f387;
	shfl.sync.bfly.b32	%r187|%p84, %r186, 16, 31, -1;
	mov.b32 	%f312, %r187;
	add.f32 	%f313, %f387, %f312;
	mov.b32 	%r188, %f313;
	shfl.sync.bfly.b32	%r189|%p85, %r188, 8, 31, -1;
	mov.b32 	%f314, %r189;
	add.f32 	%f315, %f313, %f314;
	mov.b32 	%r190, %f315;
	shfl.sync.bfly.b32	%r191|%p86, %r190, 4, 31, -1;
	mov.b32 	%f316, %r191;
	add.f32 	%f317, %f315, %f316;
	mov.b32 	%r192, %f317;
	shfl.sync.bfly.b32	%r193|%p87, %r192, 2, 31, -1;
	mov.b32 	%f318, %r193;
	add.f32 	%f319, %f317, %f318;
	mov.b32 	%r194, %f319;
	shfl.sync.bfly.b32	%r195|%p88, %r194, 1, 31, -1;
	mov.b32 	%f320, %r195;
	add.f32 	%f82, %f319, %f320;
	mov.f32 	%f388, 0f00000000;
	@%p83 bra 	$L__BB15_26;
	ld.shared.f32 	%f388, [%r11+24];
$L__BB15_26:
	setp.gt.u32 	%p89, %r10, 1;
	mov.b32 	%r196, %f388;
	shfl.sync.bfly.b32	%r197|%p90, %r196, 16, 31, -1;
	mov.b32 	%f322, %r197;
	add.f32 	%f323, %f388, %f322;
	mov.b32 	%r198, %f323;
	shfl.sync.bfly.b32	%r199|%p91, %r198, 8, 31, -1;
	mov.b32 	%f324, %r199;
	add.f32 	%f325, %f323, %f324;
	mov.b32 	%r200, %f325;
	shfl.sync.bfly.b32	%r201|%p92, %r200, 4, 31, -1;
	mov.b32 	%f326, %r201;
	add.f32 	%f327, %f325, %f326;
	mov.b32 	%r202, %f327;
	shfl.sync.bfly.b32	%r203|%p93, %r202, 2, 31, -1;
	mov.b32 	%f328, %r203;
	add.f32 	%f329, %f327, %f328;
	mov.b32 	%r204, %f329;
	shfl.sync.bfly.b32	%r205|%p94, %r204, 1, 31, -1;
	mov.b32 	%f330, %r205;
	add.f32 	%f85, %f329, %f330;
	mov.f32 	%f389, 0f00000000;
	@%p89 bra 	$L__BB15_28;
	ld.shared.f32 	%f389, [%r11+28];
$L__BB15_28:
	setp.ne.s32 	%p95, %r2, 0;
	mov.b32 	%r206, %f389;
	shfl.sync.bfly.b32	%r207|%p96, %r206, 16, 31, -1;
	mov.b32 	%f331, %r207;
	add.f32 	%f332, %f389, %f331;
	mov.b32 	%r208, %f332;
	shfl.sync.bfly.b32	%r209|%p97, %r208, 8, 31, -1;
	mov.b32 	%f333, %r209;
	add.f32 	%f334, %f332, %f333;
	mov.b32 	%r210, %f334;
	shfl.sync.bfly.b32	%r211|%p98, %r210, 4, 31, -1;
	mov.b32 	%f335, %r211;
	add.f32 	%f336, %f334, %f335;
	mov.b32 	%r212, %f336;
	shfl.sync.bfly.b32	%r213|%p99, %r212, 2, 31, -1;
	mov.b32 	%f337, %r213;
	add.f32 	%f338, %f336, %f337;
	mov.b32 	%r214, %f338;
	shfl.sync.bfly.b32	%r215|%p100, %r214, 1, 31, -1;
	mov.b32 	%f339, %r215;
	add.f32 	%f88, %f338, %f339;
	@%p95 bra 	$L__BB15_32;
	ld.param.s8 	%rs84, [_Z19gemv_kernel_batchedI13__nv_bfloat1614__nv_bfloat162Li64ELi8EEvPKT_S4_S4_PS2_iib_param_6];
	setp.eq.s16 	%p101, %rs84, 0;
	mov.f32 	%f390, 0f00000000;
	@%p101 bra 	$L__BB15_31;
	ld.param.u64 	%rd85, [_Z19gemv_kernel_batchedI13__nv_bfloat1614__nv_bfloat162Li64ELi8EEvPKT_S4_S4_PS2_iib_param_2];
	mul.wide.u32 	%rd67, %r1, 2;
	add.s64 	%rd66, %rd85, %rd67;
	// begin inline asm
	ld.global.nc.b16 %rs74, [%rd66];
	// end inline asm
	// begin inline asm
	{ cvt.f32.bf16 %f390, %rs74;}

	// end inline asm
$L__BB15_31:
	ld.param.u64 	%rd86, [_Z19gemv_kernel_batchedI13__nv_bfloat1614__nv_bfloat162Li64ELi8EEvPKT_S4_S4_PS2_iib_param_3];
	cvta.to.global.u64 	%rd68, %rd86;
	add.f32 	%f342, %f390, %f67;
	// begin inline asm
	{  cvt.rn.bf16.f32 %rs76, %f342;}

	// end inline asm
	mul.wide.u32 	%rd69, %r1, 2;
	add.s64 	%rd70, %rd68, %rd69;
	st.global.u16 	[%rd70], %rs76;
	add.f32 	%f343, %f390, %f70;
	// begin inline asm
	{  cvt.rn.bf16.f32 %rs77, %f343;}

	// end inline asm
	add.s32 	%r216, %r12, %r1;
	mul.wide.u32 	%rd71, %r216, 2;
	add.s64 	%rd72, %rd68, %rd71;
	st.global.u16 	[%rd72], %rs77;
	add.f32 	%f344, %f390, %f73;
	// begin inline asm
	{  cvt.rn.bf16.f32 %rs78, %f344;}

	// end inline asm
	add.s32 	%r217, %r216, %r12;
	mul.wide.u32 	%rd73, %r217, 2;
	add.s64 	%rd74, %rd68, %rd73;
	st.global.u16 	[%rd74], %rs78;
	add.f32 	%f345, %f390, %f76;
	// begin inline asm
	{  cvt.rn.bf16.f32 %rs79, %f345;}

	// end inline asm
	add.s32 	%r218, %r217, %r12;
	mul.wide.u32 	%rd75, %r218, 2;
	add.s64 	%rd76, %rd68, %rd75;
	st.global.u16 	[%rd76], %rs79;
	add.f32 	%f346, %f390, %f79;
	// begin inline asm
	{  cvt.rn.bf16.f32 %rs80, %f346;}

	// end inline asm
	add.s32 	%r219, %r218, %r12;
	mul.wide.u32 	%rd77, %r219, 2;
	add.s64 	%rd78, %rd68, %rd77;
	st.global.u16 	[%rd78], %rs80;
	add.f32 	%f347, %f390, %f82;
	// begin inline asm
	{  cvt.rn.bf16.f32 %rs81, %f347;}

	// end inline asm
	add.s32 	%r220, %r219, %r12;
	mul.wide.u32 	%rd79, %r220, 2;
	add.s64 	%rd80, %rd68, %rd79;
	st.global.u16 	[%rd80], %rs81;
	add.f32 	%f348, %f390, %f85;
	// begin inline asm
	{  cvt.rn.bf16.f32 %rs82, %f348;}

	// end inline asm
	add.s32 	%r221, %r220, %r12;
	mul.wide.u32 	%rd81, %r221, 2;
	add.s64 	%rd82, %rd68, %rd81;
	st.global.u16 	[%rd82], %rs82;
	add.f32 	%f349, %f390, %f88;
	// begin inline asm
	{  cvt.rn.bf16.f32 %rs83, %f349;}

	// end inline asm
	add.s32 	%r222, %r221, %r12;
	mul.wide.u32 	%rd83, %r222, 2;
	add.s64 	%rd84, %rd68, %rd83;
	st.global.u16 	[%rd84], %rs83;
$L__BB15_32:
	ret;

}
	// .globl	_Z19gemv_kernel_batchedI13__nv_bfloat1614__nv_bfloat162Li128ELi1EEvPKT_S4_S4_PS2_iib
.visible .entry _Z19gemv_kernel_batchedI13__nv_bfloat1614__nv_bfloat162Li128ELi1EEvPKT_S4_S4_PS2_iib(
	.param .u64 .ptr .align 1 _Z19gemv_kernel_batchedI13__nv_bfloat1614__nv_bfloat162Li128ELi1EEvPKT_S4_S4_PS2_iib_param_0,
	.param .u64 .ptr .align 1 _Z19gemv_kernel_batchedI13__nv_bfloat1614__nv_bfloat162Li128ELi1EEvPKT_S4_S4_PS2_iib_param_1,
	.param .u64 .ptr .align 1 _Z19gemv_kernel_batchedI13__nv_bfloat1614__nv_bfloat162Li128ELi1EEvPKT_S4_S4_PS2_iib_param_2,
	.param .u64 .ptr .align 1 _Z19gemv_kernel_batchedI13__nv_bfloat1614__nv_bfloat162Li128ELi1EEvPKT_S4_S4_PS2_iib_param_3,
	.param .u32 _Z19gemv_kernel_batchedI13__nv_bfloat1614__nv_bfloat162Li128ELi1EEvPKT_S4_S4_PS2_iib_param_4,
	.param .u32 _Z19gemv_kernel_batchedI13__nv_bfloat1614__nv_bfloat162Li128ELi1EEvPKT_S4_S4_PS2_iib_param_5,
	.param .u8 _Z19gemv_kernel_batchedI13__nv_bfloat1614__nv_bfloat162Li128ELi1EEvPKT_S4_S4_PS2_iib_param_6
)
{
	.reg .pred 	%p<26>;
	.reg .b16 	%rs<29>;
	.reg .b32 	%r<65>;
	.reg .b32 	%f<80>;
	.reg .b64 	%rd<42>;
	// demoted variable
	.shared .align 4 .b8 _ZZ19gemv_kernel_batchedI13__nv_bfloat1614__nv_bfloat162Li128ELi1EEvPKT_S4_S4_PS2_iibE9warp_sums[16];
	ld.param.u64 	%rd11, [_Z19gemv_kernel_batchedI13__nv_bfloat1614__nv_bfloat162Li128ELi1EEvPKT_S4_S4_PS2_iib_param_0];
	ld.param.u64 	%rd12, [_Z19gemv_kernel_batchedI13__nv_bfloat1614__nv_bfloat162Li128ELi1EEvPKT_S4_S4_PS2_iib_param_1];
	ld.param.u64 	%rd13, [_Z19gemv_kernel_batchedI13__nv_bfloat1614__nv_bfloat162Li128ELi1EEvPKT_S4_S4_PS2_iib_param_2];
	ld.param.u64 	%rd14, [_Z19gemv_kernel_batchedI13__nv_bfloat1614__nv_bfloat162Li128ELi1EEvPKT_S4_S4_PS2_iib_param_3];
	ld.param.u32 	%r16, [_Z19gemv_kernel_batchedI13__nv_bfloat1614__nv_bfloat162Li128ELi1EEvPKT_S4_S4_PS2_iib_param_4];
	ld.param.u32 	%r15, [_Z19gemv_kernel_batchedI13__nv_bfloat1614__nv_bfloat162Li128ELi1EEvPKT_S4_S4_PS2_iib_param_5];
	ld.param.s8 	%rs1, [_Z19gemv_kernel_batchedI13__nv_bfloat1614__nv_bfloat162Li128ELi1EEvPKT_S4_S4_PS2_iib_param_6];
	mov.u32 	%r1, %ctaid.x;
	setp.ge.s32 	%p1, %r1, %r16;
	@%p1 bra 	$L__BB16_19;
	mov.u32 	%r2, %tid.x;
	shr.u32 	%r17, %r15, 31;
	add.s32 	%r18, %r15, %r17;
	shr.s32 	%r3, %r18, 1;
	mul.lo.s32 	%r4, %r15, %r1;
	mul.wide.s32 	%rd15, %r4, 2;
	add.s64 	%rd1, %rd11, %rd15;
	setp.ge.s32 	%p2, %r2, %r3;
	mov.f32 	%f76, 0f00000000;
	@%p2 bra 	$L__BB16_8;
	not.b32 	%r19, %r2;
	add.s32 	%r5, %r3, %r19;
	and.b32  	%r20, %r5, 384;
	setp.eq.s32 	%p3, %r20, 384;
	mov.f32 	%f76, 0f00000000;
	mov.u32 	%r63, %r2;
	@%p3 bra 	$L__BB16_5;
	mul.wide.u32 	%rd16, %r2, 4;
	add.s64 	%rd40, %rd12, %rd16;
	add.s64 	%rd18, %rd16, %rd15;
	add.s64 	%rd39, %rd11, %rd18;
	shr.u32 	%r21, %r5, 7;
	add.s32 	%r22, %r21, 1;
	and.b32  	%r23, %r22, 3;
	neg.s32 	%r61, %r23;
	mov.f32 	%f76, 0f00000000;
	mov.u32 	%r63, %r2;
$L__BB16_4:
	.pragma "nounroll";
	// begin inline asm
	ld.global.nc.b32 %r24, [%rd39];
	// end inline asm
	mov.b32 	{%rs2, %rs4}, %r24;
	// begin inline asm
	ld.global.nc.b32 %r25, [%rd40];
	// end inline asm
	mov.b32 	{%rs3, %rs5}, %r25;
	// begin inline asm
	{ cvt.f32.bf16 %f20, %rs2;}

	// end inline asm
	// begin inline asm
	{ cvt.f32.bf16 %f21, %rs3;}

	// end inline asm
	fma.rn.f32 	%f24, %f20, %f21, %f76;
	// begin inline asm
	{ cvt.f32.bf16 %f22, %rs4;}

	// end inline asm
	// begin inline asm
	{ cvt.f32.bf16 %f23, %rs5;}

	// end inline asm
	fma.rn.f32 	%f76, %f22, %f23, %f24;
	add.s32 	%r63, %r63, 128;
	add.s64 	%rd40, %rd40, 512;
	add.s64 	%rd39, %rd39, 512;
	add.s32 	%r61, %r61, 1;
	setp.ne.s32 	%p4, %r61, 0;
	@%p4 bra 	$L__BB16_4;
$L__BB16_5:
	setp.lt.u32 	%p5, %r5, 384;
	@%p5 bra 	$L__BB16_8;
	mul.wide.u32 	%rd41, %r63, 4;
$L__BB16_7:
	add.s64 	%rd21, %rd1, %rd41;
	// begin inline asm
	ld.global.nc.b32 %r26, [%rd21];
	// end inline asm
	mov.b32 	{%rs6, %rs8}, %r26;
	add.s64 	%rd22, %rd12, %rd41;
	// begin inline asm
	ld.global.nc.b32 %r27, [%rd22];
	// end inline asm
	mov.b32 	{%rs7, %rs9}, %r27;
	// begin inline asm
	{ cvt.f32.bf16 %f25, %rs6;}

	// end inline asm
	// begin inline asm
	{ cvt.f32.bf16 %f26, %rs7;}

	// end inline asm
	fma.rn.f32 	%f41, %f25, %f26, %f76;
	// begin inline asm
	{ cvt.f32.bf16 %f27, %rs8;}

	// end inline asm
	// begin inline asm
	{ cvt.f32.bf16 %f28, %rs9;}

	// end inline asm
	fma.rn.f32 	%f42, %f27, %f28, %f41;
	add.s64 	%rd23, %rd21, 512;
	// begin inline asm
	ld.global.nc.b32 %r28, [%rd23];
	// end inline asm
	mov.b32 	{%rs10, %rs12}, %r28;
	add.s64 	%rd24, %rd22, 512;
	// begin inline asm
	ld.global.nc.b32 %r29, [%rd24];
	// end inline asm
	mov.b32 	{%rs11, %rs13}, %r29;
	// begin inline asm
	{ cvt.f32.bf16 %f29, %rs10;}

	// end inline asm
	// begin inline asm
	{ cvt.f32.bf16 %f30, %rs11;}

	// end inline asm
	fma.rn.f32 	%f43, %f29, %f30, %f42;
	// begin inline asm
	{ cvt.f32.bf16 %f31, %rs12;}

	// end inline asm
	// begin inline asm
	{ cvt.f32.bf16 %f32, %rs13;}

	// end inline asm
	fma.rn.f32 	%f44, %f31, %f32, %f43;
	add.s64 	%rd25, %rd21, 1024;
	// begin inline asm
	ld.global.nc.b32 %r30, [%rd25];
	// end inline asm
	mov.b32 	{%rs14, %rs16}, %r30;
	add.s64 	%rd26, %rd22, 1024;
	// begin inline asm
	ld.global.nc.b32 %r31, [%rd26];
	// end inline asm
	mov.b32 	{%rs15, %rs17}, %r31;
	// begin inline asm
	{ cvt.f32.bf16 %f33, %rs14;}

	// end inline asm
	// begin inline asm
	{ cvt.f32.bf16 %f34, %rs15;}

	// end inline asm
	fma.rn.f32 	%f45, %f33, %f34, %f44;
	// begin inline asm
	{ cvt.f32.bf16 %f35, %rs16;}

	// end inline asm
	// begin inline asm
	{ cvt.f32.bf16 %f36, %rs17;}

	// end inline asm
	fma.rn.f32 	%f46, %f35, %f36, %f45;
	add.s64 	%rd27, %rd21, 1536;
	// begin inline asm
	ld.global.nc.b32 %r32, [%rd27];
	// end inline asm
	mov.b32 	{%rs18, %rs20}, %r32;
	add.s64 	%rd28, %rd22, 1536;
	// begin inline asm
	ld.global.nc.b32 %r33, [%rd28];
	// end inline asm
	mov.b32 	{%rs19, %rs21}, %r33;
	// begin inline asm
	{ cvt.f32.bf16 %f37, %rs18;}

	// end inline asm
	// begin inline asm
	{ cvt.f32.bf16 %f38, %rs19;}

	// end inline asm
	fma.rn.f32 	%f47, %f37, %f38, %f46;
	// begin inline asm
	{ cvt.f32.bf16 %f39, %rs20;}

	// end inline asm
	// begin inline asm
	{ cvt.f32.bf16 %f40, %rs21;}

	// end inline asm
	fma.rn.f32 	%f76, %f39, %f40, %f47;
	add.s32 	%r63, %r63, 512;
	add.s64 	%rd41, %rd41, 2048;
	setp.lt.s32 	%p6, %r63, %r3;
	@%p6 bra 	$L__BB16_7;
$L__BB16_8:
	and.b32  	%r34, %r15, 1;
	setp.eq.b32 	%p7, %r34, 1;
	not.pred 	%p8, %p7;
	setp.ne.s32 	%p9, %r2, 0;
	or.pred  	%p10, %p9, %p8;
	@%p10 bra 	$L__BB16_10;
	mul.wide.s32 	%rd31, %r15, 2;
	add.s64 	%rd32, %rd1, %rd31;
	add.s64 	%rd29, %rd32, -2;
	// begin inline asm
	ld.global.nc.b16 %rs22, [%rd29];
	// end inline asm
	// begin inline asm
	{ cvt.f32.bf16 %f48, %rs22;}

	// end inline asm
	add.s64 	%rd33, %rd12, %rd31;
	add.s64 	%rd30, %rd33, -2;
	// begin inline asm
	ld.global.nc.b16 %rs24, [%rd30];
	// end inline asm
	// begin inline asm
	{ cvt.f32.bf16 %f49, %rs24;}

	// end inline asm
	fma.rn.f32 	%f76, %f48, %f49, %f76;
$L__BB16_10:
	mov.b32 	%r35, %f76;
	shfl.sync.bfly.b32	%r36|%p11, %r35, 16, 31, -1;
	mov.b32 	%f50, %r36;
	add.f32 	%f51, %f76, %f50;
	mov.b32 	%r37, %f51;
	shfl.sync.bfly.b32	%r38|%p12, %r37, 8, 31, -1;
	mov.b32 	%f52, %r38;
	add.f32 	%f53, %f51, %f52;
	mov.b32 	%r39, %f53;
	shfl.sync.bfly.b32	%r40|%p13, %r39, 4, 31, -1;
	mov.b32 	%f54, %r40;
	add.f32 	%f55, %f53, %f54;
	mov.b32 	%r41, %f55;
	shfl.sync.bfly.b32	%r42|%p14, %r41, 2, 31, -1;
	mov.b32 	%f56, %r42;
	add.f32 	%f57, %f55, %f56;
	mov.b32 	%r43, %f57;
	shfl.sync.bfly.b32	%r44|%p15, %r43, 1, 31, -1;
	mov.b32 	%f58, %r44;
	add.f32 	%f10, %f57, %f58;
	and.b32  	%r14, %r2, 31;
	setp.ne.s32 	%p16, %r14, 0;
	@%p16 bra 	$L__BB16_12;
	shr.u32 	%r45, %r2, 3;
	mov.u32 	%r46, _ZZ19gemv_kernel_batchedI13__nv_bfloat1614__nv_bfloat162Li128ELi1EEvPKT_S4_S4_PS2_iibE9warp_sums;
	add.s32 	%r47, %r46, %r45;
	st.shared.f32 	[%r47], %f10;
$L__BB16_12:
	bar.sync 	0;
	setp.gt.u32 	%p17, %r2, 31;
	@%p17 bra 	$L__BB16_19;
	setp.gt.u32 	%p18, %r14, 3;
	mov.f32 	%f78, 0f00000000;
	@%p18 bra 	$L__BB16_15;
	shl.b32 	%r48, %r14, 2;
	mov.u32 	%r49, _ZZ19gemv_kernel_batchedI13__nv_bfloat1614__nv_bfloat162Li128ELi1EEvPKT_S4_S4_PS2_iibE9warp_sums;
	add.s32 	%r50, %r49, %r48;
	ld.shared.f32 	%f78, [%r50];
$L__BB16_15:
	setp.ne.s32 	%p19, %r2, 0;
	mov.b32 	%r51, %f78;
	shfl.sync.bfly.b32	%r52|%p20, %r51, 16, 31, -1;
	mov.b32 	%f60, %r52;
	add.f32 	%f61, %f78, %f60;
	mov.b32 	%r53, %f61;
	shfl.sync.bfly.b32	%r54|%p21, %r53, 8, 31, -1;
	mov.b32 	%f62, %r54;
	add.f32 	%f63, %f61, %f62;
	mov.b32 	%r55, %f63;
	shfl.sync.bfly.b32	%r56|%p22, %r55, 4, 31, -1;
	mov.b32 	%f64, %r56;
	add.f32 	%f65, %f63, %f64;
	mov.b32 	%r57, %f65;
	shfl.sync.bfly.b32	%r58|%p23, %r57, 2, 31, -1;
	mov.b32 	%f66, %r58;
	add.f32 	%f67, %f65, %f66;
	mov.b32 	%r59, %f67;
	shfl.sync.bfly.b32	%r60|%p24, %r59, 1, 31, -1;
	mov.b32 	%f68, %r60;
	add.f32 	%f13, %f67, %f68;
	@%p19 bra 	$L__BB16_19;
	setp.eq.s16 	%p25, %rs1, 0;
	mov.f32 	%f79, 0f00000000;
	@%p25 bra 	$L__BB16_18;
	mul.wide.u32 	%rd35, %r1, 2;
	add.s64 	%rd34, %rd13, %rd35;
	// begin inline asm
	ld.global.nc.b16 %rs26, [%rd34];
	// end inline asm
	// begin inline asm
	{ cvt.f32.bf16 %f79, %rs26;}

	// end inline asm
$L__BB16_18:
	add.f32 	%f71, %f13, %f79;
	// begin inline asm
	{  cvt.rn.bf16.f32 %rs28, %f71;}

	// end inline asm
	cvta.to.global.u64 	%rd36, %rd14;
	mul.wide.u32 	%rd37, %r1, 2;
	add.s64 	%rd38, %rd36, %rd37;
	st.global.u16 	[%rd38], %rs28;
$L__BB16_19:
	ret;

}
	// .globl	_Z19gemv_kernel_batchedI13__nv_bfloat1614__nv_bfloat162Li128ELi2EEvPKT_S4_S4_PS2_iib
.visible .entry _Z19gemv_kernel_batchedI13__nv_bfloat1614__nv_bfloat162Li128ELi2EEvPKT_S4_S4_PS2_iib(
	.param .u64 .ptr .align 1 _Z19gemv_kernel_batchedI13__nv_bfloat1614__nv_bfloat162Li128ELi2EEvPKT_S4_S4_PS2_iib_param_0,
	.param .u64 .ptr .align 1 _Z19gemv_kernel_batchedI13__nv_bfloat1614__nv_bfloat162Li128ELi2EEvPKT_S4_S4_PS2_iib_param_1,
	.param .u64 .ptr .align 1 _Z19gemv_kernel_batchedI13__nv_bfloat1614__nv_bfloat162Li128ELi2EEvPKT_S4_S4_PS2_iib_param_2,
	.param .u64 .ptr .align 1 _Z19gemv_kernel_batchedI13__nv_bfloat1614__nv_bfloat162Li128ELi2EEvPKT_S4_S4_PS2_iib_param_3,
	.param .u32 _Z19gemv_kernel_batchedI13__nv_bfloat1614__nv_bfloat162Li128ELi2EEvPKT_S4_S4_PS2_iib_param_4,
	.param .u32 _Z19gemv_kernel_batchedI13__nv_bfloat1614__nv_bfloat162Li128ELi2EEvPKT_S4_S4_PS2_iib_param_5,
	.param .u8 _Z19gemv_kernel_batchedI13__nv_bfloat1614__nv_bfloat162Li128ELi2EEvPKT_S4_S4_PS2_iib_param_6
)
{
	.reg .pred 	%p<37>;
	.reg .b16 	%rs<42>;
	.reg .b32 	%r<91>;
	.reg .b32 	%f<134>;
	.reg .b64 	%rd<53>;
	// demoted variable
	.shared .align 4 .b8 _ZZ19gemv_kernel_batchedI13__nv_bfloat1614__nv_bfloat162Li128ELi2EEvPKT_S4_S4_PS2_iibE9warp_sums[32];
	ld.param.u64 	%rd13, [_Z19gemv_kernel_batchedI13__nv_bfloat1614__nv_bfloat162Li128ELi2EEvPKT_S4_S4_PS2_iib_param_0];
	ld.param.u64 	%rd14, [_Z19gemv_kernel_batchedI13__nv_bfloat1614__nv_bfloat162Li128ELi2EEvPKT_S4_S4_PS2_iib_param_1];
	ld.param.u64 	%rd15, [_Z19gemv_kernel_batchedI13__nv_bfloat1614__nv_bfloat162Li128ELi2EEvPKT_S4_S4_PS2_iib_param_2];
	ld.param.u64 	%rd16, [_Z19gemv_kernel_batchedI13__nv_bfloat1614__nv_bfloat162Li128ELi2EEvPKT_S4_S4_PS2_iib_param_3];
	ld.param.u32 	%r16, [_Z19gemv_kernel_batchedI13__nv_bfloat1614__nv_bfloat162Li128ELi2EEvPKT_S4_S4_PS2_iib_param_4];
	ld.param.u32 	%r17, [_Z19gemv_kernel_batchedI13__nv_bfloat1614__nv_bfloat162Li128ELi2EEvPKT_S4_S4_PS2_iib_param_5];
	ld.param.s8 	%rs1, [_Z19gemv_kernel_batchedI13__nv_bfloat1614__nv_bfloat162Li128ELi2EEvPKT_S4_S4_PS2_iib_param_6];
	mov.u32 	%r1, %ctaid.x;
	setp.ge.s32 	%p1, %r1, %r16;
	@%p1 bra 	$L__BB17_21;
	mov.u32 	%r2, %tid.x;
	shr.u32 	%r18, %r17, 31;
	add.s32 	%r19, %r17, %r18;
	shr.s32 	%r3, %r19, 1;
	mul.lo.s32 	%r4, %r17, %r1;
	mul.wide.s32 	%rd17, %r4, 2;
	add.s64 	%rd1, %rd13, %rd17;
	setp.ge.s32 	%p2, %r2, %r3;
	mov.f32 	%f127, 0f00000000;
	mov.f32 	%f128, %f127;
	@%p2 bra 	$L__BB17_8;
	not.b32 	%r20, %r2;
	add.s32 	%r5, %r3, %r20;
	and.b32  	%r21, %r5, 384;
	setp.eq.s32 	%p3, %r21, 384;
	mov.f32 	%f127, 0f00000000;
	mov.u32 	%r89, %r2;
	@%p3 bra 	$L__BB17_5;
	mul.wide.s32 	%rd2, %r17, 2;
	mul.wide.u32 	%rd18, %r2, 4;
	add.s64 	%rd51, %rd14, %rd18;
	add.s64 	%rd20, %rd18, %rd17;
	add.s64 	%rd50, %rd13, %rd20;
	shr.u32 	%r22, %r5, 7;
	add.s32 	%r23, %r22, 1;
	and.b32  	%r24, %r23, 3;
	neg.s32 	%r87, %r24;
	mov.f32 	%f127, 0f00000000;
	mov.f32 	%f128, %f127;
	mov.u32 	%r89, %r2;
$L__BB17_4:
	.pragma "nounroll";
	// begin inline asm
	ld.global.nc.b32 %r25, [%rd50];
	// end inline asm
	mov.b32 	{%rs2, %rs3}, %r25;
	// begin inline asm
	{ cvt.f32.bf16 %f30, %rs2;}

	// end inline asm
	// begin inline asm
	{ cvt.f32.bf16 %f31, %rs3;}

	// end inline asm
	// begin inline asm
	ld.global.nc.b32 %r26, [%rd51];
	// end inline asm
	mov.b32 	{%rs4, %rs5}, %r26;
	// begin inline asm
	{ cvt.f32.bf16 %f32, %rs4;}

	// end inline asm
	fma.rn.f32 	%f36, %f30, %f32, %f128;
	// begin inline asm
	{ cvt.f32.bf16 %f33, %rs5;}

	// end inline asm
	fma.rn.f32 	%f128, %f31, %f33, %f36;
	add.s64 	%rd23, %rd51, %rd2;
	// begin inline asm
	ld.global.nc.b32 %r27, [%rd23];
	// end inline asm
	mov.b32 	{%rs6, %rs7}, %r27;
	// begin inline asm
	{ cvt.f32.bf16 %f34, %rs6;}

	// end inline asm
	fma.rn.f32 	%f37, %f30, %f34, %f127;
	// begin inline asm
	{ cvt.f32.bf16 %f35, %rs7;}

	// end inline asm
	fma.rn.f32 	%f127, %f31, %f35, %f37;
	add.s32 	%r89, %r89, 128;
	add.s64 	%rd51, %rd51, 512;
	add.s64 	%rd50, %rd50, 512;
	add.s32 	%r87, %r87, 1;
	setp.ne.s32 	%p4, %r87, 0;
	@%p4 bra 	$L__BB17_4;
$L__BB17_5:
	setp.lt.u32 	%p5, %r5, 384;
	@%p5 bra 	$L__BB17_8;
	mul.wide.u32 	%rd52, %r89, 4;
	mul.wide.s32 	%rd24, %r17, 2;
	add.s64 	%rd10, %rd14, %rd24;
$L__BB17_7:
	add.s64 	%rd25, %rd1, %rd52;
	// begin inline asm
	ld.global.nc.b32 %r28, [%rd25];
	// end inline asm
	mov.b32 	{%rs8, %rs9}, %r28;
	add.s64 	%rd26, %rd14, %rd52;
	// begin inline asm
	{ cvt.f32.bf16 %f38, %rs8;}

	// end inline asm
	// begin inline asm
	{ cvt.f32.bf16 %f39, %rs9;}

	// end inline asm
	// begin inline asm
	ld.global.nc.b32 %r29, [%rd26];
	// end inline asm
	mov.b32 	{%rs10, %rs11}, %r29;
	// begin inline asm
	{ cvt.f32.bf16 %f40, %rs10;}

	// end inline asm
	fma.rn.f32 	%f62, %f38, %f40, %f128;
	// begin inline asm
	{ cvt.f32.bf16 %f41, %rs11;}

	// end inline asm
	fma.rn.f32 	%f63, %f39, %f41, %f62;
	add.s64 	%rd27, %rd10, %rd52;
	// begin inline asm
	ld.global.nc.b32 %r30, [%rd27];
	// end inline asm
	mov.b32 	{%rs12, %rs13}, %r30;
	// begin inline asm
	{ cvt.f32.bf16 %f42, %rs12;}

	// end inline asm
	fma.rn.f32 	%f64, %f38, %f42, %f127;
	// begin inline asm
	{ cvt.f32.bf16 %f43, %rs13;}

	// end inline asm
	fma.rn.f32 	%f65, %f39, %f43, %f64;
	add.s64 	%rd28, %rd25, 512;
	// begin inline asm
	ld.global.nc.b32 %r31, [%rd28];
	// end inline asm
	mov.b32 	{%rs14, %rs15}, %r31;
	add.s64 	%rd29, %rd26, 512;
	// begin inline asm
	{ cvt.f32.bf16 %f44, %rs14;}

	// end inline asm
	// begin inline asm
	{ cvt.f32.bf16 %f45, %rs15;}

	// end inline asm
	// begin inline asm
	ld.global.nc.b32 %r32, [%rd29];
	// end inline asm
	mov.b32 	{%rs16, %rs17}, %r32;
	// begin inline asm
	{ cvt.f32.bf16 %f46, %rs16;}

	// end inline asm
	fma.rn.f32 	%f66, %f44, %f46, %f63;
	// begin inline asm
	{ cvt.f32.bf16 %f47, %rs17;}

	// end inline asm
	fma.rn.f32 	%f67, %f45, %f47, %f66;
	add.s64 	%rd30, %rd27, 512;
	// begin inline asm
	ld.global.nc.b32 %r33, [%rd30];
	// end inline asm
	mov.b32 	{%rs18, %rs19}, %r33;
	// begin inline asm
	{ cvt.f32.bf16 %f48, %rs18;}

	// end inline asm
	fma.rn.f32 	%f68, %f44, %f48, %f65;
	// begin inline asm
	{ cvt.f32.bf16 %f49, %rs19;}

	// end inline asm
	fma.rn.f32 	%f69, %f45, %f49, %f68;
	add.s64 	%rd31, %rd25, 1024;
	// begin inline asm
	ld.global.nc.b32 %r34, [%rd31];
	// end inline asm
	mov.b32 	{%rs20, %rs21}, %r34;
	add.s64 	%rd32, %rd26, 1024;
	// begin inline asm
	{ cvt.f32.bf16 %f50, %rs20;}

	// end inline asm
	// begin inline asm
	{ cvt.f32.bf16 %f51, %rs21;}

	// end inline asm
	// begin inline asm
	ld.global.nc.b32 %r35, [%rd32];
	// end inline asm
	mov.b32 	{%rs22, %rs23}, %r35;
	// begin inline asm
	{ cvt.f32.bf16 %f52, %rs22;}

	// end inline asm
	fma.rn.f32 	%f70, %f50, %f52, %f67;
	// begin inline asm
	{ cvt.f32.bf16 %f53, %rs23;}

	// end inline asm
	fma.rn.f32 	%f71, %f51, %f53, %f70;
	add.s64 	%rd33, %rd27, 1024;
	// begin inline asm
	ld.global.nc.b32 %r36, [%rd33];
	// end inline asm
	mov.b32 	{%rs24, %rs25}, %r36;
	// begin inline asm
	{ cvt.f32.bf16 %f54, %rs24;}

	// end inline asm
	fma.rn.f32 	%f72, %f50, %f54, %f69;
	// begin inline asm
	{ cvt.f32.bf16 %f55, %rs25;}

	// end inline asm
	fma.rn.f32 	%f73, %f51, %f55, %f72;
	add.s64 	%rd34, %rd25, 1536;
	// begin inline asm
	ld.global.nc.b32 %r37, [%rd34];
	// end inline asm
	mov.b32 	{%rs26, %rs27}, %r37;
	add.s64 	%rd35, %rd26, 1536;
	// begin inline asm
	{ cvt.f32.bf16 %f56, %rs26;}

	// end inline asm
	// begin inline asm
	{ cvt.f32.bf16 %f57, %rs27;}

	// end inline asm
	// begin inline asm
	ld.global.nc.b32 %r38, [%rd35];
	// end inline asm
	mov.b32 	{%rs28, %rs29}, %r38;
	// begin inline asm
	{ cvt.f32.bf16 %f58, %rs28;}

	// end inline asm
	fma.rn.f32 	%f74, %f56, %f58, %f71;
	// begin inline asm
	{ cvt.f32.bf16 %f59, %rs29;}

	// end inline asm
	fma.rn.f32 	%f128, %f57, %f59, %f74;
	add.s64 	%rd36, %rd27, 1536;
	// begin inline asm
	ld.global.nc.b32 %r39, [%rd36];
	// end inline asm
	mov.b32 	{%rs30, %rs31}, %r39;
	// begin inline asm
	{ cvt.f32.bf16 %f60, %rs30;}

	// end inline asm
	fma.rn.f32 	%f75, %f56, %f60, %f73;
	// begin inline asm
	{ cvt.f32.bf16 %f61, %rs31;}

	// end inline asm
	fma.rn.f32 	%f127, %f57, %f61, %f75;
	add.s32 	%r89, %r89, 512;
	add.s64 	%rd52, %rd52, 2048;
	setp.lt.s32 	%p6, %r89, %r3;
	@%p6 bra 	$L__BB17_7;
$L__BB17_8:
	and.b32  	%r40, %r17, 1;
	setp.eq.b32 	%p7, %r40, 1;
	not.pred 	%p8, %p7;
	setp.ne.s32 	%p9, %r2, 0;
	or.pred  	%p10, %p9, %p8;
	@%p10 bra 	$L__BB17_10;
	mul.wide.s32 	%rd40, %r17, 2;
	add.s64 	%rd41, %rd1, %rd40;
	add.s64 	%rd37, %rd41, -2;
	// begin inline asm
	ld.global.nc.b16 %rs32, [%rd37];
	// end inline asm
	// begin inline asm
	{ cvt.f32.bf16 %f76, %rs32;}

	// end inline asm
	add.s64 	%rd42, %rd14, %rd40;
	add.s64 	%rd38, %rd42, -2;
	// begin inline asm
	ld.global.nc.b16 %rs34, [%rd38];
	// end inline asm
	// begin inline asm
	{ cvt.f32.bf16 %f77, %rs34;}

	// end inline asm
	fma.rn.f32 	%f128, %f76, %f77, %f128;
	add.s64 	%rd39, %rd38, %rd40;
	// begin inline asm
	ld.global.nc.b16 %rs36, [%rd39];
	// end inline asm
	// begin inline asm
	{ cvt.f32.bf16 %f78, %rs36;}

	// end inline asm
	fma.rn.f32 	%f127, %f76, %f78, %f127;
$L__BB17_10:
	mov.b32 	%r41, %f128;
	shfl.sync.bfly.b32	%r42|%p11, %r41, 16, 31, -1;
	mov.b32 	%f79, %r42;
	add.f32 	%f80, %f128, %f79;
	mov.b32 	%r43, %f80;
	shfl.sync.bfly.b32	%r44|%p12, %r43, 8, 31, -1;
	mov.b32 	%f81, %r44;
	add.f32 	%f82, %f80, %f81;
	mov.b32 	%r45, %f82;
	shfl.sync.bfly.b32	%r46|%p13, %r45, 4, 31, -1;
	mov.b32 	%f83, %r46;
	add.f32 	%f84, %f82, %f83;
	mov.b32 	%r47, %f84;
	shfl.sync.bfly.b32	%r48|%p14, %r47, 2, 31, -1;
	mov.b32 	%f85, %r48;
	add.f32 	%f86, %f84, %f85;
	mov.b32 	%r49, %f86;
	shfl.sync.bfly.b32	%r50|%p15, %r49, 1, 31, -1;
	mov.b32 	%f87, %r50;
	add.f32 	%f17, %f86, %f87;
	mov.b32 	%r51, %f127;
	shfl.sync.bfly.b32	%r52|%p16, %r51, 16, 31, -1;
	mov.b32 	%f88, %r52;
	add.f32 	%f89, %f127, %f88;
	mov.b32 	%r53, %f89;
	shfl.sync.bfly.b32	%r54|%p17, %r53, 8, 31, -1;
	mov.b32 	%f90, %r54;
	add.f32 	%f91, %f89, %f90;
	mov.b32 	%r55, %f91;
	shfl.sync.bfly.b32	%r56|%p18, %r55, 4, 31, -1;
	mov.b32 	%f92, %r56;
	add.f32 	%f93, %f91, %f92;
	mov.b32 	%r57, %f93;
	shfl.sync.bfly.b32	%r58|%p19, %r57, 2, 31, -1;
	mov.b32 	%f94, %r58;
	add.f32 	%f95, %f93, %f94;
	mov.b32 	%r59, %f95;
	shfl.sync.bfly.b32	%r60|%p20, %r59, 1, 31, -1;
	mov.b32 	%f96, %r60;
	add.f32 	%f18, %f95, %f96;
	and.b32  	%r14, %r2, 31;
	setp.ne.s32 	%p21, %r14, 0;
	@%p21 bra 	$L__BB17_12;
	shr.u32 	%r61, %r2, 2;
	mov.u32 	%r62, _ZZ19gemv_kernel_batchedI13__nv_bfloat1614__nv_bfloat162Li128ELi2EEvPKT_S4_S4_PS2_iibE9warp_sums;
	add.s32 	%r63, %r62, %r61;
	st.shared.f32 	[%r63], %f17;
	st.shared.f32 	[%r63+4], %f18;
$L__BB17_12:
	bar.sync 	0;
	setp.gt.u32 	%p22, %r2, 31;
	@%p22 bra 	$L__BB17_21;
	setp.gt.u32 	%p23, %r14, 3;
	shl.b32 	%r64, %r14, 3;
	mov.u32 	%r65, _ZZ19gemv_kernel_batchedI13__nv_bfloat1614__nv_bfloat162Li128ELi2EEvPKT_S4_S4_PS2_iibE9warp_sums;
	add.s32 	%r15, %r65, %r64;
	mov.f32 	%f131, 0f00000000;
	@%p23 bra 	$L__BB17_15;
	ld.shared.f32 	%f131, [%r15];
$L__BB17_15:
	setp.gt.u32 	%p24, %r14, 3;
	mov.b32 	%r66, %f131;
	shfl.sync.bfly.b32	%r67|%p25, %r66, 16, 31, -1;
	mov.b32 	%f99, %r67;
	add.f32 	%f100, %f131, %f99;
	mov.b32 	%r68, %f100;
	shfl.sync.bfly.b32	%r69|%p26, %r68, 8, 31, -1;
	mov.b32 	%f101, %r69;
	add.f32 	%f102, %f100, %f101;
	mov.b32 	%r70, %f102;
	shfl.sync.bfly.b32	%r71|%p27, %r70, 4, 31, -1;
	mov.b32 	%f103, %r71;
	add.f32 	%f104, %f102, %f103;
	mov.b32 	%r72, %f104;
	shfl.sync.bfly.b32	%r73|%p28, %r72, 2, 31, -1;
	mov.b32 	%f105, %r73;
	add.f32 	%f106, %f104, %f105;
	mov.b32 	%r74, %f106;
	shfl.sync.bfly.b32	%r75|%p29, %r74, 1, 31, -1;
	mov.b32 	%f107, %r75;
	add.f32 	%f21, %f106, %f107;
	mov.f32 	%f132, 0f00000000;
	@%p24 bra 	$L__BB17_17;
	ld.shared.f32 	%f132, [%r15+4];
$L__BB17_17:
	setp.ne.s32 	%p30, %r2, 0;
	mov.b32 	%r76, %f132;
	shfl.sync.bfly.b32	%r77|%p31, %r76, 16, 31, -1;
	mov.b32 	%f108, %r77;
	add.f32 	%f109, %f132, %f108;
	mov.b32 	%r78, %f109;
	shfl.sync.bfly.b32	%r79|%p32, %r78, 8, 31, -1;
	mov.b32 	%f110, %r79;
	add.f32 	%f111, %f109, %f110;
	mov.b32 	%r80, %f111;
	shfl.sync.bfly.b32	%r81|%p33, %r80, 4, 31, -1;
	mov.b32 	%f112, %r81;
	add.f32 	%f113, %f111, %f112;
	mov.b32 	%r82, %f113;
	shfl.sync.bfly.b32	%r83|%p34, %r82, 2, 31, -1;
	mov.b32 	%f114, %r83;
	add.f32 	%f115, %f113, %f114;
	mov.b32 	%r84, %f115;
	shfl.sync.bfly.b32	%r85|%p35, %r84, 1, 31, -1;
	mov.b32 	%f116, %r85;
	add.f32 	%f24, %f115, %f116;
	@%p30 bra 	$L__BB17_21;
	setp.eq.s16 	%p36, %rs1, 0;
	mov.f32 	%f133, 0f00000000;
	@%p36 bra 	$L__BB17_20;
	mul.wide.u32 	%rd44, %r1, 2;
	add.s64 	%rd43, %rd15, %rd44;
	// begin inline asm
	ld.global.nc.b16 %rs38, [%rd43];
	// end inline asm
	// begin inline asm
	{ cvt.f32.bf16 %f133, %rs38;}

	// end inline asm
$L__BB17_20:
	cvta.to.global.u64 	%rd45, %rd16;
	add.f32 	%f119, %f133, %f21;
	// begin inline asm
	{  cvt.rn.bf16.f32 %rs40, %f119;}

	// end inline asm
	mul.wide.u32 	%rd46, %r1, 2;
	add.s64 	%rd47, %rd45, %rd46;
	st.global.u16 	[%rd47], %rs40;
	add.f32 	%f120, %f133, %f24;
	// begin inline asm
	{  cvt.rn.bf16.f32 %rs41, %f120;}

	// end inline asm
	add.s32 	%r86, %r16, %r1;
	mul.wide.u32 	%rd48, %r86, 2;
	add.s64 	%rd49, %rd45, %rd48;
	st.global.u16 	[%rd49], %rs41;
$L__BB17_21:
	ret;

}
	// .globl	_Z19gemv_kernel_batchedI13__nv_bfloat1614__nv_bfloat162Li128ELi3EEvPKT_S4_S4_PS2_iib
.visible .entry _Z19gemv_kernel_batchedI13__nv_bfloat1614__nv_bfloat162Li128ELi3EEvPKT_S4_S4_PS2_iib(
	.param .u64 .ptr .align 1 _Z19gemv_kernel_batchedI13__nv_bfloat1614__nv_bfloat162Li128ELi3EEvPKT_S4_S4_PS2_iib_param_0,
	.param .u64 .ptr .align 1 _Z19gemv_kernel_batchedI13__nv_bfloat1614__nv_bfloat162Li128ELi3EEvPKT_S4_S4_PS2_iib_param_1,
	.param .u64 .ptr .align 1 _Z19gemv_kernel_batchedI13__nv_bfloat1614__nv_bfloat162Li128ELi3EEvPKT_S4_S4_PS2_iib_param_2,
	.param .u64 .ptr .align 1 _Z19gemv_kernel_batchedI13__nv_bfloat1614__nv_bfloat162Li128ELi3EEvPKT_S4_S4_PS2_iib_param_3,
	.param .u32 _Z19gemv_kernel_batchedI13__nv_bfloat1614__nv_bfloat162Li128ELi3EEvPKT_S4_S4_PS2_iib_param_4,
	.param .u32 _Z19gemv_kernel_batchedI13__nv_bfloat1614__nv_bfloat162Li128ELi3EEvPKT_S4_S4_PS2_iib_param_5,
	.param .u8 _Z19gemv_kernel_batchedI13__nv_bfloat1614__nv_bfloat162Li128ELi3EEvPKT_S4_S4_PS2_iib_param_6
)
{
	.reg .pred 	%p<48>;
	.reg .b16 	%rs<56>;
	.reg .b32 	%r<117>;
	.reg .b32 	%f<191>;
	.reg .b64 	%rd<67>;
	// demoted variable
	.shared .align 4 .b8 _ZZ19gemv_kernel_batchedI13__nv_bfloat1614__nv_bfloat162Li128ELi3EEvPKT_S4_S4_PS2_iibE9warp_sums[48];
	ld.param.u64 	%rd15, [_Z19gemv_kernel_batchedI13__nv_bfloat1614__nv_bfloat162Li128ELi3EEvPKT_S4_S4_PS2_iib_param_0];
	ld.param.u64 	%rd16, [_Z19gemv_kernel_batchedI13__nv_bfloat1614__nv_bfloat162Li128ELi3EEvPKT_S4_S4_PS2_iib_param_1];
	ld.param.u32 	%r16, [_Z19gemv_kernel_batchedI13__nv_bfloat1614__nv_bfloat162Li128ELi3EEvPKT_S4_S4_PS2_iib_param_4];
	ld.param.u32 	%r17, [_Z19gemv_kernel_batchedI13__nv_bfloat1614__nv_bfloat162Li128ELi3EEvPKT_S4_S4_PS2_iib_param_5];
	mov.u32 	%r1, %ctaid.x;
	setp.ge.s32 	%p1, %r1, %r16;
	@%p1 bra 	$L__BB18_23;
	mov.u32 	%r2, %tid.x;
	shr.u32 	%r18, %r17, 31;
	add.s32 	%r19, %r17, %r18;
	shr.s32 	%r3, %r19, 1;
	mul.lo.s32 	%r4, %r17, %r1;
	mul.wide.s32 	%rd19, %r4, 2;
	add.s64 	%rd1, %rd15, %rd19;
	setp.ge.s32 	%p2, %r2, %r3;
	mov.f32 	%f181, 0f00000000;
	mov.f32 	%f182, %f181;
	mov.f32 	%f183, %f181;
	@%p2 bra 	$L__BB18_8;
	not.b32 	%r20, %r2;
	add.s32 	%r5, %r3, %r20;
	and.b32  	%r21, %r5, 384;
	setp.eq.s32 	%p3, %r21, 384;
	mov.f32 	%f181, 0f00000000;
	mov.u32 	%r115, %r2;
	@%p3 bra 	$L__BB18_5;
	mul.wide.s32 	%rd2, %r17, 4;
	mul.wide.u32 	%rd20, %r2, 4;
	add.s64 	%rd65, %rd16, %rd20;
	mul.wide.s32 	%rd4, %r17, 2;
	add.s64 	%rd22, %rd20, %rd19;
	add.s64 	%rd64, %rd15, %rd22;
	shr.u32 	%r22, %r5, 7;
	add.s32 	%r23, %r22, 1;
	and.b32  	%r24, %r23, 3;
	neg.s32 	%r113, %r24;
	mov.f32 	%f181, 0f00000000;
	mov.f32 	%f182, %f181;
	mov.f32 	%f183, %f181;
	mov.u32 	%r115, %r2;
$L__BB18_4:
	.pragma "nounroll";
	// begin inline asm
	ld.global.nc.b32 %r25, [%rd64];
	// end inline asm
	mov.b32 	{%rs2, %rs3}, %r25;
	// begin inline asm
	{ cvt.f32.bf16 %f42, %rs2;}

	// end inline asm
	// begin inline asm
	{ cvt.f32.bf16 %f43, %rs3;}

	// end inline asm
	// begin inline asm
	ld.global.nc.b32 %r26, [%rd65];
	// end inline asm
	mov.b32 	{%rs4, %rs5}, %r26;
	// begin inline asm
	{ cvt.f32.bf16 %f44, %rs4;}

	// end inline asm
	fma.rn.f32 	%f50, %f42, %f44, %f183;
	// begin inline asm
	{ cvt.f32.bf16 %f45, %rs5;}

	// end inline asm
	fma.rn.f32 	%f183, %f43, %f45, %f50;
	add.s64 	%rd25, %rd65, %rd4;
	// begin inline asm
	ld.global.nc.b32 %r27, [%rd25];
	// end inline asm
	mov.b32 	{%rs6, %rs7}, %r27;
	// begin inline asm
	{ cvt.f32.bf16 %f46, %rs6;}

	// end inline asm
	fma.rn.f32 	%f51, %f42, %f46, %f182;
	// begin inline asm
	{ cvt.f32.bf16 %f47, %rs7;}

	// end inline asm
	fma.rn.f32 	%f182, %f43, %f47, %f51;
	add.s64 	%rd26, %rd65, %rd2;
	// begin inline asm
	ld.global.nc.b32 %r28, [%rd26];
	// end inline asm
	mov.b32 	{%rs8, %rs9}, %r28;
	// begin inline asm
	{ cvt.f32.bf16 %f48, %rs8;}

	// end inline asm
	fma.rn.f32 	%f52, %f42, %f48, %f181;
	// begin inline asm
	{ cvt.f32.bf16 %f49, %rs9;}

	// end inline asm
	fma.rn.f32 	%f181, %f43, %f49, %f52;
	add.s32 	%r115, %r115, 128;
	add.s64 	%rd65, %rd65, 512;
	add.s64 	%rd64, %rd64, 512;
	add.s32 	%r113, %r113, 1;
	setp.ne.s32 	%p4, %r113, 0;
	@%p4 bra 	$L__BB18_4;
$L__BB18_5:
	setp.lt.u32 	%p5, %r5, 384;
	@%p5 bra 	$L__BB18_8;
	mul.wide.u32 	%rd66, %r115, 4;
	mul.wide.s32 	%rd27, %r17, 4;
	add.s64 	%rd11, %rd16, %rd27;
	mul.wide.s32 	%rd28, %r17, 2;
	add.s64 	%rd12, %rd16, %rd28;
$L__BB18_7:
	add.s64 	%rd29, %rd1, %rd66;
	// begin inline asm
	ld.global.nc.b32 %r29, [%rd29];
	// end inline asm
	mov.b32 	{%rs10, %rs11}, %r29;
	add.s64 	%rd30, %rd16, %rd66;
	// begin inline asm
	{ cvt.f32.bf16 %f53, %rs10;}

	// end inline asm
	// begin inline asm
	{ cvt.f32.bf16 %f54, %rs11;}

	// end inline asm
	// begin inline asm
	ld.global.nc.b32 %r30, [%rd30];
	// end inline asm
	mov.b32 	{%rs12, %rs13}, %r30;
	// begin inline asm
	{ cvt.f32.bf16 %f55, %rs12;}

	// end inline asm
	fma.rn.f32 	%f85, %f53, %f55, %f183;
	// begin inline asm
	{ cvt.f32.bf16 %f56, %rs13;}

	// end inline asm
	fma.rn.f32 	%f86, %f54, %f56, %f85;
	add.s64 	%rd31, %rd12, %rd66;
	// begin inline asm
	ld.global.nc.b32 %r31, [%rd31];
	// end inline asm
	mov.b32 	{%rs14, %rs15}, %r31;
	// begin inline asm
	{ cvt.f32.bf16 %f57, %rs14;}

	// end inline asm
	fma.rn.f32 	%f87, %f53, %f57, %f182;
	// begin inline asm
	{ cvt.f32.bf16 %f58, %rs15;}

	// end inline asm
	fma.rn.f32 	%f88, %f54, %f58, %f87;
	add.s64 	%rd32, %rd11, %rd66;
	// begin inline asm
	ld.global.nc.b32 %r32, [%rd32];
	// end inline asm
	mov.b32 	{%rs16, %rs17}, %r32;
	// begin inline asm
	{ cvt.f32.bf16 %f59, %rs16;}

	// end inline asm
	fma.rn.f32 	%f89, %f53, %f59, %f181;
	// begin inline asm
	{ cvt.f32.bf16 %f60, %rs17;}

	// end inline asm
	fma.rn.f32 	%f90, %f54, %f60, %f89;
	add.s64 	%rd33, %rd29, 512;
	// begin inline asm
	ld.global.nc.b32 %r33, [%rd33];
	// end inline asm
	mov.b32 	{%rs18, %rs19}, %r33;
	add.s64 	%rd34, %rd30, 512;
	// begin inline asm
	{ cvt.f32.bf16 %f61, %rs18;}

	// end inline asm
	// begin inline asm
	{ cvt.f32.bf16 %f62, %rs19;}

	// end inline asm
	// begin inline asm
	ld.global.nc.b32 %r34, [%rd34];
	// end inline asm
	mov.b32 	{%rs20, %rs21}, %r34;
	// begin inline asm
	{ cvt.f32.bf16 %f63, %rs20;}

	// end inline asm
	fma.rn.f32 	%f91, %f61, %f63, %f86;
	// begin inline asm
	{ cvt.f32.bf16 %f64, %rs21;}

	// end inline asm
	fma.rn.f32 	%f92, %f62, %f64, %f91;
	add.s64 	%rd35, %rd31, 512;
	// begin inline asm
	ld.global.nc.b32 %r35, [%rd35];
	// end inline asm
	mov.b32 	{%rs22, %rs23}, %r35;
	// begin inline asm
	{ cvt.f32.bf16 %f65, %rs22;}

	// end inline asm
	fma.rn.f32 	%f93, %f61, %f65, %f88;
	// begin inline asm
	{ cvt.f32.bf16 %f66, %rs23;}

	// end inline asm
	fma.rn.f32 	%f94, %f62, %f66, %f93;
	add.s64 	%rd36, %rd32, 512;
	// begin inline asm
	ld.global.nc.b32 %r36, [%rd36];
	// end inline asm
	mov.b32 	{%rs24, %rs25}, %r36;
	// begin inline asm
	{ cvt.f32.bf16 %f67, %rs24;}

	// end inline asm
	fma.rn.f32 	%f95, %f61, %f67, %f90;
	// begin inline asm
	{ cvt.f32.bf16 %f68, %rs25;}

	// end inline asm
	fma.rn.f32 	%f96, %f62, %f68, %f95;
	add.s64 	%rd37, %rd29, 1024;
	// begin inline asm
	ld.global.nc.b32 %r37, [%rd37];
	// end inline asm
	mov.b32 	{%rs26, %rs27}, %r37;
	add.s64 	%rd38, %rd30, 1024;
	// begin inline asm
	{ cvt.f32.bf16 %f69, %rs26;}

	// end inline asm
	// begin inline asm
	{ cvt.f32.bf16 %f70, %rs27;}

	// end inline asm
	// begin inline asm
	ld.global.nc.b32 %r38, [%rd38];
	// end inline asm
	mov.b32 	{%rs28, %rs29}, %r38;
	// begin inline asm
	{ cvt.f32.bf16 %f71, %rs28;}

	// end inline asm
	fma.rn.f32 	%f97, %f69, %f71, %f92;
	// begin inline asm
	{ cvt.f32.bf16 %f72, %rs29;}

	// end inline asm
	fma.rn.f32 	%f98, %f70, %f72, %f97;
	add.s64 	%rd39, %rd31, 1024;
	// begin inline asm
	ld.global.nc.b32 %r39, [%rd39];
	// end inline asm
	mov.b32 	{%rs30, %rs31}, %r39;
	// begin inline asm
	{ cvt.f32.bf16 %f73, %rs30;}

	// end inline asm
	fma.rn.f32 	%f99, %f69, %f73, %f94;
	// begin inline asm
	{ cvt.f32.bf16 %f74, %rs31;}

	// end inline asm
	fma.rn.f32 	%f100, %f70, %f74, %f99;
	add.s64 	%rd40, %rd32, 1024;
	// begin inline asm
	ld.global.nc.b32 %r40, [%rd40];
	// end inline asm
	mov.b32 	{%rs32, %rs33}, %r40;
	// begin inline asm
	{ cvt.f32.bf16 %f75, %rs32;}

	// end inline asm
	fma.rn.f32 	%f101, %f69, %f75, %f96;
	// begin inline asm
	{ cvt.f32.bf16 %f76, %rs33;}

	// end inline asm
	fma.rn.f32 	%f102, %f70, %f76, %f101;
	add.s64 	%rd41, %rd29, 1536;
	// begin inline asm
	ld.global.nc.b32 %r41, [%rd41];
	// end inline asm
	mov.b32 	{%rs34, %rs35}, %r41;
	add.s64 	%rd42, %rd30, 1536;
	// begin inline asm
	{ cvt.f32.bf16 %f77, %rs34;}

	// end inline asm
	// begin inline asm
	{ cvt.f32.bf16 %f78, %rs35;}

	// end inline asm
	// begin inline asm
	ld.global.nc.b32 %r42, [%rd42];
	// end inline asm
	mov.b32 	{%rs36, %rs37}, %r42;
	// begin inline asm
	{ cvt.f32.bf16 %f79, %rs36;}

	// end inline asm
	fma.rn.f32 	%f103, %f77, %f79, %f98;
	// begin inline asm
	{ cvt.f32.bf16 %f80, %rs37;}

	// end inline asm
	fma.rn.f32 	%f183, %f78, %f80, %f103;
	add.s64 	%rd43, %rd31, 1536;
	// begin inline asm
	ld.global.nc.b32 %r43, [%rd43];
	// end inline asm
	mov.b32 	{%rs38, %rs39}, %r43;
	// begin inline asm
	{ cvt.f32.bf16 %f81, %rs38;}

	// end inline asm
	fma.rn.f32 	%f104, %f77, %f81, %f100;
	// begin inline asm
	{ cvt.f32.bf16 %f82, %rs39;}

	// end inline asm
	fma.rn.f32 	%f182, %f78, %f82, %f104;
	add.s64 	%rd44, %rd32, 1536;
	// begin inline asm
	ld.global.nc.b32 %r44, [%rd44];
	// end inline asm
	mov.b32 	{%rs40, %rs41}, %r44;
	// begin inline asm
	{ cvt.f32.bf16 %f83, %rs40;}

	// end inline asm
	fma.rn.f32 	%f105, %f77, %f83, %f102;
	// begin inline asm
	{ cvt.f32.bf16 %f84, %rs41;}

	// end inline asm
	fma.rn.f32 	%f181, %f78, %f84, %f105;
	add.s32 	%r115, %r115, 512;
	add.s64 	%rd66, %rd66, 2048;
	setp.lt.s32 	%p6, %r115, %r3;
	@%p6 bra 	$L__BB18_7;
$L__BB18_8:
	and.b32  	%r45, %r17, 1;
	setp.eq.b32 	%p7, %r45, 1;
	not.pred 	%p8, %p7;
	setp.ne.s32 	%p9, %r2, 0;
	or.pred  	%p10, %p9, %p8;
	@%p10 bra 	$L__BB18_10;
	mul.wide.s32 	%rd49, %r17, 2;
	add.s64 	%rd50, %rd1, %rd49;
	add.s64 	%rd45, %rd50, -2;
	// begin inline asm
	ld.global.nc.b16 %rs42, [%rd45];
	// end inline asm
	// begin inline asm
	{ cvt.f32.bf16 %f106, %rs42;}

	// end inline asm
	add.s64 	%rd51, %rd16, %rd49;
	add.s64 	%rd46, %rd51, -2;
	// begin inline asm
	ld.global.nc.b16 %rs44, [%rd46];
	// end inline asm
	// begin inline asm
	{ cvt.f32.bf16 %f107, %rs44;}

	// end inline asm
	fma.rn.f32 	%f183, %f106, %f107, %f183;
	add.s64 	%rd47, %rd46, %rd49;
	// begin inline asm
	ld.global.nc.b16 %rs46, [%rd47];
	// end inline asm
	// begin inline asm
	{ cvt.f32.bf16 %f108, %rs46;}

	// end inline asm
	fma.rn.f32 	%f182, %f106, %f108, %f182;
	shl.b32 	%r46, %r17, 1;
	mul.wide.s32 	%rd52, %r46, 2;
	add.s64 	%rd48, %rd46, %rd52;
	// begin inline asm
	ld.global.nc.b16 %rs48, [%rd48];
	// end inline asm
	// begin inline asm
	{ cvt.f32.bf16 %f109, %rs48;}

	// end inline asm
	fma.rn.f32 	%f181, %f106, %f109, %f181;
$L__BB18_10:
	mov.b32 	%r47, %f183;
	shfl.sync.bfly.b32	%r48|%p11, %r47, 16, 31, -1;
	mov.b32 	%f110, %r48;
	add.f32 	%f111, %f183, %f110;
	mov.b32 	%r49, %f111;
	shfl.sync.bfly.b32	%r50|%p12, %r49, 8, 31, -1;
	mov.b32 	%f112, %r50;
	add.f32 	%f113, %f111, %f112;
	mov.b32 	%r51, %f113;
	shfl.sync.bfly.b32	%r52|%p13, %r51, 4, 31, -1;
	mov.b32 	%f114, %r52;
	add.f32 	%f115, %f113, %f114;
	mov.b32 	%r53, %f115;
	shfl.sync.bfly.b32	%r54|%p14, %r53, 2, 31, -1;
	mov.b32 	%f116, %r54;
	add.f32 	%f117, %f115, %f116;
	mov.b32 	%r55, %f117;
	shfl.sync.bfly.b32	%r56|%p15, %r55, 1, 31, -1;
	mov.b32 	%f118, %r56;
	add.f32 	%f25, %f117, %f118;
	mov.b32 	%r57, %f182;
	shfl.sync.bfly.b32	%r58|%p16, %r57, 16, 31, -1;
	mov.b32 	%f119, %r58;
	add.f32 	%f120, %f182, %f119;
	mov.b32 	%r59, %f120;
	shfl.sync.bfly.b32	%r60|%p17, %r59, 8, 31, -1;
	mov.b32 	%f121, %r60;
	add.f32 	%f122, %f120, %f121;
	mov.b32 	%r61, %f122;
	shfl.sync.bfly.b32	%r62|%p18, %r61, 4, 31, -1;
	mov.b32 	%f123, %r62;
	add.f32 	%f124, %f122, %f123;
	mov.b32 	%r63, %f124;
	shfl.sync.bfly.b32	%r64|%p19, %r63, 2, 31, -1;
	mov.b32 	%f125, %r64;
	add.f32 	%f126, %f124, %f125;
	mov.b32 	%r65, %f126;
	shfl.sync.bfly.b32	%r66|%p20, %r65, 1, 31, -1;
	mov.b32 	%f127, %r66;
	add.f32 	%f26, %f126, %f127;
	mov.b32 	%r67, %f181;
	shfl.sync.bfly.b32	%r68|%p21, %r67, 16, 31, -1;
	mov.b32 	%f128, %r68;
	add.f32 	%f129, %f181, %f128;
	mov.b32 	%r69, %f129;
	shfl.sync.bfly.b32	%r70|%p22, %r69, 8, 31, -1;
	mov.b32 	%f130, %r70;
	add.f32 	%f131, %f129, %f130;
	mov.b32 	%r71, %f131;
	shfl.sync.bfly.b32	%r72|%p23, %r71, 4, 31, -1;
	mov.b32 	%f132, %r72;
	add.f32 	%f133, %f131, %f132;
	mov.b32 	%r73, %f133;
	shfl.sync.bfly.b32	%r74|%p24, %r73, 2, 31, -1;
	mov.b32 	%f134, %r74;
	add.f32 	%f135, %f133, %f134;
	mov.b32 	%r75, %f135;
	shfl.sync.bfly.b32	%r76|%p25, %r75, 1, 31, -1;
	mov.b32 	%f136, %r76;
	add.f32 	%f27, %f135, %f136;
	and.b32  	%r14, %r2, 31;
	setp.ne.s32 	%p26, %r14, 0;
	@%p26 bra 	$L__BB18_12;
	shr.u32 	%r77, %r2, 5;
	mov.u32 	%r78, _ZZ19gemv_kernel_batchedI13__nv_bfloat1614__nv_bfloat162Li128ELi3EEvPKT_S4_S4_PS2_iibE9warp_sums;
	mad.lo.s32 	%r79, %r77, 12, %r78;
	st.shared.f32 	[%r79], %f25;
	st.shared.f32 	[%r79+4], %f26;
	st.shared.f32 	[%r79+8], %f27;
$L__BB18_12:
	bar.sync 	0;
	setp.gt.u32 	%p27, %r2, 31;
	@%p27 bra 	$L__BB18_23;
	setp.gt.u32 	%p28, %r14, 3;
	mov.u32 	%r80, _ZZ19gemv_kernel_batchedI13__nv_bfloat1614__nv_bfloat162Li128ELi3EEvPKT_S4_S4_PS2_iibE9warp_sums;
	mad.lo.s32 	%r15, %r14, 12, %r80;
	mov.f32 	%f187, 0f00000000;
	@%p28 bra 	$L__BB18_15;
	ld.shared.f32 	%f187, [%r15];
$L__BB18_15:
	setp.gt.u32 	%p29, %r14, 3;
	mov.b32 	%r81, %f187;
	shfl.sync.bfly.b32	%r82|%p30, %r81, 16, 31, -1;
	mov.b32 	%f139, %r82;
	add.f32 	%f140, %f187, %f139;
	mov.b32 	%r83, %f140;
	shfl.sync.bfly.b32	%r84|%p31, %r83, 8, 31, -1;
	mov.b32 	%f141, %r84;
	add.f32 	%f142, %f140, %f141;
	mov.b32 	%r85, %f142;
	shfl.sync.bfly.b32	%r86|%p32, %r85, 4, 31, -1;
	mov.b32 	%f143, %r86;
	add.f32 	%f144, %f142, %f143;
	mov.b32 	%r87, %f144;
	shfl.sync.bfly.b32	%r88|%p33, %r87, 2, 31, -1;
	mov.b32 	%f145, %r88;
	add.f32 	%f146, %f144, %f145;
	mov.b32 	%r89, %f146;
	shfl.sync.bfly.b32	%r90|%p34, %r89, 1, 31, -1;
	mov.b32 	%f147, %r90;
	add.f32 	%f30, %f146, %f147;
	mov.f32 	%f188, 0f00000000;
	@%p29 bra 	$L__BB18_17;
	ld.shared.f32 	%f188, [%r15+4];
$L__BB18_17:
	setp.gt.u32 	%p35, %r14, 3;
	mov.b32 	%r91, %f188;
	shfl.sync.bfly.b32	%r92|%p36, %r91, 16, 31, -1;
	mov.b32 	%f149, %r92;
	add.f32 	%f150, %f188, %f149;
	mov.b32 	%r93, %f150;
	shfl.sync.bfly.b32	%r94|%p37, %r93, 8, 31, -1;
	mov.b32 	%f151, %r94;
	add.f32 	%f152, %f150, %f151;
	mov.b32 	%r95, %f152;
	shfl.sync.bfly.b32	%r96|%p38, %r95, 4, 31, -1;
	mov.b32 	%f153, %r96;
	add.f32 	%f154, %f152, %f153;
	mov.b32 	%r97, %f154;
	shfl.sync.bfly.b32	%r98|%p39, %r97, 2, 31, -1;
	mov.b32 	%f155, %r98;
	add.f32 	%f156, %f154, %f155;
	mov.b32 	%r99, %f156;
	shfl.sync.bfly.b32	%r100|%p40, %r99, 1, 31, -1;
	mov.b32 	%f157, %r100;
	add.f32 	%f33, %f156, %f157;
	mov.f32 	%f189, 0f00000000;
	@%p35 bra 	$L__BB18_19;
	ld.shared.f32 	%f189, [%r15+8];
$L__BB18_19:
	setp.ne.s32 	%p41, %r2, 0;
	mov.b32 	%r101, %f189;
	shfl.sync.bfly.b32	%r102|%p42, %r101, 16, 31, -1;
	mov.b32 	%f158, %r102;
	add.f32 	%f159, %f189, %f158;
	mov.b32 	%r103, %f159;
	shfl.sync.bfly.b32	%r104|%p43, %r103, 8, 31, -1;
	mov.b32 	%f160, %r104;
	add.f32 	%f161, %f159, %f160;
	mov.b32 	%r105, %f161;
	shfl.sync.bfly.b32	%r106|%p44, %r105, 4, 31, -1;
	mov.b32 	%f162, %r106;
	add.f32 	%f163, %f161, %f162;
	mov.b32 	%r107, %f163;
	shfl.sync.bfly.b32	%r108|%p45, %r107, 2, 31, -1;
	mov.b32 	%f164, %r108;
	add.f32 	%f165, %f163, %f164;
	mov.b32 	%r109, %f165;
	shfl.sync.bfly.b32	%r110|%p46, %r109, 1, 31, -1;
	mov.b32 	%f166, %r110;
	add.f32 	%f36, %f165, %f166;
	@%p41 bra 	$L__BB18_23;
	ld.param.s8 	%rs55, [_Z19gemv_kernel_batchedI13__nv_bfloat1614__nv_bfloat162Li128ELi3EEvPKT_S4_S4_PS2_iib_param_6];
	setp.eq.s16 	%p47, %rs55, 0;
	mov.f32 	%f190, 0f00000000;
	@%p47 bra 	$L__BB18_22;
	ld.param.u64 	%rd62, [_Z19gemv_kernel_batchedI13__nv_bfloat1614__nv_bfloat162Li128ELi3EEvPKT_S4_S4_PS2_iib_param_2];
	mul.wide.u32 	%rd54, %r1, 2;
	add.s64 	%rd53, %rd62, %rd54;
	// begin inline asm
	ld.global.nc.b16 %rs50, [%rd53];
	// end inline asm
	// begin inline asm
	{ cvt.f32.bf16 %f190, %rs50;}

	// end inline asm
$L__BB18_22:
	ld.param.u64 	%rd63, [_Z19gemv_kernel_batchedI13__nv_bfloat1614__nv_bfloat162Li128ELi3EEvPKT_S4_S4_PS2_iib_param_3];
	cvta.to.global.u64 	%rd55, %rd63;
	add.f32 	%f169, %f190, %f30;
	// begin inline asm
	{  cvt.rn.bf16.f32 %rs52, %f169;}

	// end inline asm
	mul.wide.u32 	%rd56, %r1, 2;
	add.s64 	%rd57, %rd55, %rd56;
	st.global.u16 	[%rd57], %rs52;
	add.f32 	%f170, %f190, %f33;
	// begin inline asm
	{  cvt.rn.bf16.f32 %rs53, %f170;}

	// end inline asm
	add.s32 	%r111, %r16, %r1;
	mul.wide.u32 	%rd58, %r111, 2;
	add.s64 	%rd59, %rd55, %rd58;
	st.global.u16 	[%rd59], %rs53;
	add.f32 	%f171, %f190, %f36;
	// begin inline asm
	{  cvt.rn.bf16.f32 %rs54, %f171;}

	// end inline asm
	add.s32 	%r112, %r111, %r16;
	mul.wide.u32 	%rd60, %r112, 2;
	add.s64 	%rd61, %rd55, %rd60;
	st.global.u16 	[%rd61], %rs54;
$L__BB18_23:
	ret;

}
	// .globl	_Z19gemv_kernel_batchedI13__nv_bfloat1614__nv_bfloat162Li128ELi4EEvPKT_S4_S4_PS2_iib
.visible .entry _Z19gemv_kernel_batchedI13__nv_bfloat1614__nv_bfloat162Li128ELi4EEvPKT_S4_S4_PS2_iib(
	.param .u64 .ptr .align 1 _Z19gemv_kernel_batchedI13__nv_bfloat1614__nv_bfloat162Li128ELi4EEvPKT_S4_S4_PS2_iib_param_0,
	.param .u64 .ptr .align 1 _Z19gemv_kernel_batchedI13__nv_bfloat1614__nv_bfloat162Li128ELi4EEvPKT_S4_S4_PS2_iib_param_1,
	.param .u64 .ptr .align 1 _Z19gemv_kernel_batchedI13__nv_bfloat1614__nv_bfloat162Li128ELi4EEvPKT_S4_S4_PS2_iib_param_2,
	.param .u64 .ptr .align 1 _Z19gemv_kernel_batchedI13__nv_bfloat1614__nv_bfloat162Li128ELi4EEvPKT_S4_S4_PS2_iib_param_3,
	.param .u32 _Z19gemv_kernel_batchedI13__nv_bfloat1614__nv_bfloat162Li128ELi4EEvPKT_S4_S4_PS2_iib_param_4,
	.param .u32 _Z19gemv_kernel_batchedI13__nv_bfloat1614__nv_bfloat162Li128ELi4EEvPKT_S4_S4_PS2_iib_param_5,
	.param .u8 _Z19gemv_kernel_batchedI13__nv_bfloat1614__nv_bfloat162Li128ELi4EEvPKT_S4_S4_PS2_iib_param_6
)
{
	.reg .pred 	%p<59>;
	.reg .b16 	%rs<68>;
	.reg .b32 	%r<145>;
	.reg .b32 	%f<248>;
	.reg .b64 	%rd<78>;
	// demoted variable
	.shared .align 4 .b8 _ZZ19gemv_kernel_batchedI13__nv_bfloat1614__nv_bfloat162Li128ELi4EEvPKT_S4_S4_PS2_iibE9warp_sums[64];
	ld.param.u64 	%rd17, [_Z19gemv_kernel_batchedI13__nv_bfloat1614__nv_bfloat162Li128ELi4EEvPKT_S4_S4_PS2_iib_param_0];
	ld.param.u64 	%rd18, [_Z19gemv_kernel_batchedI13__nv_bfloat1614__nv_bfloat162Li128ELi4EEvPKT_S4_S4_PS2_iib_param_1];
	ld.param.u64 	%rd20, [_Z19gemv_kernel_batchedI13__nv_bfloat1614__nv_bfloat162Li128ELi4EEvPKT_S4_S4_PS2_iib_param_3];
	ld.param.u32 	%r16, [_Z19gemv_kernel_batchedI13__nv_bfloat1614__nv_bfloat162Li128ELi4EEvPKT_S4_S4_PS2_iib_param_4];
	ld.param.u32 	%r17, [_Z19gemv_kernel_batchedI13__nv_bfloat1614__nv_bfloat162Li128ELi4EEvPKT_S4_S4_PS2_iib_param_5];
	ld.param.s8 	%rs1, [_Z19gemv_kernel_batchedI13__nv_bfloat1614__nv_bfloat162Li128ELi4EEvPKT_S4_S4_PS2_iib_param_6];
	mov.u32 	%r1, %ctaid.x;
	setp.ge.s32 	%p1, %r1, %r16;
	@%p1 bra 	$L__BB19_25;
	mov.u32 	%r2, %tid.x;
	shr.u32 	%r18, %r17, 31;
	add.s32 	%r19, %r17, %r18;
	shr.s32 	%r3, %r19, 1;
	mul.lo.s32 	%r4, %r17, %r1;
	mul.wide.s32 	%rd21, %r4, 2;
	add.s64 	%rd1, %rd17, %rd21;
	setp.ge.s32 	%p2, %r2, %r3;
	mov.f32 	%f235, 0f00000000;
	mov.f32 	%f236, %f235;
	mov.f32 	%f237, %f235;
	mov.f32 	%f238, %f235;
	@%p2 bra 	$L__BB19_8;
	not.b32 	%r20, %r2;
	add.s32 	%r5, %r3, %r20;
	and.b32  	%r21, %r5, 384;
	setp.eq.s32 	%p3, %r21, 384;
	mov.f32 	%f235, 0f00000000;
	mov.u32 	%r143, %r2;
	@%p3 bra 	$L__BB19_5;
	mul.wide.s32 	%rd2, %r17, 4;
	mul.wide.u32 	%rd22, %r2, 4;
	add.s64 	%rd76, %rd18, %rd22;
	mul.wide.s32 	%rd4, %r17, 6;
	mul.wide.s32 	%rd5, %r17, 2;
	add.s64 	%rd24, %rd22, %rd21;
	add.s64 	%rd75, %rd17, %rd24;
	shr.u32 	%r22, %r5, 7;
	add.s32 	%r23, %r22, 1;
	and.b32  	%r24, %r23, 3;
	neg.s32 	%r141, %r24;
	mov.f32 	%f235, 0f00000000;
	mov.f32 	%f236, %f235;
	mov.f32 	%f237, %f235;
	mov.f32 	%f238, %f235;
	mov.u32 	%r143, %r2;
$L__BB19_4:
	.pragma "nounroll";
	// begin inline asm
	ld.global.nc.b32 %r25, [%rd75];
	// end inline asm
	mov.b32 	{%rs2, %rs3}, %r25;
	// begin inline asm
	{ cvt.f32.bf16 %f54, %rs2;}

	// end inline asm
	// begin inline asm
	{ cvt.f32.bf16 %f55, %rs3;}

	// end inline asm
	// begin inline asm
	ld.global.nc.b32 %r26, [%rd76];
	// end inline asm
	mov.b32 	{%rs4, %rs5}, %r26;
	// begin inline asm
	{ cvt.f32.bf16 %f56, %rs4;}

	// end inline asm
	fma.rn.f32 	%f64, %f54, %f56, %f238;
	// begin inline asm
	{ cvt.f32.bf16 %f57, %rs5;}

	// end inline asm
	fma.rn.f32 	%f238, %f55, %f57, %f64;
	add.s64 	%rd27, %rd76, %rd5;
	// begin inline asm
	ld.global.nc.b32 %r27, [%rd27];
	// end inline asm
	mov.b32 	{%rs6, %rs7}, %r27;
	// begin inline asm
	{ cvt.f32.bf16 %f58, %rs6;}

	// end inline asm
	fma.rn.f32 	%f65, %f54, %f58, %f237;
	// begin inline asm
	{ cvt.f32.bf16 %f59, %rs7;}

	// end inline asm
	fma.rn.f32 	%f237, %f55, %f59, %f65;
	add.s64 	%rd28, %rd76, %rd2;
	// begin inline asm
	ld.global.nc.b32 %r28, [%rd28];
	// end inline asm
	mov.b32 	{%rs8, %rs9}, %r28;
	// begin inline asm
	{ cvt.f32.bf16 %f60, %rs8;}

	// end inline asm
	fma.rn.f32 	%f66, %f54, %f60, %f236;
	// begin inline asm
	{ cvt.f32.bf16 %f61, %rs9;}

	// end inline asm
	fma.rn.f32 	%f236, %f55, %f61, %f66;
	add.s64 	%rd29, %rd76, %rd4;
	// begin inline asm
	ld.global.nc.b32 %r29, [%rd29];
	// end inline asm
	mov.b32 	{%rs10, %rs11}, %r29;
	// begin inline asm
	{ cvt.f32.bf16 %f62, %rs10;}

	// end inline asm
	fma.rn.f32 	%f67, %f54, %f62, %f235;
	// begin inline asm
	{ cvt.f32.bf16 %f63, %rs11;}

	// end inline asm
	fma.rn.f32 	%f235, %f55, %f63, %f67;
	add.s32 	%r143, %r143, 128;
	add.s64 	%rd76, %rd76, 512;
	add.s64 	%rd75, %rd75, 512;
	add.s32 	%r141, %r141, 1;
	setp.ne.s32 	%p4, %r141, 0;
	@%p4 bra 	$L__BB19_4;
$L__BB19_5:
	setp.lt.u32 	%p5, %r5, 384;
	@%p5 bra 	$L__BB19_8;
	mul.wide.u32 	%rd77, %r143, 4;
	mul.wide.s32 	%rd30, %r17, 4;
	add.s64 	%rd12, %rd18, %rd30;
	mul.wide.s32 	%rd31, %r17, 6;
	add.s64 	%rd13, %rd18, %rd31;
	mul.wide.s32 	%rd32, %r17, 2;
	add.s64 	%rd14, %rd18, %rd32;
$L__BB19_7:
	add.s64 	%rd33, %rd1, %rd77;
	// begin inline asm
	ld.global.nc.b32 %r30, [%rd33];
	// end inline asm
	mov.b32 	{%rs12, %rs13}, %r30;
	add.s64 	%rd34, %rd18, %rd77;
	// begin inline asm
	{ cvt.f32.bf16 %f68, %rs12;}

	// end inline asm
	// begin inline asm
	{ cvt.f32.bf16 %f69, %rs13;}

	// end inline asm
	// begin inline asm
	ld.global.nc.b32 %r31, [%rd34];
	// end inline asm
	mov.b32 	{%rs14, %rs15}, %r31;
	// begin inline asm
	{ cvt.f32.bf16 %f70, %rs14;}

	// end inline asm
	fma.rn.f32 	%f108, %f68, %f70, %f238;
	// begin inline asm
	{ cvt.f32.bf16 %f71, %rs15;}

	// end inline asm
	fma.rn.f32 	%f109, %f69, %f71, %f108;
	add.s64 	%rd35, %rd14, %rd77;
	// begin inline asm
	ld.global.nc.b32 %r32, [%rd35];
	// end inline asm
	mov.b32 	{%rs16, %rs17}, %r32;
	// begin inline asm
	{ cvt.f32.bf16 %f72, %rs16;}

	// end inline asm
	fma.rn.f32 	%f110, %f68, %f72, %f237;
	// begin inline asm
	{ cvt.f32.bf16 %f73, %rs17;}

	// end inline asm
	fma.rn.f32 	%f111, %f69, %f73, %f110;
	add.s64 	%rd36, %rd12, %rd77;
	// begin inline asm
	ld.global.nc.b32 %r33, [%rd36];
	// end inline asm
	mov.b32 	{%rs18, %rs19}, %r33;
	// begin inline asm
	{ cvt.f32.bf16 %f74, %rs18;}

	// end inline asm
	fma.rn.f32 	%f112, %f68, %f74, %f236;
	// begin inline asm
	{ cvt.f32.bf16 %f75, %rs19;}

	// end inline asm
	fma.rn.f32 	%f113, %f69, %f75, %f112;
	add.s64 	%rd37, %rd13, %rd77;
	// begin inline asm
	ld.global.nc.b32 %r34, [%rd37];
	// end inline asm
	mov.b32 	{%rs20, %rs21}, %r34;
	// begin inline asm
	{ cvt.f32.bf16 %f76, %rs20;}

	// end inline asm
	fma.rn.f32 	%f114, %f68, %f76, %f235;
	// begin inline asm
	{ cvt.f32.bf16 %f77, %rs21;}

	// end inline asm
	fma.rn.f32 	%f115, %f69, %f77, %f114;
	add.s64 	%rd38, %rd33, 512;
	// begin inline asm
	ld.global.nc.b32 %r35, [%rd38];
	// end inline asm
	mov.b32 	{%rs22, %rs23}, %r35;
	add.s64 	%rd39, %rd34, 512;
	// begin inline asm
	{ cvt.f32.bf16 %f78, %rs22;}

	// end inline asm
	// begin inline asm
	{ cvt.f32.bf16 %f79, %rs23;}

	// end inline asm
	// begin inline asm
	ld.global.nc.b32 %r36, [%rd39];
	// end inline asm
	mov.b32 	{%rs24, %rs25}, %r36;
	// begin inline asm
	{ cvt.f32.bf16 %f80, %rs24;}

	// end inline asm
	fma.rn.f32 	%f116, %f78, %f80, %f109;
	// begin inline asm
	{ cvt.f32.bf16 %f81, %rs25;}

	// end inline asm
	fma.rn.f32 	%f117, %f79, %f81, %f116;
	add.s64 	%rd40, %rd35, 512;
	// begin inline asm
	ld.global.nc.b32 %r37, [%rd40];
	// end inline asm
	mov.b32 	{%rs26, %rs27}, %r37;
	// begin inline asm
	{ cvt.f32.bf16 %f82, %rs26;}

	// end inline asm
	fma.rn.f32 	%f118, %f78, %f82, %f111;
	// begin inline asm
	{ cvt.f32.bf16 %f83, %rs27;}

	// end inline asm
	fma.rn.f32 	%f119, %f79, %f83, %f118;
	add.s64 	%rd41, %rd36, 512;
	// begin inline asm
	ld.global.nc.b32 %r38, [%rd41];
	// end inline asm
	mov.b32 	{%rs28, %rs29}, %r38;
	// begin inline asm
	{ cvt.f32.bf16 %f84, %rs28;}

	// end inline asm
	fma.rn.f32 	%f120, %f78, %f84, %f113;
	// begin inline asm
	{ cvt.f32.bf16 %f85, %rs29;}

	// end inline asm
	fma.rn.f32 	%f121, %f79, %f85, %f120;
	add.s64 	%rd42, %rd37, 512;
	// begin inline asm
	ld.global.nc.b32 %r39, [%rd42];
	// end inline asm
	mov.b32 	{%rs30, %rs31}, %r39;
	// begin inline asm
	{ cvt.f32.bf16 %f86, %rs30;}

	// end inline asm
	fma.rn.f32 	%f122, %f78, %f86, %f115;
	// begin inline asm
	{ cvt.f32.bf16 %f87, %rs31;}

	// end inline asm
	fma.rn.f32 	%f123, %f79, %f87, %f122;
	add.s64 	%rd43, %rd33, 1024;
	// begin inline asm
	ld.global.nc.b32 %r40, [%rd43];
	// end inline asm
	mov.b32 	{%rs32, %rs33}, %r40;
	add.s64 	%rd44, %rd34, 1024;
	// begin inline asm
	{ cvt.f32.bf16 %f88, %rs32;}

	// end inline asm
	// begin inline asm
	{ cvt.f32.bf16 %f89, %rs33;}

	// end inline asm
	// begin inline asm
	ld.global.nc.b32 %r41, [%rd44];
	// end inline asm
	mov.b32 	{%rs34, %rs35}, %r41;
	// begin inline asm
	{ cvt.f32.bf16 %f90, %rs34;}

	// end inline asm
	fma.rn.f32 	%f124, %f88, %f90, %f117;
	// begin inline asm
	{ cvt.f32.bf16 %f91, %rs35;}

	// end inline asm
	fma.rn.f32 	%f125, %f89, %f91, %f124;
	add.s64 	%rd45, %rd35, 1024;
	// begin inline asm
	ld.global.nc.b32 %r42, [%rd45];
	// end inline asm
	mov.b32 	{%rs36, %rs37}, %r42;
	// begin inline asm
	{ cvt.f32.bf16 %f92, %rs36;}

	// end inline asm
	fma.rn.f32 	%f126, %f88, %f92, %f119;
	// begin inline asm
	{ cvt.f32.bf16 %f93, %rs37;}

	// end inline asm
	fma.rn.f32 	%f127, %f89, %f93, %f126;
	add.s64 	%rd46, %rd36, 1024;
	// begin inline asm
	ld.global.nc.b32 %r43, [%rd46];
	// end inline asm
	mov.b32 	{%rs38, %rs39}, %r43;
	// begin inline asm
	{ cvt.f32.bf16 %f94, %rs38;}

	// end inline asm
	fma.rn.f32 	%f128, %f88, %f94, %f121;
	// begin inline asm
	{ cvt.f32.bf16 %f95, %rs39;}

	// end inline asm
	fma.rn.f32 	%f129, %f89, %f95, %f128;
	add.s64 	%rd47, %rd37, 1024;
	// begin inline asm
	ld.global.nc.b32 %r44, [%rd47];
	// end inline asm
	mov.b32 	{%rs40, %rs41}, %r44;
	// begin inline asm
	{ cvt.f32.bf16 %f96, %rs40;}

	// end inline asm
	fma.rn.f32 	%f130, %f88, %f96, %f123;
	// begin inline asm
	{ cvt.f32.bf16 %f97, %rs41;}

	// end inline asm
	fma.rn.f32 	%f131, %f89, %f97, %f130;
	add.s64 	%rd48, %rd33, 1536;
	// begin inline asm
	ld.global.nc.b32 %r45, [%rd48];
	// end inline asm
	mov.b32 	{%rs42, %rs43}, %r45;
	add.s64 	%rd49, %rd34, 1536;
	// begin inline asm
	{ cvt.f32.bf16 %f98, %rs42;}

	// end inline asm
	// begin inline asm
	{ cvt.f32.bf16 %f99, %rs43;}

	// end inline asm
	// begin inline asm
	ld.global.nc.b32 %r46, [%rd49];
	// end inline asm
	mov.b32 	{%rs44, %rs45}, %r46;
	// begin inline asm
	{ cvt.f32.bf16 %f100, %rs44;}

	// end inline asm
	fma.rn.f32 	%f132, %f98, %f100, %f125;
	// begin inline asm
	{ cvt.f32.bf16 %f101, %rs45;}

	// end inline asm
	fma.rn.f32 	%f238, %f99, %f101, %f132;
	add.s64 	%rd50, %rd35, 1536;
	// begin inline asm
	ld.global.nc.b32 %r47, [%rd50];
	// end inline asm
	mov.b32 	{%rs46, %rs47}, %r47;
	// begin inline asm
	{ cvt.f32.bf16 %f102, %rs46;}

	// end inline asm
	fma.rn.f32 	%f133, %f98, %f102, %f127;
	// begin inline asm
	{ cvt.f32.bf16 %f103, %rs47;}

	// end inline asm
	fma.rn.f32 	%f237, %f99, %f103, %f133;
	add.s64 	%rd51, %rd36, 1536;
	// begin inline asm
	ld.global.nc.b32 %r48, [%rd51];
	// end inline asm
	mov.b32 	{%rs48, %rs49}, %r48;
	// begin inline asm
	{ cvt.f32.bf16 %f104, %rs48;}

	// end inline asm
	fma.rn.f32 	%f134, %f98, %f104, %f129;
	// begin inline asm
	{ cvt.f32.bf16 %f105, %rs49;}

	// end inline asm
	fma.rn.f32 	%f236, %f99, %f105, %f134;
	add.s64 	%rd52, %rd37, 1536;
	// begin inline asm
	ld.global.nc.b32 %r49, [%rd52];
	// end inline asm
	mov.b32 	{%rs50, %rs51}, %r49;
	// begin inline asm
	{ cvt.f32.bf16 %f106, %rs50;}

	// end inline asm
	fma.rn.f32 	%f135, %f98, %f106, %f131;
	// begin inline asm
	{ cvt.f32.bf16 %f107, %rs51;}

	// end inline asm
	fma.rn.f32 	%f235, %f99, %f107, %f135;
	add.s32 	%r143, %r143, 512;
	add.s64 	%rd77, %rd77, 2048;
	setp.lt.s32 	%p6, %r143, %r3;
	@%p6 bra 	$L__BB19_7;
$L__BB19_8:
	and.b32  	%r50, %r17, 1;
	setp.eq.b32 	%p7, %r50, 1;
	not.pred 	%p8, %p7;
	setp.ne.s32 	%p9, %r2, 0;
	or.pred  	%p10, %p9, %p8;
	@%p10 bra 	$L__BB19_10;
	mul.wide.s32 	%rd58, %r17, 2;
	add.s64 	%rd59, %rd1, %rd58;
	add.s64 	%rd53, %rd59, -2;
	// begin inline asm
	ld.global.nc.b16 %rs52, [%rd53];
	// end inline asm
	// begin inline asm
	{ cvt.f32.bf16 %f136, %rs52;}

	// end inline asm
	add.s64 	%rd60, %rd18, %rd58;
	add.s64 	%rd54, %rd60, -2;
	// begin inline asm
	ld.global.nc.b16 %rs54, [%rd54];
	// end inline asm
	// begin inline asm
	{ cvt.f32.bf16 %f137, %rs54;}

	// end inline asm
	fma.rn.f32 	%f238, %f136, %f137, %f238;
	add.s64 	%rd55, %rd54, %rd58;
	// begin inline asm
	ld.global.nc.b16 %rs56, [%rd55];
	// end inline asm
	// begin inline asm
	{ cvt.f32.bf16 %f138, %rs56;}

	// end inline asm
	fma.rn.f32 	%f237, %f136, %f138, %f237;
	shl.b32 	%r51, %r17, 1;
	mul.wide.s32 	%rd61, %r51, 2;
	add.s64 	%rd56, %rd54, %rd61;
	// begin inline asm
	ld.global.nc.b16 %rs58, [%rd56];
	// end inline asm
	// begin inline asm
	{ cvt.f32.bf16 %f139, %rs58;}

	// end inline asm
	fma.rn.f32 	%f236, %f136, %f139, %f236;
	mul.lo.s32 	%r52, %r17, 3;
	mul.wide.s32 	%rd62, %r52, 2;
	add.s64 	%rd57, %rd54, %rd62;
	// begin inline asm
	ld.global.nc.b16 %rs60, [%rd57];
	// end inline asm
	// begin inline asm
	{ cvt.f32.bf16 %f140, %rs60;}

	// end inline asm
	fma.rn.f32 	%f235, %f136, %f140, %f235;
$L__BB19_10:
	mov.b32 	%r53, %f238;
	shfl.sync.bfly.b32	%r54|%p11, %r53, 16, 31, -1;
	mov.b32 	%f141, %r54;
	add.f32 	%f142, %f238, %f141;
	mov.b32 	%r55, %f142;
	shfl.sync.bfly.b32	%r56|%p12, %r55, 8, 31, -1;
	mov.b32 	%f143, %r56;
	add.f32 	%f144, %f142, %f143;
	mov.b32 	%r57, %f144;
	shfl.sync.bfly.b32	%r58|%p13, %r57, 4, 31, -1;
	mov.b32 	%f145, %r58;
	add.f32 	%f146, %f144, %f145;
	mov.b32 	%r59, %f146;
	shfl.sync.bfly.b32	%r60|%p14, %r59, 2, 31, -1;
	mov.b32 	%f147, %r60;
	add.f32 	%f148, %f146, %f147;
	mov.b32 	%r61, %f148;
	shfl.sync.bfly.b32	%r62|%p15, %r61, 1, 31, -1;
	mov.b32 	%f149, %r62;
	add.f32 	%f33, %f148, %f149;
	mov.b32 	%r63, %f237;
	shfl.sync.bfly.b32	%r64|%p16, %r63, 16, 31, -1;
	mov.b32 	%f150, %r64;
	add.f32 	%f151, %f237, %f150;
	mov.b32 	%r65, %f151;
	shfl.sync.bfly.b32	%r66|%p17, %r65, 8, 31, -1;
	mov.b32 	%f152, %r66;
	add.f32 	%f153, %f151, %f152;
	mov.b32 	%r67, %f153;
	shfl.sync.bfly.b32	%r68|%p18, %r67, 4, 31, -1;
	mov.b32 	%f154, %r68;
	add.f32 	%f155, %f153, %f154;
	mov.b32 	%r69, %f155;
	shfl.sync.bfly.b32	%r70|%p19, %r69, 2, 31, -1;
	mov.b32 	%f156, %r70;
	add.f32 	%f157, %f155, %f156;
	mov.b32 	%r71, %f157;
	shfl.sync.bfly.b32	%r72|%p20, %r71, 1, 31, -1;
	mov.b32 	%f158, %r72;
	add.f32 	%f34, %f157, %f158;
	mov.b32 	%r73, %f236;
	shfl.sync.bfly.b32	%r74|%p21, %r73, 16, 31, -1;
	mov.b32 	%f159, %r74;
	add.f32 	%f160, %f236, %f159;
	mov.b32 	%r75, %f160;
	shfl.sync.bfly.b32	%r76|%p22, %r75, 8, 31, -1;
	mov.b32 	%f161, %r76;
	add.f32 	%f162, %f160, %f161;
	mov.b32 	%r77, %f162;
	shfl.sync.bfly.b32	%r78|%p23, %r77, 4, 31, -1;
	mov.b32 	%f163, %r78;
	add.f32 	%f164, %f162, %f163;
	mov.b32 	%r79, %f164;
	shfl.sync.bfly.b32	%r80|%p24, %r79, 2, 31, -1;
	mov.b32 	%f165, %r80;
	add.f32 	%f166, %f164, %f165;
	mov.b32 	%r81, %f166;
	shfl.sync.bfly.b32	%r82|%p25, %r81, 1, 31, -1;
	mov.b32 	%f167, %r82;
	add.f32 	%f35, %f166, %f167;
	mov.b32 	%r83, %f235;
	shfl.sync.bfly.b32	%r84|%p26, %r83, 16, 31, -1;
	mov.b32 	%f168, %r84;
	add.f32 	%f169, %f235, %f168;
	mov.b32 	%r85, %f169;
	shfl.sync.bfly.b32	%r86|%p27, %r85, 8, 31, -1;
	mov.b32 	%f170, %r86;
	add.f32 	%f171, %f169, %f170;
	mov.b32 	%r87, %f171;
	shfl.sync.bfly.b32	%r88|%p28, %r87, 4, 31, -1;
	mov.b32 	%f172, %r88;
	add.f32 	%f173, %f171, %f172;
	mov.b32 	%r89, %f173;
	shfl.sync.bfly.b32	%r90|%p29, %r89, 2, 31, -1;
	mov.b32 	%f174, %r90;
	add.f32 	%f175, %f173, %f174;
	mov.b32 	%r91, %f175;
	shfl.sync.bfly.b32	%r92|%p30, %r91, 1, 31, -1;
	mov.b32 	%f176, %r92;
	add.f32 	%f36, %f175, %f176;
	and.b32  	%r14, %r2, 31;
	setp.ne.s32 	%p31, %r14, 0;
	@%p31 bra 	$L__BB19_12;
	shr.u32 	%r93, %r2, 1;
	mov.u32 	%r94, _ZZ19gemv_kernel_batchedI13__nv_bfloat1614__nv_bfloat162Li128ELi4EEvPKT_S4_S4_PS2_iibE9warp_sums;
	add.s32 	%r95, %r94, %r93;
	st.shared.f32 	[%r95], %f33;
	st.shared.f32 	[%r95+4], %f34;
	st.shared.f32 	[%r95+8], %f35;
	st.shared.f32 	[%r95+12], %f36;
$L__BB19_12:
	bar.sync 	0;
	setp.gt.u32 	%p32, %r2, 31;
	@%p32 bra 	$L__BB19_25;
	setp.gt.u32 	%p33, %r14, 3;
	shl.b32 	%r96, %r14, 4;
	mov.u32 	%r97, _ZZ19gemv_kernel_batchedI13__nv_bfloat1614__nv_bfloat162Li128ELi4EEvPKT_S4_S4_PS2_iibE9warp_sums;
	add.s32 	%r15, %r97, %r96;
	mov.f32 	%f243, 0f00000000;
	@%p33 bra 	$L__BB19_15;
	ld.shared.f32 	%f243, [%r15];
$L__BB19_15:
	setp.gt.u32 	%p34, %r14, 3;
	mov.b32 	%r98, %f243;
	shfl.sync.bfly.b32	%r99|%p35, %r98, 16, 31, -1;
	mov.b32 	%f179, %r99;
	add.f32 	%f180, %f243, %f179;
	mov.b32 	%r100, %f180;
	shfl.sync.bfly.b32	%r101|%p36, %r100, 8, 31, -1;
	mov.b32 	%f181, %r101;
	add.f32 	%f182, %f180, %f181;
	mov.b32 	%r102, %f182;
	shfl.sync.bfly.b32	%r103|%p37, %r102, 4, 31, -1;
	mov.b32 	%f183, %r103;
	add.f32 	%f184, %f182, %f183;
	mov.b32 	%r104, %f184;
	shfl.sync.bfly.b32	%r105|%p38, %r104, 2, 31, -1;
	mov.b32 	%f185, %r105;
	add.f32 	%f186, %f184, %f185;
	mov.b32 	%r106, %f186;
	shfl.sync.bfly.b32	%r107|%p39, %r106, 1, 31, -1;
	mov.b32 	%f187, %r107;
	add.f32 	%f39, %f186, %f187;
	mov.f32 	%f244, 0f00000000;
	@%p34 bra 	$L__BB19_17;
	ld.shared.f32 	%f244, [%r15+4];
$L__BB19_17:
	setp.gt.u32 	%p40, %r14, 3;
	mov.b32 	%r108, %f244;
	shfl.sync.bfly.b32	%r109|%p41, %r108, 16, 31, -1;
	mov.b32 	%f189, %r109;
	add.f32 	%f190, %f244, %f189;
	mov.b32 	%r110, %f190;
	shfl.sync.bfly.b32	%r111|%p42, %r110, 8, 31, -1;
	mov.b32 	%f191, %r111;
	add.f32 	%f192, %f190, %f191;
	mov.b32 	%r112, %f192;
	shfl.sync.bfly.b32	%r113|%p43, %r112, 4, 31, -1;
	mov.b32 	%f193, %r113;
	add.f32 	%f194, %f192, %f193;
	mov.b32 	%r114, %f194;
	shfl.sync.bfly.b32	%r115|%p44, %r114, 2, 31, -1;
	mov.b32 	%f195, %r115;
	add.f32 	%f196, %f194, %f195;
	mov.b32 	%r116, %f196;
	shfl.sync.bfly.b32	%r117|%p45, %r116, 1, 31, -1;
	mov.b32 	%f197, %r117;
	add.f32 	%f42, %f196, %f197;
	mov.f32 	%f245, 0f00000000;
	@%p40 bra 	$L__BB19_19;
	ld.shared.f32 	%f245, [%r15+8];
$L__BB19_19:
	setp.gt.u32 	%p46, %r14, 3;
	mov.b32 	%r118, %f245;
	shfl.sync.bfly.b32	%r119|%p47, %r118, 16, 31, -1;
	mov.b32 	%f199, %r119;
	add.f32 	%f200, %f245, %f199;
	mov.b32 	%r120, %f200;
	shfl.sync.bfly.b32	%r121|%p48, %r120, 8, 31, -1;
	mov.b32 	%f201, %r121;
	add.f32 	%f202, %f200, %f201;
	mov.b32 	%r122, %f202;
	shfl.sync.bfly.b32	%r123|%p49, %r122, 4, 31, -1;
	mov.b32 	%f203, %r123;
	add.f32 	%f204, %f202, %f203;
	mov.b32 	%r124, %f204;
	shfl.sync.bfly.b32	%r125|%p50, %r124, 2, 31, -1;
	mov.b32 	%f205, %r125;
	add.f32 	%f206, %f204, %f205;
	mov.b32 	%r126, %f206;
	shfl.sync.bfly.b32	%r127|%p51, %r126, 1, 31, -1;
	mov.b32 	%f207, %r127;
	add.f32 	%f45, %f206, %f207;
	mov.f32 	%f246, 0f00000000;
	@%p46 bra 	$L__BB19_21;
	ld.shared.f32 	%f246, [%r15+12];
$L__BB19_21:
	setp.ne.s32 	%p52, %r2, 0;
	mov.b32 	%r128, %f246;
	shfl.sync.bfly.b32	%r129|%p53, %r128, 16, 31, -1;
	mov.b32 	%f208, %r129;
	add.f32 	%f209, %f246, %f208;
	mov.b32 	%r130, %f209;
	shfl.sync.bfly.b32	%r131|%p54, %r130, 8, 31, -1;
	mov.b32 	%f210, %r131;
	add.f32 	%f211, %f209, %f210;
	mov.b32 	%r132, %f211;
	shfl.sync.bfly.b32	%r133|%p55, %r132, 4, 31, -1;
	mov.b32 	%f212, %r133;
	add.f32 	%f213, %f211, %f212;
	mov.b32 	%r134, %f213;
	shfl.sync.bfly.b32	%r135|%p56, %r134, 2, 31, -1;
	mov.b32 	%f214, %r135;
	add.f32 	%f215, %f213, %f214;
	mov.b32 	%r136, %f215;
	shfl.sync.bfly.b32	%r137|%p57, %r136, 1, 31, -1;
	mov.b32 	%f216, %r137;
	add.f32 	%f48, %f215, %f216;
	@%p52 bra 	$L__BB19_25;
	setp.eq.s16 	%p58, %rs1, 0;
	mov.f32 	%f247, 0f00000000;
	@%p58 bra 	$L__BB19_24;
	ld.param.u64 	%rd74, [_Z19gemv_kernel_batchedI13__nv_bfloat1614__nv_bfloat162Li128ELi4EEvPKT_S4_S4_PS2_iib_param_2];
	mul.wide.u32 	%rd64, %r1, 2;
	add.s64 	%rd63, %rd74, %rd64;
	// begin inline asm
	ld.global.nc.b16 %rs62, [%rd63];
	// end inline asm
	// begin inline asm
	{ cvt.f32.bf16 %f247, %rs62;}

	// end inline asm
$L__BB19_24:
	cvta.to.global.u64 	%rd65, %rd20;
	add.f32 	%f219, %f247, %f39;
	// begin inline asm
	{  cvt.rn.bf16.f32 %rs64, %f219;}

	// end inline asm
	mul.wide.u32 	%rd66, %r1, 2;
	add.s64 	%rd67, %rd65, %rd66;
	st.global.u16 	[%rd67], %rs64;
	add.f32 	%f220, %f247, %f42;
	// begin inline asm
	{  cvt.rn.bf16.f32 %rs65, %f220;}

	// end inline asm
	add.s32 	%r138, %r16, %r1;
	mul.wide.u32 	%rd68, %r138, 2;
	add.s64 	%rd69, %rd65, %rd68;
	st.global.u16 	[%rd69], %rs65;
	add.f32 	%f221, %f247, %f45;
	// begin inline asm
	{  cvt.rn.bf16.f32 %rs66, %f221;}

	// end inline asm
	add.s32 	%r139, %r138, %r16;
	mul.wide.u32 	%rd70, %r139, 2;
	add.s64 	%rd71, %rd65, %rd70;
	st.global.u16 	[%rd71], %rs66;
	add.f32 	%f222, %f247, %f48;
	// begin inline asm
	{  cvt.rn.bf16.f32 %rs67, %f222;}

	// end inline asm
	add.s32 	%r140, %r139, %r16;
	mul.wide.u32 	%rd72, %r140, 2;
	add.s64 	%rd73, %rd65, %rd72;
	st.global.u16 	[%rd73], %rs67;
$L__BB19_25:
	ret;

}
	// .globl	_Z19gemv_kernel_batchedI13__nv_bfloat1614__nv_bfloat162Li128ELi5EEvPKT_S4_S4_PS2_iib
.visible .entry _Z19gemv_kernel_batchedI13__nv_bfloat1614__nv_bfloat162Li128ELi5EEvPKT_S4_S4_PS2_iib(
	.param .u64 .ptr .align 1 _Z19gemv_kernel_batchedI13__nv_bfloat1614__nv_bfloat162Li128ELi5EEvPKT_S4_S4_PS2_iib_param_0,
	.param .u64 .ptr .align 1 _Z19gemv_kernel_batchedI13__nv_bfloat1614__nv_bfloat162Li128ELi5EEvPKT_S4_S4_PS2_iib_param_1,
	.param .u64 .ptr .align 1 _Z19gemv_kernel_batchedI13__nv_bfloat1614__nv_bfloat162Li128ELi5EEvPKT_S4_S4_PS2_iib_param_2,
	.param .u64 .ptr .align 1 _Z19gemv_kernel_batchedI13__nv_bfloat1614__nv_bfloat162Li128ELi5EEvPKT_S4_S4_PS2_iib_param_3,
	.param .u32 _Z19gemv_kernel_batchedI13__nv_bfloat1614__nv_bfloat162Li128ELi5EEvPKT_S4_S4_PS2_iib_param_4,
	.param .u32 _Z19gemv_kernel_batchedI13__nv_bfloat1614__nv_bfloat162Li128ELi5EEvPKT_S4_S4_PS2_iib_param_5,
	.param .u8 _Z19gemv_kernel_batchedI13__nv_bfloat1614__nv_bfloat162Li128ELi5EEvPKT_S4_S4_PS2_iib_param_6
)
{
	.reg .pred 	%p<70>;
	.reg .b16 	%rs<82>;
	.reg .b32 	%r<171>;
	.reg .b32 	%f<305>;
	.reg .b64 	%rd<83>;
	// demoted variable
	.shared .align 4 .b8 _ZZ19gemv_kernel_batchedI13__nv_bfloat1614__nv_bfloat162Li128ELi5EEvPKT_S4_S4_PS2_iibE9warp_sums[80];
	ld.param.u64 	%rd14, [_Z19gemv_kernel_batchedI13__nv_bfloat1614__nv_bfloat162Li128ELi5EEvPKT_S4_S4_PS2_iib_param_0];
	ld.param.u64 	%rd15, [_Z19gemv_kernel_batchedI13__nv_bfloat1614__nv_bfloat162Li128ELi5EEvPKT_S4_S4_PS2_iib_param_1];
	ld.param.u32 	%r16, [_Z19gemv_kernel_batchedI13__nv_bfloat1614__nv_bfloat162Li128ELi5EEvPKT_S4_S4_PS2_iib_param_4];
	ld.param.u32 	%r17, [_Z19gemv_kernel_batchedI13__nv_bfloat1614__nv_bfloat162Li128ELi5EEvPKT_S4_S4_PS2_iib_param_5];
	mov.u32 	%r1, %ctaid.x;
	setp.ge.s32 	%p1, %r1, %r16;
	@%p1 bra 	$L__BB20_27;
	mov.u32 	%r2, %tid.x;
	shr.u32 	%r18, %r17, 31;
	add.s32 	%r19, %r17, %r18;
	shr.s32 	%r3, %r19, 1;
	mul.lo.s32 	%r4, %r17, %r1;
	mul.wide.s32 	%rd18, %r4, 2;
	add.s64 	%rd1, %rd14, %rd18;
	setp.ge.s32 	%p2, %r2, %r3;
	mov.f32 	%f289, 0f00000000;
	mov.f32 	%f290, %f289;
	mov.f32 	%f291, %f289;
	mov.f32 	%f292, %f289;
	mov.f32 	%f293, %f289;
	@%p2 bra 	$L__BB20_8;
	not.b32 	%r20, %r2;
	add.s32 	%r5, %r3, %r20;
	and.b32  	%r21, %r5, 384;
	setp.eq.s32 	%p3, %r21, 384;
	mov.f32 	%f289, 0f00000000;
	mov.u32 	%r169, %r2;
	@%p3 bra 	$L__BB20_5;
	mul.wide.u32 	%rd19, %r2, 4;
	add.s64 	%rd81, %rd15, %rd19;
	add.s64 	%rd21, %rd19, %rd18;
	add.s64 	%rd80, %rd14, %rd21;
	shr.u32 	%r22, %r5, 7;
	add.s32 	%r23, %r22, 1;
	and.b32  	%r24, %r23, 3;
	neg.s32 	%r167, %r24;
	mul.wide.s32 	%rd4, %r17, 2;
	mov.f32 	%f289, 0f00000000;
	mov.f32 	%f290, %f289;
	mov.f32 	%f291, %f289;
	mov.f32 	%f292, %f289;
	mov.f32 	%f293, %f289;
	mov.u32 	%r169, %r2;
$L__BB20_4:
	.pragma "nounroll";
	// begin inline asm
	ld.global.nc.b32 %r25, [%rd80];
	// end inline asm
	mov.b32 	{%rs2, %rs3}, %r25;
	// begin inline asm
	{ cvt.f32.bf16 %f66, %rs2;}

	// end inline asm
	// begin inline asm
	{ cvt.f32.bf16 %f67, %rs3;}

	// end inline asm
	// begin inline asm
	ld.global.nc.b32 %r26, [%rd81];
	// end inline asm
	mov.b32 	{%rs4, %rs5}, %r26;
	// begin inline asm
	{ cvt.f32.bf16 %f68, %rs4;}

	// end inline asm
	fma.rn.f32 	%f78, %f66, %f68, %f293;
	// begin inline asm
	{ cvt.f32.bf16 %f69, %rs5;}

	// end inline asm
	fma.rn.f32 	%f293, %f67, %f69, %f78;
	add.s64 	%rd24, %rd81, %rd4;
	// begin inline asm
	ld.global.nc.b32 %r27, [%rd24];
	// end inline asm
	mov.b32 	{%rs6, %rs7}, %r27;
	// begin inline asm
	{ cvt.f32.bf16 %f70, %rs6;}

	// end inline asm
	fma.rn.f32 	%f79, %f66, %f70, %f292;
	// begin inline asm
	{ cvt.f32.bf16 %f71, %rs7;}

	// end inline asm
	fma.rn.f32 	%f292, %f67, %f71, %f79;
	add.s64 	%rd25, %rd24, %rd4;
	// begin inline asm
	ld.global.nc.b32 %r28, [%rd25];
	// end inline asm
	mov.b32 	{%rs8, %rs9}, %r28;
	// begin inline asm
	{ cvt.f32.bf16 %f72, %rs8;}

	// end inline asm
	fma.rn.f32 	%f80, %f66, %f72, %f291;
	// begin inline asm
	{ cvt.f32.bf16 %f73, %rs9;}

	// end inline asm
	fma.rn.f32 	%f291, %f67, %f73, %f80;
	add.s64 	%rd26, %rd25, %rd4;
	// begin inline asm
	ld.global.nc.b32 %r29, [%rd26];
	// end inline asm
	mov.b32 	{%rs10, %rs11}, %r29;
	// begin inline asm
	{ cvt.f32.bf16 %f74, %rs10;}

	// end inline asm
	fma.rn.f32 	%f81, %f66, %f74, %f290;
	// begin inline asm
	{ cvt.f32.bf16 %f75, %rs11;}

	// end inline asm
	fma.rn.f32 	%f290, %f67, %f75, %f81;
	add.s64 	%rd27, %rd26, %rd4;
	// begin inline asm
	ld.global.nc.b32 %r30, [%rd27];
	// end inline asm
	mov.b32 	{%rs12, %rs13}, %r30;
	// begin inline asm
	{ cvt.f32.bf16 %f76, %rs12;}

	// end inline asm
	fma.rn.f32 	%f82, %f66, %f76, %f289;
	// begin inline asm
	{ cvt.f32.bf16 %f77, %rs13;}

	// end inline asm
	fma.rn.f32 	%f289, %f67, %f77, %f82;
	add.s32 	%r169, %r169, 128;
	add.s64 	%rd81, %rd81, 512;
	add.s64 	%rd80, %rd80, 512;
	add.s32 	%r167, %r167, 1;
	setp.ne.s32 	%p4, %r167, 0;
	@%p4 bra 	$L__BB20_4;
$L__BB20_5:
	setp.lt.u32 	%p5, %r5, 384;
	@%p5 bra 	$L__BB20_8;
	mul.wide.u32 	%rd82, %r169, 4;
	mul.wide.s32 	%rd10, %r17, 2;
	mul.wide.s32 	%rd28, %r17, 6;
	sub.s64 	%rd11, 512, %rd28;
$L__BB20_7:
	add.s64 	%rd29, %rd1, %rd82;
	// begin inline asm
	ld.global.nc.b32 %r31, [%rd29];
	// end inline asm
	mov.b32 	{%rs14, %rs15}, %r31;
	add.s64 	%rd30, %rd15, %rd82;
	// begin inline asm
	{ cvt.f32.bf16 %f83, %rs14;}

	// end inline asm
	// begin inline asm
	{ cvt.f32.bf16 %f84, %rs15;}

	// end inline asm
	// begin inline asm
	ld.global.nc.b32 %r32, [%rd30];
	// end inline asm
	mov.b32 	{%rs16, %rs17}, %r32;
	// begin inline asm
	{ cvt.f32.bf16 %f85, %rs16;}

	// end inline asm
	fma.rn.f32 	%f131, %f83, %f85, %f293;
	// begin inline asm
	{ cvt.f32.bf16 %f86, %rs17;}

	// end inline asm
	fma.rn.f32 	%f132, %f84, %f86, %f131;
	add.s64 	%rd31, %rd30, %rd10;
	// begin inline asm
	ld.global.nc.b32 %r33, [%rd31];
	// end inline asm
	mov.b32 	{%rs18, %rs19}, %r33;
	// begin inline asm
	{ cvt.f32.bf16 %f87, %rs18;}

	// end inline asm
	fma.rn.f32 	%f133, %f83, %f87, %f292;
	// begin inline asm
	{ cvt.f32.bf16 %f88, %rs19;}

	// end inline asm
	fma.rn.f32 	%f134, %f84, %f88, %f133;
	add.s64 	%rd32, %rd31, %rd10;
	// begin inline asm
	ld.global.nc.b32 %r34, [%rd32];
	// end inline asm
	mov.b32 	{%rs20, %rs21}, %r34;
	// begin inline asm
	{ cvt.f32.bf16 %f89, %rs20;}

	// end inline asm
	fma.rn.f32 	%f135, %f83, %f89, %f291;
	// begin inline asm
	{ cvt.f32.bf16 %f90, %rs21;}

	// end inline asm
	fma.rn.f32 	%f136, %f84, %f90, %f135;
	add.s64 	%rd33, %rd32, %rd10;
	// begin inline asm
	ld.global.nc.b32 %r35, [%rd33];
	// end inline asm
	mov.b32 	{%rs22, %rs23}, %r35;
	// begin inline asm
	{ cvt.f32.bf16 %f91, %rs22;}

	// end inline asm
	fma.rn.f32 	%f137, %f83, %f91, %f290;
	// begin inline asm
	{ cvt.f32.bf16 %f92, %rs23;}

	// end inline asm
	fma.rn.f32 	%f138, %f84, %f92, %f137;
	add.s64 	%rd34, %rd33, %rd10;
	// begin inline asm
	ld.global.nc.b32 %r36, [%rd34];
	// end inline asm
	mov.b32 	{%rs24, %rs25}, %r36;
	// begin inline asm
	{ cvt.f32.bf16 %f93, %rs24;}

	// end inline asm
	fma.rn.f32 	%f139, %f83, %f93, %f289;
	// begin inline asm
	{ cvt.f32.bf16 %f94, %rs25;}

	// end inline asm
	fma.rn.f32 	%f140, %f84, %f94, %f139;
	add.s64 	%rd35, %rd29, 512;
	// begin inline asm
	ld.global.nc.b32 %r37, [%rd35];
	// end inline asm
	mov.b32 	{%rs26, %rs27}, %r37;
	add.s64 	%rd36, %rd30, 512;
	// begin inline asm
	{ cvt.f32.bf16 %f95, %rs26;}

	// end inline asm
	// begin inline asm
	{ cvt.f32.bf16 %f96, %rs27;}

	// end inline asm
	// begin inline asm
	ld.global.nc.b32 %r38, [%rd36];
	// end inline asm
	mov.b32 	{%rs28, %rs29}, %r38;
	// begin inline asm
	{ cvt.f32.bf16 %f97, %rs28;}

	// end inline asm
	fma.rn.f32 	%f141, %f95, %f97, %f132;
	// begin inline asm
	{ cvt.f32.bf16 %f98, %rs29;}

	// end inline asm
	fma.rn.f32 	%f142, %f96, %f98, %f141;
	add.s64 	%rd37, %rd34, %rd11;
	// begin inline asm
	ld.global.nc.b32 %r39, [%rd37];
	// end inline asm
	mov.b32 	{%rs30, %rs31}, %r39;
	// begin inline asm
	{ cvt.f32.bf16 %f99, %rs30;}

	// end inline asm
	fma.rn.f32 	%f143, %f95, %f99, %f134;
	// begin inline asm
	{ cvt.f32.bf16 %f100, %rs31;}

	// end inline asm
	fma.rn.f32 	%f144, %f96, %f100, %f143;
	add.s64 	%rd38, %rd37, %rd10;
	// begin inline asm
	ld.global.nc.b32 %r40, [%rd38];
	// end inline asm
	mov.b32 	{%rs32, %rs33}, %r40;
	// begin inline asm
	{ cvt.f32.bf16 %f101, %rs32;}

	// end inline asm
	fma.rn.f32 	%f145, %f95, %f101, %f136;
	// begin inline asm
	{ cvt.f32.bf16 %f102, %rs33;}

	// end inline asm
	fma.rn.f32 	%f146, %f96, %f102, %f145;
	add.s64 	%rd39, %rd38, %rd10;
	// begin inline asm
	ld.global.nc.b32 %r41, [%rd39];
	// end inline asm
	mov.b32 	{%rs34, %rs35}, %r41;
	// begin inline asm
	{ cvt.f32.bf16 %f103, %rs34;}

	// end inline asm
	fma.rn.f32 	%f147, %f95, %f103, %f138;
	// begin inline asm
	{ cvt.f32.bf16 %f104, %rs35;}

	// end inline asm
	fma.rn.f32 	%f148, %f96, %f104, %f147;
	add.s64 	%rd40, %rd39, %rd10;
	// begin inline asm
	ld.global.nc.b32 %r42, [%rd40];
	// end inline asm
	mov.b32 	{%rs36, %rs37}, %r42;
	// begin inline asm
	{ cvt.f32.bf16 %f105, %rs36;}

	// end inline asm
	fma.rn.f32 	%f149, %f95, %f105, %f140;
	// begin inline asm
	{ cvt.f32.bf16 %f106, %rs37;}

	// end inline asm
	fma.rn.f32 	%f150, %f96, %f106, %f149;
	add.s64 	%rd41, %rd29, 1024;
	// begin inline asm
	ld.global.nc.b32 %r43, [%rd41];
	// end inline asm
	mov.b32 	{%rs38, %rs39}, %r43;
	add.s64 	%rd42, %rd30, 1024;
	// begin inline asm
	{ cvt.f32.bf16 %f107, %rs38;}

	// end inline asm
	// begin inline asm
	{ cvt.f32.bf16 %f108, %rs39;}

	// end inline asm
	// begin inline asm
	ld.global.nc.b32 %r44, [%rd42];
	// end inline asm
	mov.b32 	{%rs40, %rs41}, %r44;
	// begin inline asm
	{ cvt.f32.bf16 %f109, %rs40;}

	// end inline asm
	fma.rn.f32 	%f151, %f107, %f109, %f142;
	// begin inline asm
	{ cvt.f32.bf16 %f110, %rs41;}

	// end inline asm
	fma.rn.f32 	%f152, %f108, %f110, %f151;
	add.s64 	%rd43, %rd40, %rd11;
	// begin inline asm
	ld.global.nc.b32 %r45, [%rd43];
	// end inline asm
	mov.b32 	{%rs42, %rs43}, %r45;
	// begin inline asm
	{ cvt.f32.bf16 %f111, %rs42;}

	// end inline asm
	fma.rn.f32 	%f153, %f107, %f111, %f144;
	// begin inline asm
	{ cvt.f32.bf16 %f112, %rs43;}

	// end inline asm
	fma.rn.f32 	%f154, %f108, %f112, %f153;
	add.s64 	%rd44, %rd43, %rd10;
	// begin inline asm
	ld.global.nc.b32 %r46, [%rd44];
	// end inline asm
	mov.b32 	{%rs44, %rs45}, %r46;
	// begin inline asm
	{ cvt.f32.bf16 %f113, %rs44;}

	// end inline asm
	fma.rn.f32 	%f155, %f107, %f113, %f146;
	// begin inline asm
	{ cvt.f32.bf16 %f114, %rs45;}

	// end inline asm
	fma.rn.f32 	%f156, %f108, %f114, %f155;
	add.s64 	%rd45, %rd44, %rd10;
	// begin inline asm
	ld.global.nc.b32 %r47, [%rd45];
	// end inline asm
	mov.b32 	{%rs46, %rs47}, %r47;
	// begin inline asm
	{ cvt.f32.bf16 %f115, %rs46;}

	// end inline asm
	fma.rn.f32 	%f157, %f107, %f115, %f148;
	// begin inline asm
	{ cvt.f32.bf16 %f116, %rs47;}

	// end inline asm
	fma.rn.f32 	%f158, %f108, %f116, %f157;
	add.s64 	%rd46, %rd45, %rd10;
	// begin inline asm
	ld.global.nc.b32 %r48, [%rd46];
	// end inline asm
	mov.b32 	{%rs48, %rs49}, %r48;
	// begin inline asm
	{ cvt.f32.bf16 %f117, %rs48;}

	// end inline asm
	fma.rn.f32 	%f159, %f107, %f117, %f150;
	// begin inline asm
	{ cvt.f32.bf16 %f118, %rs49;}

	// end inline asm
	fma.rn.f32 	%f160, %f108, %f118, %f159;
	add.s64 	%rd47, %rd29, 1536;
	// begin inline asm
	ld.global.nc.b32 %r49, [%rd47];
	// end inline asm
	mov.b32 	{%rs50, %rs51}, %r49;
	add.s64 	%rd48, %rd30, 1536;
	// begin inline asm
	{ cvt.f32.bf16 %f119, %rs50;}

	// end inline asm
	// begin inline asm
	{ cvt.f32.bf16 %f120, %rs51;}

	// end inline asm
	// begin inline asm
	ld.global.nc.b32 %r50, [%rd48];
	// end inline asm
	mov.b32 	{%rs52, %rs53}, %r50;
	// begin inline asm
	{ cvt.f32.bf16 %f121, %rs52;}

	// end inline asm
	fma.rn.f32 	%f161, %f119, %f121, %f152;
	// begin inline asm
	{ cvt.f32.bf16 %f122, %rs53;}

	// end inline asm
	fma.rn.f32 	%f293, %f120, %f122, %f161;
	add.s64 	%rd49, %rd46, %rd11;
	// begin inline asm
	ld.global.nc.b32 %r51, [%rd49];
	// end inline asm
	mov.b32 	{%rs54, %rs55}, %r51;
	// begin inline asm
	{ cvt.f32.bf16 %f123, %rs54;}

	// end inline asm
	fma.rn.f32 	%f162, %f119, %f123, %f154;
	// begin inline asm
	{ cvt.f32.bf16 %f124, %rs55;}

	// end inline asm
	fma.rn.f32 	%f292, %f120, %f124, %f162;
	add.s64 	%rd50, %rd49, %rd10;
	// begin inline asm
	ld.global.nc.b32 %r52, [%rd50];
	// end inline asm
	mov.b32 	{%rs56, %rs57}, %r52;
	// begin inline asm
	{ cvt.f32.bf16 %f125, %rs56;}

	// end inline asm
	fma.rn.f32 	%f163, %f119, %f125, %f156;
	// begin inline asm
	{ cvt.f32.bf16 %f126, %rs57;}

	// end inline asm
	fma.rn.f32 	%f291, %f120, %f126, %f163;
	add.s64 	%rd51, %rd50, %rd10;
	// begin inline asm
	ld.global.nc.b32 %r53, [%rd51];
	// end inline asm
	mov.b32 	{%rs58, %rs59}, %r53;
	// begin inline asm
	{ cvt.f32.bf16 %f127, %rs58;}

	// end inline asm
	fma.rn.f32 	%f164, %f119, %f127, %f158;
	// begin inline asm
	{ cvt.f32.bf16 %f128, %rs59;}

	// end inline asm
	fma.rn.f32 	%f290, %f120, %f128, %f164;
	add.s64 	%rd52, %rd51, %rd10;
	// begin inline asm
	ld.global.nc.b32 %r54, [%rd52];
	// end inline asm
	mov.b32 	{%rs60, %rs61}, %r54;
	// begin inline asm
	{ cvt.f32.bf16 %f129, %rs60;}

	// end inline asm
	fma.rn.f32 	%f165, %f119, %f129, %f160;
	// begin inline asm
	{ cvt.f32.bf16 %f130, %rs61;}

	// end inline asm
	fma.rn.f32 	%f289, %f120, %f130, %f165;
	add.s32 	%r169, %r169, 512;
	add.s64 	%rd82, %rd82, 2048;
	setp.lt.s32 	%p6, %r169, %r3;
	@%p6 bra 	$L__BB20_7;
$L__BB20_8:
	and.b32  	%r55, %r17, 1;
	setp.eq.b32 	%p7, %r55, 1;
	not.pred 	%p8, %p7;
	setp.ne.s32 	%p9, %r2, 0;
	or.pred  	%p10, %p9, %p8;
	@%p10 bra 	$L__BB20_10;
	mul.wide.s32 	%rd59, %r17, 2;
	add.s64 	%rd60, %rd1, %rd59;
	add.s64 	%rd53, %rd60, -2;
	// begin inline asm
	ld.global.nc.b16 %rs62, [%rd53];
	// end inline asm
	// begin inline asm
	{ cvt.f32.bf16 %f166, %rs62;}

	// end inline asm
	add.s64 	%rd61, %rd15, %rd59;
	add.s64 	%rd54, %rd61, -2;
	// begin inline asm
	ld.global.nc.b16 %rs64, [%rd54];
	// end inline asm
	// begin inline asm
	{ cvt.f32.bf16 %f167, %rs64;}

	// end inline asm
	fma.rn.f32 	%f293, %f166, %f167, %f293;
	add.s64 	%rd55, %rd54, %rd59;
	// begin inline asm
	ld.global.nc.b16 %rs66, [%rd55];
	// end inline asm
	// begin inline asm
	{ cvt.f32.bf16 %f168, %rs66;}

	// end inline asm
	fma.rn.f32 	%f292, %f166, %f168, %f292;
	shl.b32 	%r56, %r17, 1;
	mul.wide.s32 	%rd62, %r56, 2;
	add.s64 	%rd56, %rd54, %rd62;
	// begin inline asm
	ld.global.nc.b16 %rs68, [%rd56];
	// end inline asm
	// begin inline asm
	{ cvt.f32.bf16 %f169, %rs68;}

	// end inline asm
	fma.rn.f32 	%f291, %f166, %f169, %f291;
	mul.lo.s32 	%r57, %r17, 3;
	mul.wide.s32 	%rd63, %r57, 2;
	add.s64 	%rd57, %rd54, %rd63;
	// begin inline asm
	ld.global.nc.b16 %rs70, [%rd57];
	// end inline asm
	// begin inline asm
	{ cvt.f32.bf16 %f170, %rs70;}

	// end inline asm
	fma.rn.f32 	%f290, %f166, %f170, %f290;
	shl.b32 	%r58, %r17, 2;
	mul.wide.s32 	%rd64, %r58, 2;
	add.s64 	%rd58, %rd54, %rd64;
	// begin inline asm
	ld.global.nc.b16 %rs72, [%rd58];
	// end inline asm
	// begin inline asm
	{ cvt.f32.bf16 %f171, %rs72;}

	// end inline asm
	fma.rn.f32 	%f289, %f166, %f171, %f289;
$L__BB20_10:
	mov.b32 	%r59, %f293;
	shfl.sync.bfly.b32	%r60|%p11, %r59, 16, 31, -1;
	mov.b32 	%f172, %r60;
	add.f32 	%f173, %f293, %f172;
	mov.b32 	%r61, %f173;
	shfl.sync.bfly.b32	%r62|%p12, %r61, 8, 31, -1;
	mov.b32 	%f174, %r62;
	add.f32 	%f175, %f173, %f174;
	mov.b32 	%r63, %f175;
	shfl.sync.bfly.b32	%r64|%p13, %r63, 4, 31, -1;
	mov.b32 	%f176, %r64;
	add.f32 	%f177, %f175, %f176;
	mov.b32 	%r65, %f177;
	shfl.sync.bfly.b32	%r66|%p14, %r65, 2, 31, -1;
	mov.b32 	%f178, %r66;
	add.f32 	%f179, %f177, %f178;
	mov.b32 	%r67, %f179;
	shfl.sync.bfly.b32	%r68|%p15, %r67, 1, 31, -1;
	mov.b32 	%f180, %r68;
	add.f32 	%f41, %f179, %f180;
	mov.b32 	%r69, %f292;
	shfl.sync.bfly.b32	%r70|%p16, %r69, 16, 31, -1;
	mov.b32 	%f181, %r70;
	add.f32 	%f182, %f292, %f181;
	mov.b32 	%r71, %f182;
	shfl.sync.bfly.b32	%r72|%p17, %r71, 8, 31, -1;
	mov.b32 	%f183, %r72;
	add.f32 	%f184, %f182, %f183;
	mov.b32 	%r73, %f184;
	shfl.sync.bfly.b32	%r74|%p18, %r73, 4, 31, -1;
	mov.b32 	%f185, %r74;
	add.f32 	%f186, %f184, %f185;
	mov.b32 	%r75, %f186;
	shfl.sync.bfly.b32	%r76|%p19, %r75, 2, 31, -1;
	mov.b32 	%f187, %r76;
	add.f32 	%f188, %f186, %f187;
	mov.b32 	%r77, %f188;
	shfl.sync.bfly.b32	%r78|%p20, %r77, 1, 31, -1;
	mov.b32 	%f189, %r78;
	add.f32 	%f42, %f188, %f189;
	mov.b32 	%r79, %f291;
	shfl.sync.bfly.b32	%r80|%p21, %r79, 16, 31, -1;
	mov.b32 	%f190, %r80;
	add.f32 	%f191, %f291, %f190;
	mov.b32 	%r81, %f191;
	shfl.sync.bfly.b32	%r82|%p22, %r81, 8, 31, -1;
	mov.b32 	%f192, %r82;
	add.f32 	%f193, %f191, %f192;
	mov.b32 	%r83, %f193;
	shfl.sync.bfly.b32	%r84|%p23, %r83, 4, 31, -1;
	mov.b32 	%f194, %r84;
	add.f32 	%f195, %f193, %f194;
	mov.b32 	%r85, %f195;
	shfl.sync.bfly.b32	%r86|%p24, %r85, 2, 31, -1;
	mov.b32 	%f196, %r86;
	add.f32 	%f197, %f195, %f196;
	mov.b32 	%r87, %f197;
	shfl.sync.bfly.b32	%r88|%p25, %r87, 1, 31, -1;
	mov.b32 	%f198, %r88;
	add.f32 	%f43, %f197, %f198;
	mov.b32 	%r89, %f290;
	shfl.sync.bfly.b32	%r90|%p26, %r89, 16, 31, -1;
	mov.b32 	%f199, %r90;
	add.f32 	%f200, %f290, %f199;
	mov.b32 	%r91, %f200;
	shfl.sync.bfly.b32	%r92|%p27, %r91, 8, 31, -1;
	mov.b32 	%f201, %r92;
	add.f32 	%f202, %f200, %f201;
	mov.b32 	%r93, %f202;
	shfl.sync.bfly.b32	%r94|%p28, %r93, 4, 31, -1;
	mov.b32 	%f203, %r94;
	add.f32 	%f204, %f202, %f203;
	mov.b32 	%r95, %f204;
	shfl.sync.bfly.b32	%r96|%p29, %r95, 2, 31, -1;
	mov.b32 	%f205, %r96;
	add.f32 	%f206, %f204, %f205;
	mov.b32 	%r97, %f206;
	shfl.sync.bfly.b32	%r98|%p30, %r97, 1, 31, -1;
	mov.b32 	%f207, %r98;
	add.f32 	%f44, %f206, %f207;
	mov.b32 	%r99, %f289;
	shfl.sync.bfly.b32	%r100|%p31, %r99, 16, 31, -1;
	mov.b32 	%f208, %r100;
	add.f32 	%f209, %f289, %f208;
	mov.b32 	%r101, %f209;
	shfl.sync.bfly.b32	%r102|%p32, %r101, 8, 31, -1;
	mov.b32 	%f210, %r102;
	add.f32 	%f211, %f209, %f210;
	mov.b32 	%r103, %f211;
	shfl.sync.bfly.b32	%r104|%p33, %r103, 4, 31, -1;
	mov.b32 	%f212, %r104;
	add.f32 	%f213, %f211, %f212;
	mov.b32 	%r105, %f213;
	shfl.sync.bfly.b32	%r106|%p34, %r105, 2, 31, -1;
	mov.b32 	%f214, %r106;
	add.f32 	%f215, %f213, %f214;
	mov.b32 	%r107, %f215;
	shfl.sync.bfly.b32	%r108|%p35, %r107, 1, 31, -1;
	mov.b32 	%f216, %r108;
	add.f32 	%f45, %f215, %f216;
	and.b32  	%r14, %r2, 31;
	setp.ne.s32 	%p36, %r14, 0;
	@%p36 bra 	$L__BB20_12;
	shr.u32 	%r109, %r2, 5;
	mov.u32 	%r110, _ZZ19gemv_kernel_batchedI13__nv_bfloat1614__nv_bfloat162Li128ELi5EEvPKT_S4_S4_PS2_iibE9warp_sums;
	mad.lo.s32 	%r111, %r109, 20, %r110;
	st.shared.f32 	[%r111], %f41;
	st.shared.f32 	[%r111+4], %f42;
	st.shared.f32 	[%r111+8], %f43;
	st.shared.f32 	[%r111+12], %f44;
	st.shared.f32 	[%r111+16], %f45;
$L__BB20_12:
	bar.sync 	0;
	setp.gt.u32 	%p37, %r2, 31;
	@%p37 bra 	$L__BB20_27;
	setp.gt.u32 	%p38, %r14, 3;
	mov.u32 	%r112, _ZZ19gemv_kernel_batchedI13__nv_bfloat1614__nv_bfloat162Li128ELi5EEvPKT_S4_S4_PS2_iibE9warp_sums;
	mad.lo.s32 	%r15, %r14, 20, %r112;
	mov.f32 	%f299, 0f00000000;
	@%p38 bra 	$L__BB20_15;
	ld.shared.f32 	%f299, [%r15];
$L__BB20_15:
	setp.gt.u32 	%p39, %r14, 3;
	mov.b32 	%r113, %f299;
	shfl.sync.bfly.b32	%r114|%p40, %r113, 16, 31, -1;
	mov.b32 	%f219, %r114;
	add.f32 	%f220, %f299, %f219;
	mov.b32 	%r115, %f220;
	shfl.sync.bfly.b32	%r116|%p41, %r115, 8, 31, -1;
	mov.b32 	%f221, %r116;
	add.f32 	%f222, %f220, %f221;
	mov.b32 	%r117, %f222;
	shfl.sync.bfly.b32	%r118|%p42, %r117, 4, 31, -1;
	mov.b32 	%f223, %r118;
	add.f32 	%f224, %f222, %f223;
	mov.b32 	%r119, %f224;
	shfl.sync.bfly.b32	%r120|%p43, %r119, 2, 31, -1;
	mov.b32 	%f225, %r120;
	add.f32 	%f226, %f224, %f225;
	mov.b32 	%r121, %f226;
	shfl.sync.bfly.b32	%r122|%p44, %r121, 1, 31, -1;
	mov.b32 	%f227, %r122;
	add.f32 	%f48, %f226, %f227;
	mov.f32 	%f300, 0f00000000;
	@%p39 bra 	$L__BB20_17;
	ld.shared.f32 	%f300, [%r15+4];
$L__BB20_17:
	setp.gt.u32 	%p45, %r14, 3;
	mov.b32 	%r123, %f300;
	shfl.sync.bfly.b32	%r124|%p46, %r123, 16, 31, -1;
	mov.b32 	%f229, %r124;
	add.f32 	%f230, %f300, %f229;
	mov.b32 	%r125, %f230;
	shfl.sync.bfly.b32	%r126|%p47, %r125, 8, 31, -1;
	mov.b32 	%f231, %r126;
	add.f32 	%f232, %f230, %f231;
	mov.b32 	%r127, %f232;
	shfl.sync.bfly.b32	%r128|%p48, %r127, 4, 31, -1;
	mov.b32 	%f233, %r128;
	add.f32 	%f234, %f232, %f233;
	mov.b32 	%r129, %f234;
	shfl.sync.bfly.b32	%r130|%p49, %r129, 2, 31, -1;
	mov.b32 	%f235, %r130;
	add.f32 	%f236, %f234, %f235;
	mov.b32 	%r131, %f236;
	shfl.sync.bfly.b32	%r132|%p50, %r131, 1, 31, -1;
	mov.b32 	%f237, %r132;
	add.f32 	%f51, %f236, %f237;
	mov.f32 	%f301, 0f00000000;
	@%p45 bra 	$L__BB20_19;
	ld.shared.f32 	%f301, [%r15+8];
$L__BB20_19:
	setp.gt.u32 	%p51, %r14, 3;
	mov.b32 	%r133, %f301;
	shfl.sync.bfly.b32	%r134|%p52, %r133, 16, 31, -1;
	mov.b32 	%f239, %r134;
	add.f32 	%f240, %f301, %f239;
	mov.b32 	%r135, %f240;
	shfl.sync.bfly.b32	%r136|%p53, %r135, 8, 31, -1;
	mov.b32 	%f241, %r136;
	add.f32 	%f242, %f240, %f241;
	mov.b32 	%r137, %f242;
	shfl.sync.bfly.b32	%r138|%p54, %r137, 4, 31, -1;
	mov.b32 	%f243, %r138;
	add.f32 	%f244, %f242, %f243;
	mov.b32 	%r139, %f244;
	shfl.sync.bfly.b32	%r140|%p55, %r139, 2, 31, -1;
	mov.b32 	%f245, %r140;
	add.f32 	%f246, %f244, %f245;
	mov.b32 	%r141, %f246;
	shfl.sync.bfly.b32	%r142|%p56, %r141, 1, 31, -1;
	mov.b32 	%f247, %r142;
	add.f32 	%f54, %f246, %f247;
	mov.f32 	%f302, 0f00000000;
	@%p51 bra 	$L__BB20_21;
	ld.shared.f32 	%f302, [%r15+12];
$L__BB20_21:
	setp.gt.u32 	%p57, %r14, 3;
	mov.b32 	%r143, %f302;
	shfl.sync.bfly.b32	%r144|%p58, %r143, 16, 31, -1;
	mov.b32 	%f249, %r144;
	add.f32 	%f250, %f302, %f249;
	mov.b32 	%r145, %f250;
	shfl.sync.bfly.b32	%r146|%p59, %r145, 8, 31, -1;
	mov.b32 	%f251, %r146;
	add.f32 	%f252, %f250, %f251;
	mov.b32 	%r147, %f252;
	shfl.sync.bfly.b32	%r148|%p60, %r147, 4, 31, -1;
	mov.b32 	%f253, %r148;
	add.f32 	%f254, %f252, %f253;
	mov.b32 	%r149, %f254;
	shfl.sync.bfly.b32	%r150|%p61, %r149, 2, 31, -1;
	mov.b32 	%f255, %r150;
	add.f32 	%f256, %f254, %f255;
	mov.b32 	%r151, %f256;
	shfl.sync.bfly.b32	%r152|%p62, %r151, 1, 31, -1;
	mov.b32 	%f257, %r152;
	add.f32 	%f57, %f256, %f257;
	mov.f32 	%f303, 0f00000000;
	@%p57 bra 	$L__BB20_23;
	ld.shared.f32 	%f303, [%r15+16];
$L__BB20_23:
	setp.ne.s32 	%p63, %r2, 0;
	mov.b32 	%r153, %f303;
	shfl.sync.bfly.b32	%r154|%p64, %r153, 16, 31, -1;
	mov.b32 	%f258, %r154;
	add.f32 	%f259, %f303, %f258;
	mov.b32 	%r155, %f259;
	shfl.sync.bfly.b32	%r156|%p65, %r155, 8, 31, -1;
	mov.b32 	%f260, %r156;
	add.f32 	%f261, %f259, %f260;
	mov.b32 	%r157, %f261;
	shfl.sync.bfly.b32	%r158|%p66, %r157, 4, 31, -1;
	mov.b32 	%f262, %r158;
	add.f32 	%f263, %f261, %f262;
	mov.b32 	%r159, %f263;
	shfl.sync.bfly.b32	%r160|%p67, %r159, 2, 31, -1;
	mov.b32 	%f264, %r160;
	add.f32 	%f265, %f263, %f264;
	mov.b32 	%r161, %f265;
	shfl.sync.bfly.b32	%r162|%p68, %r161, 1, 31, -1;
	mov.b32 	%f266, %r162;
	add.f32 	%f60, %f265, %f266;
	@%p63 bra 	$L__BB20_27;
	ld.param.s8 	%rs81, [_Z19gemv_kernel_batchedI13__nv_bfloat1614__nv_bfloat162Li128ELi5EEvPKT_S4_S4_PS2_iib_param_6];
	setp.eq.s16 	%p69, %rs81, 0;
	mov.f32 	%f304, 0f00000000;
	@%p69 bra 	$L__BB20_26;
	ld.param.u64 	%rd78, [_Z19gemv_kernel_batchedI13__nv_bfloat1614__nv_bfloat162Li128ELi5EEvPKT_S4_S4_PS2_iib_param_2];
	mul.wide.u32 	%rd66, %r1, 2;
	add.s64 	%rd65, %rd78, %rd66;
	// begin inline asm
	ld.global.nc.b16 %rs74, [%rd65];
	// end inline asm
	// begin inline asm
	{ cvt.f32.bf16 %f304, %rs74;}

	// end inline asm
$L__BB20_26:
	ld.param.u64 	%rd79, [_Z19gemv_kernel_batchedI13__nv_bfloat1614__nv_bfloat162Li128ELi5EEvPKT_S4_S4_PS2_iib_param_3];
	cvta.to.global.u64 	%rd67, %rd79;
	add.f32 	%f269, %f304, %f48;
	// begin inline asm
	{  cvt.rn.bf16.f32 %rs76, %f269;}

	// end inline asm
	mul.wide.u32 	%rd68, %r1, 2;
	add.s64 	%rd69, %rd67, %rd68;
	st.global.u16 	[%rd69], %rs76;
	add.f32 	%f270, %f304, %f51;
	// begin inline asm
	{  cvt.rn.bf16.f32 %rs77, %f270;}

	// end inline asm
	add.s32 	%r163, %r16, %r1;
	mul.wide.u32 	%rd70, %r163, 2;
	add.s64 	%rd71, %rd67, %rd70;
	st.global.u16 	[%rd71], %rs77;
	add.f32 	%f271, %f304, %f54;
	// begin inline asm
	{  cvt.rn.bf16.f32 %rs78, %f271;}

	// end inline asm
	add.s32 	%r164, %r163, %r16;
	mul.wide.u32 	%rd72, %r164, 2;
	add.s64 	%rd73, %rd67, %rd72;
	st.global.u16 	[%rd73], %rs78;
	add.f32 	%f272, %f304, %f57;
	// begin inline asm
	{  cvt.rn.bf16.f32 %rs79, %f272;}

	// end inline asm
	add.s32 	%r165, %r164, %r16;
	mul.wide.u32 	%rd74, %r165, 2;
	add.s64 	%rd75, %rd67, %rd74;
	st.global.u16 	[%rd75], %rs79;
	add.f32 	%f273, %f304, %f60;
	// begin inline asm
	{  cvt.rn.bf16.f32 %rs80, %f273;}

	// end inline asm
	add.s32 	%r166, %r165, %r16;
	mul.wide.u32 	%rd76, %r166, 2;
	add.s64 	%rd77, %rd67, %rd76;
	st.global.u16 	[%rd77], %rs80;
$L__BB20_27:
	ret;

}
	// .globl	_Z19gemv_kernel_batchedI13__nv_bfloat1614__nv_bfloat162Li128ELi6EEvPKT_S4_S4_PS2_iib
.visible .entry _Z19gemv_kernel_batchedI13__nv_bfloat1614__nv_bfloat162Li128ELi6EEvPKT_S4_S4_PS2_iib(
	.param .u64 .ptr .align 1 _Z19gemv_kernel_batchedI13__nv_bfloat1614__nv_bfloat162Li128ELi6EEvPKT_S4_S4_PS2_iib_param_0,
	.param .u64 .ptr .align 1 _Z19gemv_kernel_batchedI13__nv_bfloat1614__nv_bfloat162Li128ELi6EEvPKT_S4_S4_PS2_iib_param_1,
	.param .u64 .ptr .align 1 _Z19gemv_kernel_batchedI13__nv_bfloat1614__nv_bfloat162Li128ELi6EEvPKT_S4_S4_PS2_iib_param_2,
	.param .u64 .ptr .align 1 _Z19gemv_kernel_batchedI13__nv_bfloat1614__nv_bfloat162Li128ELi6EEvPKT_S4_S4_PS2_iib_param_3,
	.param .u32 _Z19gemv_kernel_batchedI13__nv_bfloat1614__nv_bfloat162Li128ELi6EEvPKT_S4_S4_PS2_iib_param_4,
	.param .u32 _Z19gemv_kernel_batchedI13__nv_bfloat1614__nv_bfloat162Li128ELi6EEvPKT_S4_S4_PS2_iib_param_5,
	.param .u8 _Z19gemv_kernel_batchedI13__nv_bfloat1614__nv_bfloat162Li128ELi6EEvPKT_S4_S4_PS2_iib_param_6
)
{
	.reg .pred 	%p<80>;
	.reg .b16 	%rs<66>;
	.reg .b32 	%r<175>;
	.reg .b32 	%f<297>;
	.reg .b64 	%rd<75>;
	// demoted variable
	.shared .align 4 .b8 _ZZ19gemv_kernel_batchedI13__nv_bfloat1614__nv_bfloat162Li128ELi6EEvPKT_S4_S4_PS2_iibE9warp_sums[96];
	ld.param.u64 	%rd10, [_Z19gemv_kernel_batchedI13__nv_bfloat1614__nv_bfloat162Li128ELi6EEvPKT_S4_S4_PS2_iib_param_0];
	ld.param.u64 	%rd11, [_Z19gemv_kernel_batchedI13__nv_bfloat1614__nv_bfloat162Li128ELi6EEvPKT_S4_S4_PS2_iib_param_1];
	ld.param.u32 	%r12, [_Z19gemv_kernel_batchedI13__nv_bfloat1614__nv_bfloat162Li128ELi6EEvPKT_S4_S4_PS2_iib_param_4];
	ld.param.u32 	%r13, [_Z19gemv_kernel_batchedI13__nv_bfloat1614__nv_bfloat162Li128ELi6EEvPKT_S4_S4_PS2_iib_param_5];
	ld.param.s8 	%rs1, [_Z19gemv_kernel_batchedI13__nv_bfloat1614__nv_bfloat162Li128ELi6EEvPKT_S4_S4_PS2_iib_param_6];
	mov.u32 	%r1, %ctaid.x;
	setp.ge.s32 	%p1, %r1, %r12;
	@%p1 bra 	$L__BB21_28;
	mov.u32 	%r2, %tid.x;
	shr.u32 	%r14, %r13, 31;
	add.s32 	%r15, %r13, %r14;
	shr.s32 	%r3, %r15, 1;
	mul.lo.s32 	%r4, %r13, %r1;
	mul.wide.s32 	%rd14, %r4, 2;
	add.s64 	%rd1, %rd10, %rd14;
	setp.ge.s32 	%p2, %r2, %r3;
	mov.f32 	%f278, 0f00000000;
	mov.f32 	%f279, %f278;
	mov.f32 	%f280, %f278;
	mov.f32 	%f281, %f278;
	mov.f32 	%f282, %f278;
	mov.f32 	%f283, %f278;
	@%p2 bra 	$L__BB21_7;
	not.b32 	%r16, %r2;
	add.s32 	%r5, %r3, %r16;
	and.b32  	%r17, %r5, 128;
	setp.ne.s32 	%p3, %r17, 0;
	mov.f32 	%f278, 0f00000000;
	mov.u32 	%r174, %r2;
	@%p3 bra 	$L__BB21_4;
	mul.wide.u32 	%rd22, %r2, 4;
	add.s64 	%rd15, %rd1, %rd22;
	// begin inline asm
	ld.global.nc.b32 %r18, [%rd15];
	// end inline asm
	mov.b32 	{%rs2, %rs3}, %r18;
	add.s64 	%rd16, %rd11, %rd22;
	// begin inline asm
	{ cvt.f32.bf16 %f71, %rs2;}

	// end inline asm
	// begin inline asm
	{ cvt.f32.bf16 %f72, %rs3;}

	// end inline asm
	// begin inline asm
	ld.global.nc.b32 %r19, [%rd16];
	// end inline asm
	mov.b32 	{%rs4, %rs5}, %r19;
	// begin inline asm
	{ cvt.f32.bf16 %f73, %rs4;}

	// end inline asm
	fma.rn.f32 	%f85, %f71, %f73, 0f00000000;
	// begin inline asm
	{ cvt.f32.bf16 %f74, %rs5;}

	// end inline asm
	fma.rn.f32 	%f283, %f72, %f74, %f85;
	mul.wide.s32 	%rd23, %r13, 2;
	add.s64 	%rd17, %rd16, %rd23;
	// begin inline asm
	ld.global.nc.b32 %r20, [%rd17];
	// end inline asm
	mov.b32 	{%rs6, %rs7}, %r20;
	// begin inline asm
	{ cvt.f32.bf16 %f75, %rs6;}

	// end inline asm
	fma.rn.f32 	%f86, %f71, %f75, 0f00000000;
	// begin inline asm
	{ cvt.f32.bf16 %f76, %rs7;}

	// end inline asm
	fma.rn.f32 	%f282, %f72, %f76, %f86;
	add.s64 	%rd18, %rd17, %rd23;
	// begin inline asm
	ld.global.nc.b32 %r21, [%rd18];
	// end inline asm
	mov.b32 	{%rs8, %rs9}, %r21;
	// begin inline asm
	{ cvt.f32.bf16 %f77, %rs8;}

	// end inline asm
	fma.rn.f32 	%f87, %f71, %f77, 0f00000000;
	// begin inline asm
	{ cvt.f32.bf16 %f78, %rs9;}

	// end inline asm
	fma.rn.f32 	%f281, %f72, %f78, %f87;
	add.s64 	%rd19, %rd18, %rd23;
	// begin inline asm
	ld.global.nc.b32 %r22, [%rd19];
	// end inline asm
	mov.b32 	{%rs10, %rs11}, %r22;
	// begin inline asm
	{ cvt.f32.bf16 %f79, %rs10;}

	// end inline asm
	fma.rn.f32 	%f88, %f71, %f79, 0f00000000;
	// begin inline asm
	{ cvt.f32.bf16 %f80, %rs11;}

	// end inline asm
	fma.rn.f32 	%f280, %f72, %f80, %f88;
	add.s64 	%rd20, %rd19, %rd23;
	// begin inline asm
	ld.global.nc.b32 %r23, [%rd20];
	// end inline asm
	mov.b32 	{%rs12, %rs13}, %r23;
	// begin inline asm
	{ cvt.f32.bf16 %f81, %rs12;}

	// end inline asm
	fma.rn.f32 	%f89, %f71, %f81, 0f00000000;
	// begin inline asm
	{ cvt.f32.bf16 %f82, %rs13;}

	// end inline asm
	fma.rn.f32 	%f279, %f72, %f82, %f89;
	add.s64 	%rd21, %rd20, %rd23;
	// begin inline asm
	ld.global.nc.b32 %r24, [%rd21];
	// end inline asm
	mov.b32 	{%rs14, %rs15}, %r24;
	// begin inline asm
	{ cvt.f32.bf16 %f83, %rs14;}

	// end inline asm
	fma.rn.f32 	%f90, %f71, %f83, 0f00000000;
	// begin inline asm
	{ cvt.f32.bf16 %f84, %rs15;}

	// end inline asm
	fma.rn.f32 	%f278, %f72, %f84, %f90;
	add.s32 	%r174, %r2, 128;
$L__BB21_4:
	setp.lt.u32 	%p4, %r5, 128;
	@%p4 bra 	$L__BB21_7;
	mul.wide.u32 	%rd24, %r174, 4;
	add.s64 	%rd74, %rd11, %rd24;
	add.s64 	%rd26, %rd24, %rd14;
	add.s64 	%rd73, %rd10, %rd26;
	mul.wide.s32 	%rd4, %r13, 2;
	mul.wide.s32 	%rd27, %r13, 8;
	sub.s64 	%rd5, 512, %rd27;
$L__BB21_6:
	// begin inline asm
	ld.global.nc.b32 %r25, [%rd73];
	// end inline asm
	mov.b32 	{%rs16, %rs17}, %r25;
	// begin inline asm
	{ cvt.f32.bf16 %f91, %rs16;}

	// end inline asm
	// begin inline asm
	{ cvt.f32.bf16 %f92, %rs17;}

	// end inline asm
	// begin inline asm
	ld.global.nc.b32 %r26, [%rd74];
	// end inline asm
	mov.b32 	{%rs18, %rs19}, %r26;
	// begin inline asm
	{ cvt.f32.bf16 %f93, %rs18;}

	// end inline asm
	fma.rn.f32 	%f119, %f91, %f93, %f283;
	// begin inline asm
	{ cvt.f32.bf16 %f94, %rs19;}

	// end inline asm
	fma.rn.f32 	%f120, %f92, %f94, %f119;
	add.s64 	%rd30, %rd74, %rd4;
	// begin inline asm
	ld.global.nc.b32 %r27, [%rd30];
	// end inline asm
	mov.b32 	{%rs20, %rs21}, %r27;
	// begin inline asm
	{ cvt.f32.bf16 %f95, %rs20;}

	// end inline asm
	fma.rn.f32 	%f121, %f91, %f95, %f282;
	// begin inline asm
	{ cvt.f32.bf16 %f96, %rs21;}

	// end inline asm
	fma.rn.f32 	%f122, %f92, %f96, %f121;
	add.s64 	%rd31, %rd30, %rd4;
	// begin inline asm
	ld.global.nc.b32 %r28, [%rd31];
	// end inline asm
	mov.b32 	{%rs22, %rs23}, %r28;
	// begin inline asm
	{ cvt.f32.bf16 %f97, %rs22;}

	// end inline asm
	fma.rn.f32 	%f123, %f91, %f97, %f281;
	// begin inline asm
	{ cvt.f32.bf16 %f98, %rs23;}

	// end inline asm
	fma.rn.f32 	%f124, %f92, %f98, %f123;
	add.s64 	%rd32, %rd31, %rd4;
	// begin inline asm
	ld.global.nc.b32 %r29, [%rd32];
	// end inline asm
	mov.b32 	{%rs24, %rs25}, %r29;
	// begin inline asm
	{ cvt.f32.bf16 %f99, %rs24;}

	// end inline asm
	fma.rn.f32 	%f125, %f91, %f99, %f280;
	// begin inline asm
	{ cvt.f32.bf16 %f100, %rs25;}

	// end inline asm
	fma.rn.f32 	%f126, %f92, %f100, %f125;
	add.s64 	%rd33, %rd32, %rd4;
	// begin inline asm
	ld.global.nc.b32 %r30, [%rd33];
	// end inline asm
	mov.b32 	{%rs26, %rs27}, %r30;
	// begin inline asm
	{ cvt.f32.bf16 %f101, %rs26;}

	// end inline asm
	fma.rn.f32 	%f127, %f91, %f101, %f279;
	// begin inline asm
	{ cvt.f32.bf16 %f102, %rs27;}

	// end inline asm
	fma.rn.f32 	%f128, %f92, %f102, %f127;
	add.s64 	%rd34, %rd33, %rd4;
	// begin inline asm
	ld.global.nc.b32 %r31, [%rd34];
	// end inline asm
	mov.b32 	{%rs28, %rs29}, %r31;
	// begin inline asm
	{ cvt.f32.bf16 %f103, %rs28;}

	// end inline asm
	fma.rn.f32 	%f129, %f91, %f103, %f278;
	// begin inline asm
	{ cvt.f32.bf16 %f104, %rs29;}

	// end inline asm
	fma.rn.f32 	%f130, %f92, %f104, %f129;
	add.s64 	%rd35, %rd73, 512;
	// begin inline asm
	ld.global.nc.b32 %r32, [%rd35];
	// end inline asm
	mov.b32 	{%rs30, %rs31}, %r32;
	add.s64 	%rd36, %rd74, 512;
	// begin inline asm
	{ cvt.f32.bf16 %f105, %rs30;}

	// end inline asm
	// begin inline asm
	{ cvt.f32.bf16 %f106, %rs31;}

	// end inline asm
	// begin inline asm
	ld.global.nc.b32 %r33, [%rd36];
	// end inline asm
	mov.b32 	{%rs32, %rs33}, %r33;
	// begin inline asm
	{ cvt.f32.bf16 %f107, %rs32;}

	// end inline asm
	fma.rn.f32 	%f131, %f105, %f107, %f120;
	// begin inline asm
	{ cvt.f32.bf16 %f108, %rs33;}

	// end inline asm
	fma.rn.f32 	%f283, %f106, %f108, %f131;
	add.s64 	%rd37, %rd34, %rd5;
	// begin inline asm
	ld.global.nc.b32 %r34, [%rd37];
	// end inline asm
	mov.b32 	{%rs34, %rs35}, %r34;
	// begin inline asm
	{ cvt.f32.bf16 %f109, %rs34;}

	// end inline asm
	fma.rn.f32 	%f132, %f105, %f109, %f122;
	// begin inline asm
	{ cvt.f32.bf16 %f110, %rs35;}

	// end inline asm
	fma.rn.f32 	%f282, %f106, %f110, %f132;
	add.s64 	%rd38, %rd37, %rd4;
	// begin inline asm
	ld.global.nc.b32 %r35, [%rd38];
	// end inline asm
	mov.b32 	{%rs36, %rs37}, %r35;
	// begin inline asm
	{ cvt.f32.bf16 %f111, %rs36;}

	// end inline asm
	fma.rn.f32 	%f133, %f105, %f111, %f124;
	// begin inline asm
	{ cvt.f32.bf16 %f112, %rs37;}

	// end inline asm
	fma.rn.f32 	%f281, %f106, %f112, %f133;
	add.s64 	%rd39, %rd38, %rd4;
	// begin inline asm
	ld.global.nc.b32 %r36, [%rd39];
	// end inline asm
	mov.b32 	{%rs38, %rs39}, %r36;
	// begin inline asm
	{ cvt.f32.bf16 %f113, %rs38;}

	// end inline asm
	fma.rn.f32 	%f134, %f105, %f113, %f126;
	// begin inline asm
	{ cvt.f32.bf16 %f114, %rs39;}

	// end inline asm
	fma.rn.f32 	%f280, %f106, %f114, %f134;
	add.s64 	%rd40, %rd39, %rd4;
	// begin inline asm
	ld.global.nc.b32 %r37, [%rd40];
	// end inline asm
	mov.b32 	{%rs40, %rs41}, %r37;
	// begin inline asm
	{ cvt.f32.bf16 %f115, %rs40;}

	// end inline asm
	fma.rn.f32 	%f135, %f105, %f115, %f128;
	// begin inline asm
	{ cvt.f32.bf16 %f116, %rs41;}

	// end inline asm
	fma.rn.f32 	%f279, %f106, %f116, %f135;
	add.s64 	%rd41, %rd40, %rd4;
	// begin inline asm
	ld.global.nc.b32 %r38, [%rd41];
	// end inline asm
	mov.b32 	{%rs42, %rs43}, %r38;
	// begin inline asm
	{ cvt.f32.bf16 %f117, %rs42;}

	// end inline asm
	fma.rn.f32 	%f136, %f105, %f117, %f130;
	// begin inline asm
	{ cvt.f32.bf16 %f118, %rs43;}

	// end inline asm
	fma.rn.f32 	%f278, %f106, %f118, %f136;
	add.s32 	%r174, %r174, 256;
	add.s64 	%rd74, %rd74, 1024;
	add.s64 	%rd73, %rd73, 1024;
	setp.lt.s32 	%p5, %r174, %r3;
	@%p5 bra 	$L__BB21_6;
$L__BB21_7:
	and.b32  	%r39, %r13, 1;
	setp.eq.b32 	%p6, %r39, 1;
	not.pred 	%p7, %p6;
	setp.ne.s32 	%p8, %r2, 0;
	or.pred  	%p9, %p8, %p7;
	@%p9 bra 	$L__BB21_9;
	mul.wide.s32 	%rd49, %r13, 2;
	add.s64 	%rd50, %rd1, %rd49;
	add.s64 	%rd42, %rd50, -2;
	// begin inline asm
	ld.global.nc.b16 %rs44, [%rd42];
	// end inline asm
	// begin inline asm
	{ cvt.f32.bf16 %f137, %rs44;}

	// end inline asm
	add.s64 	%rd51, %rd11, %rd49;
	add.s64 	%rd43, %rd51, -2;
	// begin inline asm
	ld.global.nc.b16 %rs46, [%rd43];
	// end inline asm
	// begin inline asm
	{ cvt.f32.bf16 %f138, %rs46;}

	// end inline asm
	fma.rn.f32 	%f283, %f137, %f138, %f283;
	add.s64 	%rd44, %rd43, %rd49;
	// begin inline asm
	ld.global.nc.b16 %rs48, [%rd44];
	// end inline asm
	// begin inline asm
	{ cvt.f32.bf16 %f139, %rs48;}

	// end inline asm
	fma.rn.f32 	%f282, %f137, %f139, %f282;
	shl.b32 	%r40, %r13, 1;
	mul.wide.s32 	%rd52, %r40, 2;
	add.s64 	%rd45, %rd43, %rd52;
	// begin inline asm
	ld.global.nc.b16 %rs50, [%rd45];
	// end inline asm
	// begin inline asm
	{ cvt.f32.bf16 %f140, %rs50;}

	// end inline asm
	fma.rn.f32 	%f281, %f137, %f140, %f281;
	mul.lo.s32 	%r41, %r13, 3;
	mul.wide.s32 	%rd53, %r41, 2;
	add.s64 	%rd46, %rd43, %rd53;
	// begin inline asm
	ld.global.nc.b16 %rs52, [%rd46];
	// end inline asm
	// begin inline asm
	{ cvt.f32.bf16 %f141, %rs52;}

	// end inline asm
	fma.rn.f32 	%f280, %f137, %f141, %f280;
	shl.b32 	%r42, %r13, 2;
	mul.wide.s32 	%rd54, %r42, 2;
	add.s64 	%rd47, %rd43, %rd54;
	// begin inline asm
	ld.global.nc.b16 %rs54, [%rd47];
	// end inline asm
	// begin inline asm
	{ cvt.f32.bf16 %f142, %rs54;}

	// end inline asm
	fma.rn.f32 	%f279, %f137, %f142, %f279;
	mul.lo.s32 	%r43, %r13, 5;
	mul.wide.s32 	%rd55, %r43, 2;
	add.s64 	%rd48, %rd43, %rd55;
	// begin inline asm
	ld.global.nc.b16 %rs56, [%rd48];
	// end inline asm
	// begin inline asm
	{ cvt.f32.bf16 %f143, %rs56;}

	// end inline asm
	fma.rn.f32 	%f278, %f137, %f143, %f278;
$L__BB21_9:
	mov.b32 	%r44, %f283;
	shfl.sync.bfly.b32	%r45|%p10, %r44, 16, 31, -1;
	mov.b32 	%f144, %r45;
	add.f32 	%f145, %f283, %f144;
	mov.b32 	%r46, %f145;
	shfl.sync.bfly.b32	%r47|%p11, %r46, 8, 31, -1;
	mov.b32 	%f146, %r47;
	add.f32 	%f147, %f145, %f146;
	mov.b32 	%r48, %f147;
	shfl.sync.bfly.b32	%r49|%p12, %r48, 4, 31, -1;
	mov.b32 	%f148, %r49;
	add.f32 	%f149, %f147, %f148;
	mov.b32 	%r50, %f149;
	shfl.sync.bfly.b32	%r51|%p13, %r50, 2, 31, -1;
	mov.b32 	%f150, %r51;
	add.f32 	%f151, %f149, %f150;
	mov.b32 	%r52, %f151;
	shfl.sync.bfly.b32	%r53|%p14, %r52, 1, 31, -1;
	mov.b32 	%f152, %r53;
	add.f32 	%f43, %f151, %f152;
	mov.b32 	%r54, %f282;
	shfl.sync.bfly.b32	%r55|%p15, %r54, 16, 31, -1;
	mov.b32 	%f153, %r55;
	add.f32 	%f154, %f282, %f153;
	mov.b32 	%r56, %f154;
	shfl.sync.bfly.b32	%r57|%p16, %r56, 8, 31, -1;
	mov.b32 	%f155, %r57;
	add.f32 	%f156, %f154, %f155;
	mov.b32 	%r58, %f156;
	shfl.sync.bfly.b32	%r59|%p17, %r58, 4, 31, -1;
	mov.b32 	%f157, %r59;
	add.f32 	%f158, %f156, %f157;
	mov.b32 	%r60, %f158;
	shfl.sync.bfly.b32	%r61|%p18, %r60, 2, 31, -1;
	mov.b32 	%f159, %r61;
	add.f32 	%f160, %f158, %f159;
	mov.b32 	%r62, %f160;
	shfl.sync.bfly.b32	%r63|%p19, %r62, 1, 31, -1;
	mov.b32 	%f161, %r63;
	add.f32 	%f44, %f160, %f161;
	mov.b32 	%r64, %f281;
	shfl.sync.bfly.b32	%r65|%p20, %r64, 16, 31, -1;
	mov.b32 	%f162, %r65;
	add.f32 	%f163, %f281, %f162;
	mov.b32 	%r66, %f163;
	shfl.sync.bfly.b32	%r67|%p21, %r66, 8, 31, -1;
	mov.b32 	%f164, %r67;
	add.f32 	%f165, %f163, %f164;
	mov.b32 	%r68, %f165;
	shfl.sync.bfly.b32	%r69|%p22, %r68, 4, 31, -1;
	mov.b32 	%f166, %r69;
	add.f32 	%f167, %f165, %f166;
	mov.b32 	%r70, %f167;
	shfl.sync.bfly.b32	%r71|%p23, %r70, 2, 31, -1;
	mov.b32 	%f168, %r71;
	add.f32 	%f169, %f167, %f168;
	mov.b32 	%r72, %f169;
	shfl.sync.bfly.b32	%r73|%p24, %r72, 1, 31, -1;
	mov.b32 	%f170, %r73;
	add.f32 	%f45, %f169, %f170;
	mov.b32 	%r74, %f280;
	shfl.sync.bfly.b32	%r75|%p25, %r74, 16, 31, -1;
	mov.b32 	%f171, %r75;
	add.f32 	%f172, %f280, %f171;
	mov.b32 	%r76, %f172;
	shfl.sync.bfly.b32	%r77|%p26, %r76, 8, 31, -1;
	mov.b32 	%f173, %r77;
	add.f32 	%f174, %f172, %f173;
	mov.b32 	%r78, %f174;
	shfl.sync.bfly.b32	%r79|%p27, %r78, 4, 31, -1;
	mov.b32 	%f175, %r79;
	add.f32 	%f176, %f174, %f175;
	mov.b32 	%r80, %f176;
	shfl.sync.bfly.b32	%r81|%p28, %r80, 2, 31, -1;
	mov.b32 	%f177, %r81;
	add.f32 	%f178, %f176, %f177;
	mov.b32 	%r82, %f178;
	shfl.sync.bfly.b32	%r83|%p29, %r82, 1, 31, -1;
	mov.b32 	%f179, %r83;
	add.f32 	%f46, %f178, %f179;
	mov.b32 	%r84, %f279;
	shfl.sync.bfly.b32	%r85|%p30, %r84, 16, 31, -1;
	mov.b32 	%f180, %r85;
	add.f32 	%f181, %f279, %f180;
	mov.b32 	%r86, %f181;
	shfl.sync.bfly.b32	%r87|%p31, %r86, 8, 31, -1;
	mov.b32 	%f182, %r87;
	add.f32 	%f183, %f181, %f182;
	mov.b32 	%r88, %f183;
	shfl.sync.bfly.b32	%r89|%p32, %r88, 4, 31, -1;
	mov.b32 	%f184, %r89;
	add.f32 	%f185, %f183, %f184;
	mov.b32 	%r90, %f185;
	shfl.sync.bfly.b32	%r91|%p33, %r90, 2, 31, -1;
	mov.b32 	%f186, %r91;
	add.f32 	%f187, %f185, %f186;
	mov.b32 	%r92, %f187;
	shfl.sync.bfly.b32	%r93|%p34, %r92, 1, 31, -1;
	mov.b32 	%f188, %r93;
	add.f32 	%f47, %f187, %f188;
	mov.b32 	%r94, %f278;
	shfl.sync.bfly.b32	%r95|%p35, %r94, 16, 31, -1;
	mov.b32 	%f189, %r95;
	add.f32 	%f190, %f278, %f189;
	mov.b32 	%r96, %f190;
	shfl.sync.bfly.b32	%r97|%p36, %r96, 8, 31, -1;
	mov.b32 	%f191, %r97;
	add.f32 	%f192, %f190, %f191;
	mov.b32 	%r98, %f192;
	shfl.sync.bfly.b32	%r99|%p37, %r98, 4, 31, -1;
	mov.b32 	%f193, %r99;
	add.f32 	%f194, %f192, %f193;
	mov.b32 	%r100, %f194;
	shfl.sync.bfly.b32	%r101|%p38, %r100, 2, 31, -1;
	mov.b32 	%f195, %r101;
	add.f32 	%f196, %f194, %f195;
	mov.b32 	%r102, %f196;
	shfl.sync.bfly.b32	%r103|%p39, %r102, 1, 31, -1;
	mov.b32 	%f197, %r103;
	add.f32 	%f48, %f196, %f197;
	and.b32  	%r10, %r2, 31;
	setp.ne.s32 	%p40, %r10, 0;
	@%p40 bra 	$L__BB21_11;
	shr.u32 	%r104, %r2, 5;
	mov.u32 	%r105, _ZZ19gemv_kernel_batchedI13__nv_bfloat1614__nv_bfloat162Li128ELi6EEvPKT_S4_S4_PS2_iibE9warp_sums;
	mad.lo.s32 	%r106, %r104, 24, %r105;
	st.shared.f32 	[%r106], %f43;
	st.shared.f32 	[%r106+4], %f44;
	st.shared.f32 	[%r106+8], %f45;
	st.shared.f32 	[%r106+12], %f46;
	st.shared.f32 	[%r106+16], %f47;
	st.shared.f32 	[%r106+20], %f48;
$L__BB21_11:
	bar.sync 	0;
	setp.gt.u32 	%p41, %r2, 31;
	@%p41 bra 	$L__BB21_28;
	setp.gt.u32 	%p42, %r10, 3;
	mov.u32 	%r107, _ZZ19gemv_kernel_batchedI13__nv_bfloat1614__nv_bfloat162Li128ELi6EEvPKT_S4_S4_PS2_iibE9warp_sums;
	mad.lo.s32 	%r11, %r10, 24, %r107;
	mov.f32 	%f290, 0f00000000;
	@%p42 bra 	$L__BB21_14;
	ld.shared.f32 	%f290, [%r11];
$L__BB21_14:
	setp.gt.u32 	%p43, %r10, 3;
	mov.b32 	%r108, %f290;
	shfl.sync.bfly.b32	%r109|%p44, %r108, 16, 31, -1;
	mov.b32 	%f200, %r109;
	add.f32 	%f201, %f290, %f200;
	mov.b32 	%r110, %f201;
	shfl.sync.bfly.b32	%r111|%p45, %r110, 8, 31, -1;
	mov.b32 	%f202, %r111;
	add.f32 	%f203, %f201, %f202;
	mov.b32 	%r112, %f203;
	shfl.sync.bfly.b32	%r113|%p46, %r112, 4, 31, -1;
	mov.b32 	%f204, %r113;
	add.f32 	%f205, %f203, %f204;
	mov.b32 	%r114, %f205;
	shfl.sync.bfly.b32	%r115|%p47, %r114, 2, 31, -1;
	mov.b32 	%f206, %r115;
	add.f32 	%f207, %f205, %f206;
	mov.b32 	%r116, %f207;
	shfl.sync.bfly.b32	%r117|%p48, %r116, 1, 31, -1;
	mov.b32 	%f208, %r117;
	add.f32 	%f51, %f207, %f208;
	mov.f32 	%f291, 0f00000000;
	@%p43 bra 	$L__BB21_16;
	ld.shared.f32 	%f291, [%r11+4];
$L__BB21_16:
	setp.gt.u32 	%p49, %r10, 3;
	mov.b32 	%r118, %f291;
	shfl.sync.bfly.b32	%r119|%p50, %r118, 16, 31, -1;
	mov.b32 	%f210, %r119;
	add.f32 	%f211, %f291, %f210;
	mov.b32 	%r120, %f211;
	shfl.sync.bfly.b32	%r121|%p51, %r120, 8, 31, -1;
	mov.b32 	%f212, %r121;
	add.f32 	%f213, %f211, %f212;
	mov.b32 	%r122, %f213;
	shfl.sync.bfly.b32	%r123|%p52, %r122, 4, 31, -1;
	mov.b32 	%f214, %r123;
	add.f32 	%f215, %f213, %f214;
	mov.b32 	%r124, %f215;
	shfl.sync.bfly.b32	%r125|%p53, %r124, 2, 31, -1;
	mov.b32 	%f216, %r125;
	add.f32 	%f217, %f215, %f216;
	mov.b32 	%r126, %f217;
	shfl.sync.bfly.b32	%r127|%p54, %r126, 1, 31, -1;
	mov.b32 	%f218, %r127;
	add.f32 	%f54, %f217, %f218;
	mov.f32 	%f292, 0f00000000;
	@%p49 bra 	$L__BB21_18;
	ld.shared.f32 	%f292, [%r11+8];
$L__BB21_18:
	setp.gt.u32 	%p55, %r10, 3;
	mov.b32 	%r128, %f292;
	shfl.sync.bfly.b32	%r129|%p56, %r128, 16, 31, -1;
	mov.b32 	%f220, %r129;
	add.f32 	%f221, %f292, %f220;
	mov.b32 	%r130, %f221;
	shfl.sync.bfly.b32	%r131|%p57, %r130, 8, 31, -1;
	mov.b32 	%f222, %r131;
	add.f32 	%f223, %f221, %f222;
	mov.b32 	%r132, %f223;
	shfl.sync.bfly.b32	%r133|%p58, %r132, 4, 31, -1;
	mov.b32 	%f224, %r133;
	add.f32 	%f225, %f223, %f224;
	mov.b32 	%r134, %f225;
	shfl.sync.bfly.b32	%r135|%p59, %r134, 2, 31, -1;
	mov.b32 	%f226, %r135;
	add.f32 	%f227, %f225, %f226;
	mov.b32 	%r136, %f227;
	shfl.sync.bfly.b32	%r137|%p60, %r136, 1, 31, -1;
	mov.b32 	%f228, %r137;
	add.f32 	%f57, %f227, %f228;
	mov.f32 	%f293, 0f00000000;
	@%p55 bra 	$L__BB21_20;
	ld.shared.f32 	%f293, [%r11+12];
$L__BB21_20:
	setp.gt.u32 	%p61, %r10, 3;
	mov.b32 	%r138, %f293;
	shfl.sync.bfly.b32	%r139|%p62, %r138, 16, 31, -1;
	mov.b32 	%f230, %r139;
	add.f32 	%f231, %f293, %f230;
	mov.b32 	%r140, %f231;
	shfl.sync.bfly.b32	%r141|%p63, %r140, 8, 31, -1;
	mov.b32 	%f232, %r141;
	add.f32 	%f233, %f231, %f232;
	mov.b32 	%r142, %f233;
	shfl.sync.bfly.b32	%r143|%p64, %r142, 4, 31, -1;
	mov.b32 	%f234, %r143;
	add.f32 	%f235, %f233, %f234;
	mov.b32 	%r144, %f235;
	shfl.sync.bfly.b32	%r145|%p65, %r144, 2, 31, -1;
	mov.b32 	%f236, %r145;
	add.f32 	%f237, %f235, %f236;
	mov.b32 	%r146, %f237;
	shfl.sync.bfly.b32	%r147|%p66, %r146, 1, 31, -1;
	mov.b32 	%f238, %r147;
	add.f32 	%f60, %f237, %f238;
	mov.f32 	%f294, 0f00000000;
	@%p61 bra 	$L__BB21_22;
	ld.shared.f32 	%f294, [%r11+16];
$L__BB21_22:
	setp.gt.u32 	%p67, %r10, 3;
	mov.b32 	%r148, %f294;
	shfl.sync.bfly.b32	%r149|%p68, %r148, 16, 31, -1;
	mov.b32 	%f240, %r149;
	add.f32 	%f241, %f294, %f240;
	mov.b32 	%r150, %f241;
	shfl.sync.bfly.b32	%r151|%p69, %r150, 8, 31, -1;
	mov.b32 	%f242, %r151;
	add.f32 	%f243, %f241, %f242;
	mov.b32 	%r152, %f243;
	shfl.sync.bfly.b32	%r153|%p70, %r152, 4, 31, -1;
	mov.b32 	%f244, %r153;
	add.f32 	%f245, %f243, %f244;
	mov.b32 	%r154, %f245;
	shfl.sync.bfly.b32	%r155|%p71, %r154, 2, 31, -1;
	mov.b32 	%f246, %r155;
	add.f32 	%f247, %f245, %f246;
	mov.b32 	%r156, %f247;
	shfl.sync.bfly.b32	%r157|%p72, %r156, 1, 31, -1;
	mov.b32 	%f248, %r157;
	add.f32 	%f63, %f247, %f248;
	mov.f32 	%f295, 0f00000000;
	@%p67 bra 	$L__BB21_24;
	ld.shared.f32 	%f295, [%r11+20];
$L__BB21_24:
	setp.ne.s32 	%p73, %r2, 0;
	mov.b32 	%r158, %f295;
	shfl.sync.bfly.b32	%r159|%p74, %r158, 16, 31, -1;
	mov.b32 	%f249, %r159;
	add.f32 	%f250, %f295, %f249;
	mov.b32 	%r160, %f250;
	shfl.sync.bfly.b32	%r161|%p75, %r160, 8, 31, -1;
	mov.b32 	%f251, %r161;
	add.f32 	%f252, %f250, %f251;
	mov.b32 	%r162, %f252;
	shfl.sync.bfly.b32	%r163|%p76, %r162, 4, 31, -1;
	mov.b32 	%f253, %r163;
	add.f32 	%f254, %f252, %f253;
	mov.b32 	%r164, %f254;
	shfl.sync.bfly.b32	%r165|%p77, %r164, 2, 31, -1;
	mov.b32 	%f255, %r165;
	add.f32 	%f256, %f254, %f255;
	mov.b32 	%r166, %f256;
	shfl.sync.bfly.b32	%r167|%p78, %r166, 1, 31, -1;
	mov.b32 	%f257, %r167;
	add.f32 	%f66, %f256, %f257;
	@%p73 bra 	$L__BB21_28;
	setp.eq.s16 	%p79, %rs1, 0;
	mov.f32 	%f296, 0f00000000;
	@%p79 bra 	$L__BB21_27;
	ld.param.u64 	%rd71, [_Z19gemv_kernel_batchedI13__nv_bfloat1614__nv_bfloat162Li128ELi6EEvPKT_S4_S4_PS2_iib_param_2];
	mul.wide.u32 	%rd57, %r1, 2;
	add.s64 	%rd56, %rd71, %rd57;
	// begin inline asm
	ld.global.nc.b16 %rs58, [%rd56];
	// end inline asm
	// begin inline asm
	{ cvt.f32.bf16 %f296, %rs58;}

	// end inline asm
$L__BB21_27:
	ld.param.u64 	%rd72, [_Z19gemv_kernel_batchedI13__nv_bfloat1614__nv_bfloat162Li128ELi6EEvPKT_S4_S4_PS2_iib_param_3];
	cvta.to.global.u64 	%rd58, %rd72;
	add.f32 	%f260, %f296, %f51;
	// begin inline asm
	{  cvt.rn.bf16.f32 %rs60, %f260;}

	// end inline asm
	mul.wide.u32 	%rd59, %r1, 2;
	add.s64 	%rd60, %rd58, %rd59;
	st.global.u16 	[%rd60], %rs60;
	add.f32 	%f261, %f296, %f54;
	// begin inline asm
	{  cvt.rn.bf16.f32 %rs61, %f261;}

	// end inline asm
	add.s32 	%r168, %r12, %r1;
	mul.wide.u32 	%rd61, %r168, 2;
	add.s64 	%rd62, %rd58, %rd61;
	st.global.u16 	[%rd62], %rs61;
	add.f32 	%f262, %f296, %f57;
	// begin inline asm
	{  cvt.rn.bf16.f32 %rs62, %f262;}

	// end inline asm
	add.s32 	%r169, %r168, %r12;
	mul.wide.u32 	%rd63, %r169, 2;
	add.s64 	%rd64, %rd58, %rd63;
	st.global.u16 	[%rd64], %rs62;
	add.f32 	%f263, %f296, %f60;
	// begin inline asm
	{  cvt.rn.bf16.f32 %rs63, %f263;}

	// end inline asm
	add.s32 	%r170, %r169, %r12;
	mul.wide.u32 	%rd65, %r170, 2;
	add.s64 	%rd66, %rd58, %rd65;
	st.global.u16 	[%rd66], %rs63;
	add.f32 	%f264, %f296, %f63;
	// begin inline asm
	{  cvt.rn.bf16.f32 %rs64, %f264;}

	// end inline asm
	add.s32 	%r171, %r170, %r12;
	mul.wide.u32 	%rd67, %r171, 2;
	add.s64 	%rd68, %rd58, %rd67;
	st.global.u16 	[%rd68], %rs64;
	add.f32 	%f265, %f296, %f66;
	// begin inline asm
	{  cvt.rn.bf16.f32 %rs65, %f265;}

	// end inline asm
	add.s32 	%r172, %r171, %r12;
	mul.wide.u32 	%rd69, %r172, 2;
	add.s64 	%rd70, %rd58, %rd69;
	st.global.u16 	[%rd70], %rs65;
$L__BB21_28:
	ret;

}
	// .globl	_Z19gemv_kernel_batchedI13__nv_bfloat1614__nv_bfloat162Li128ELi7EEvPKT_S4_S4_PS2_iib
.visible .entry _Z19gemv_kernel_batchedI13__nv_bfloat1614__nv_bfloat162Li128ELi7EEvPKT_S4_S4_PS2_iib(
	.param .u64 .ptr .align 1 _Z19gemv_kernel_batchedI13__nv_bfloat1614__nv_bfloat162Li128ELi7EEvPKT_S4_S4_PS2_iib_param_0,
	.param .u64 .ptr .align 1 _Z19gemv_kernel_batchedI13__nv_bfloat1614__nv_bfloat162Li128ELi7EEvPKT_S4_S4_PS2_iib_param_1,
	.param .u64 .ptr .align 1 _Z19gemv_kernel_batchedI13__nv_bfloat1614__nv_bfloat162Li128ELi7EEvPKT_S4_S4_PS2_iib_param_2,
	.param .u64 .ptr .align 1 _Z19gemv_kernel_batchedI13__nv_bfloat1614__nv_bfloat162Li128ELi7EEvPKT_S4_S4_PS2_iib_param_3,
	.param .u32 _Z19gemv_kernel_batchedI13__nv_bfloat1614__nv_bfloat162Li128ELi7EEvPKT_S4_S4_PS2_iib_param_4,
	.param .u32 _Z19gemv_kernel_batchedI13__nv_bfloat1614__nv_bfloat162Li128ELi7EEvPKT_S4_S4_PS2_iib_param_5,
	.param .u8 _Z19gemv_kernel_batchedI13__nv_bfloat1614__nv_bfloat162Li128ELi7EEvPKT_S4_S4_PS2_iib_param_6
)
{
	.reg .pred 	%p<91>;
	.reg .b16 	%rs<76>;
	.reg .b32 	%r<200>;
	.reg .b32 	%f<344>;
	.reg .b64 	%rd<82>;
	// demoted variable
	.shared .align 4 .b8 _ZZ19gemv_kernel_batchedI13__nv_bfloat1614__nv_bfloat162Li128ELi7EEvPKT_S4_S4_PS2_iibE9warp_sums[112];
	ld.param.u64 	%rd10, [_Z19gemv_kernel_batchedI13__nv_bfloat1614__nv_bfloat162Li128ELi7EEvPKT_S4_S4_PS2_iib_param_0];
	ld.param.u64 	%rd11, [_Z19gemv_kernel_batchedI13__nv_bfloat1614__nv_bfloat162Li128ELi7EEvPKT_S4_S4_PS2_iib_param_1];
	ld.param.u32 	%r12, [_Z19gemv_kernel_batchedI13__nv_bfloat1614__nv_bfloat162Li128ELi7EEvPKT_S4_S4_PS2_iib_param_4];
	ld.param.u32 	%r13, [_Z19gemv_kernel_batchedI13__nv_bfloat1614__nv_bfloat162Li128ELi7EEvPKT_S4_S4_PS2_iib_param_5];
	mov.u32 	%r1, %ctaid.x;
	setp.ge.s32 	%p1, %r1, %r12;
	@%p1 bra 	$L__BB22_30;
	mov.u32 	%r2, %tid.x;
	shr.u32 	%r14, %r13, 31;
	add.s32 	%r15, %r13, %r14;
	shr.s32 	%r3, %r15, 1;
	mul.lo.s32 	%r4, %r13, %r1;
	mul.wide.s32 	%rd14, %r4, 2;
	add.s64 	%rd1, %rd10, %rd14;
	setp.ge.s32 	%p2, %r2, %r3;
	mov.f32 	%f322, 0f00000000;
	mov.f32 	%f323, %f322;
	mov.f32 	%f324, %f322;
	mov.f32 	%f325, %f322;
	mov.f32 	%f326, %f322;
	mov.f32 	%f327, %f322;
	mov.f32 	%f328, %f322;
	@%p2 bra 	$L__BB22_7;
	not.b32 	%r16, %r2;
	add.s32 	%r5, %r3, %r16;
	and.b32  	%r17, %r5, 128;
	setp.ne.s32 	%p3, %r17, 0;
	mov.f32 	%f322, 0f00000000;
	mov.u32 	%r199, %r2;
	@%p3 bra 	$L__BB22_4;
	mul.wide.u32 	%rd23, %r2, 4;
	add.s64 	%rd15, %rd1, %rd23;
	// begin inline asm
	ld.global.nc.b32 %r18, [%rd15];
	// end inline asm
	mov.b32 	{%rs2, %rs3}, %r18;
	add.s64 	%rd16, %rd11, %rd23;
	// begin inline asm
	{ cvt.f32.bf16 %f82, %rs2;}

	// end inline asm
	// begin inline asm
	{ cvt.f32.bf16 %f83, %rs3;}

	// end inline asm
	// begin inline asm
	ld.global.nc.b32 %r19, [%rd16];
	// end inline asm
	mov.b32 	{%rs4, %rs5}, %r19;
	// begin inline asm
	{ cvt.f32.bf16 %f84, %rs4;}

	// end inline asm
	fma.rn.f32 	%f98, %f82, %f84, 0f00000000;
	// begin inline asm
	{ cvt.f32.bf16 %f85, %rs5;}

	// end inline asm
	fma.rn.f32 	%f328, %f83, %f85, %f98;
	mul.wide.s32 	%rd24, %r13, 2;
	add.s64 	%rd17, %rd16, %rd24;
	// begin inline asm
	ld.global.nc.b32 %r20, [%rd17];
	// end inline asm
	mov.b32 	{%rs6, %rs7}, %r20;
	// begin inline asm
	{ cvt.f32.bf16 %f86, %rs6;}

	// end inline asm
	fma.rn.f32 	%f99, %f82, %f86, 0f00000000;
	// begin inline asm
	{ cvt.f32.bf16 %f87, %rs7;}

	// end inline asm
	fma.rn.f32 	%f327, %f83, %f87, %f99;
	add.s64 	%rd18, %rd17, %rd24;
	// begin inline asm
	ld.global.nc.b32 %r21, [%rd18];
	// end inline asm
	mov.b32 	{%rs8, %rs9}, %r21;
	// begin inline asm
	{ cvt.f32.bf16 %f88, %rs8;}

	// end inline asm
	fma.rn.f32 	%f100, %f82, %f88, 0f00000000;
	// begin inline asm
	{ cvt.f32.bf16 %f89, %rs9;}

	// end inline asm
	fma.rn.f32 	%f326, %f83, %f89, %f100;
	add.s64 	%rd19, %rd18, %rd24;
	// begin inline asm
	ld.global.nc.b32 %r22, [%rd19];
	// end inline asm
	mov.b32 	{%rs10, %rs11}, %r22;
	// begin inline asm
	{ cvt.f32.bf16 %f90, %rs10;}

	// end inline asm
	fma.rn.f32 	%f101, %f82, %f90, 0f00000000;
	// begin inline asm
	{ cvt.f32.bf16 %f91, %rs11;}

	// end inline asm
	fma.rn.f32 	%f325, %f83, %f91, %f101;
	add.s64 	%rd20, %rd19, %rd24;
	// begin inline asm
	ld.global.nc.b32 %r23, [%rd20];
	// end inline asm
	mov.b32 	{%rs12, %rs13}, %r23;
	// begin inline asm
	{ cvt.f32.bf16 %f92, %rs12;}

	// end inline asm
	fma.rn.f32 	%f102, %f82, %f92, 0f00000000;
	// begin inline asm
	{ cvt.f32.bf16 %f93, %rs13;}

	// end inline asm
	fma.rn.f32 	%f324, %f83, %f93, %f102;
	add.s64 	%rd21, %rd20, %rd24;
	// begin inline asm
	ld.global.nc.b32 %r24, [%rd21];
	// end inline asm
	mov.b32 	{%rs14, %rs15}, %r24;
	// begin inline asm
	{ cvt.f32.bf16 %f94, %rs14;}

	// end inline asm
	fma.rn.f32 	%f103, %f82, %f94, 0f00000000;
	// begin inline asm
	{ cvt.f32.bf16 %f95, %rs15;}

	// end inline asm
	fma.rn.f32 	%f323, %f83, %f95, %f103;
	add.s64 	%rd22, %rd21, %rd24;
	// begin inline asm
	ld.global.nc.b32 %r25, [%rd22];
	// end inline asm
	mov.b32 	{%rs16, %rs17}, %r25;
	// begin inline asm
	{ cvt.f32.bf16 %f96, %rs16;}

	// end inline asm
	fma.rn.f32 	%f104, %f82, %f96, 0f00000000;
	// begin inline asm
	{ cvt.f32.bf16 %f97, %rs17;}

	// end inline asm
	fma.rn.f32 	%f322, %f83, %f97, %f104;
	add.s32 	%r199, %r2, 128;
$L__BB22_4:
	setp.lt.u32 	%p4, %r5, 128;
	@%p4 bra 	$L__BB22_7;
	mul.wide.u32 	%rd25, %r199, 4;
	add.s64 	%rd81, %rd11, %rd25;
	add.s64 	%rd27, %rd25, %rd14;
	add.s64 	%rd80, %rd10, %rd27;
	mul.wide.s32 	%rd4, %r13, 2;
	mul.wide.s32 	%rd28, %r13, 10;
	sub.s64 	%rd5, 512, %rd28;
$L__BB22_6:
	// begin inline asm
	ld.global.nc.b32 %r26, [%rd80];
	// end inline asm
	mov.b32 	{%rs18, %rs19}, %r26;
	// begin inline asm
	{ cvt.f32.bf16 %f105, %rs18;}

	// end inline asm
	// begin inline asm
	{ cvt.f32.bf16 %f106, %rs19;}

	// end inline asm
	// begin inline asm
	ld.global.nc.b32 %r27, [%rd81];
	// end inline asm
	mov.b32 	{%rs20, %rs21}, %r27;
	// begin inline asm
	{ cvt.f32.bf16 %f107, %rs20;}

	// end inline asm
	fma.rn.f32 	%f137, %f105, %f107, %f328;
	// begin inline asm
	{ cvt.f32.bf16 %f108, %rs21;}

	// end inline asm
	fma.rn.f32 	%f138, %f106, %f108, %f137;
	add.s64 	%rd31, %rd81, %rd4;
	// begin inline asm
	ld.global.nc.b32 %r28, [%rd31];
	// end inline asm
	mov.b32 	{%rs22, %rs23}, %r28;
	// begin inline asm
	{ cvt.f32.bf16 %f109, %rs22;}

	// end inline asm
	fma.rn.f32 	%f139, %f105, %f109, %f327;
	// begin inline asm
	{ cvt.f32.bf16 %f110, %rs23;}

	// end inline asm
	fma.rn.f32 	%f140, %f106, %f110, %f139;
	add.s64 	%rd32, %rd31, %rd4;
	// begin inline asm
	ld.global.nc.b32 %r29, [%rd32];
	// end inline asm
	mov.b32 	{%rs24, %rs25}, %r29;
	// begin inline asm
	{ cvt.f32.bf16 %f111, %rs24;}

	// end inline asm
	fma.rn.f32 	%f141, %f105, %f111, %f326;
	// begin inline asm
	{ cvt.f32.bf16 %f112, %rs25;}

	// end inline asm
	fma.rn.f32 	%f142, %f106, %f112, %f141;
	add.s64 	%rd33, %rd32, %rd4;
	// begin inline asm
	ld.global.nc.b32 %r30, [%rd33];
	// end inline asm
	mov.b32 	{%rs26, %rs27}, %r30;
	// begin inline asm
	{ cvt.f32.bf16 %f113, %rs26;}

	// end inline asm
	fma.rn.f32 	%f143, %f105, %f113, %f325;
	// begin inline asm
	{ cvt.f32.bf16 %f114, %rs27;}

	// end inline asm
	fma.rn.f32 	%f144, %f106, %f114, %f143;
	add.s64 	%rd34, %rd33, %rd4;
	// begin inline asm
	ld.global.nc.b32 %r31, [%rd34];
	// end inline asm
	mov.b32 	{%rs28, %rs29}, %r31;
	// begin inline asm
	{ cvt.f32.bf16 %f115, %rs28;}

	// end inline asm
	fma.rn.f32 	%f145, %f105, %f115, %f324;
	// begin inline asm
	{ cvt.f32.bf16 %f116, %rs29;}

	// end inline asm
	fma.rn.f32 	%f146, %f106, %f116, %f145;
	add.s64 	%rd35, %rd34, %rd4;
	// begin inline asm
	ld.global.nc.b32 %r32, [%rd35];
	// end inline asm
	mov.b32 	{%rs30, %rs31}, %r32;
	// begin inline asm
	{ cvt.f32.bf16 %f117, %rs30;}

	// end inline asm
	fma.rn.f32 	%f147, %f105, %f117, %f323;
	// begin inline asm
	{ cvt.f32.bf16 %f118, %rs31;}

	// end inline asm
	fma.rn.f32 	%f148, %f106, %f118, %f147;
	add.s64 	%rd36, %rd35, %rd4;
	// begin inline asm
	ld.global.nc.b32 %r33, [%rd36];
	// end inline asm
	mov.b32 	{%rs32, %rs33}, %r33;
	// begin inline asm
	{ cvt.f32.bf16 %f119, %rs32;}

	// end inline asm
	fma.rn.f32 	%f149, %f105, %f119, %f322;
	// begin inline asm
	{ cvt.f32.bf16 %f120, %rs33;}

	// end inline asm
	fma.rn.f32 	%f150, %f106, %f120, %f149;
	add.s64 	%rd37, %rd80, 512;
	// begin inline asm
	ld.global.nc.b32 %r34, [%rd37];
	// end inline asm
	mov.b32 	{%rs34, %rs35}, %r34;
	add.s64 	%rd38, %rd81, 512;
	// begin inline asm
	{ cvt.f32.bf16 %f121, %rs34;}

	// end inline asm
	// begin inline asm
	{ cvt.f32.bf16 %f122, %rs35;}

	// end inline asm
	// begin inline asm
	ld.global.nc.b32 %r35, [%rd38];
	// end inline asm
	mov.b32 	{%rs36, %rs37}, %r35;
	// begin inline asm
	{ cvt.f32.bf16 %f123, %rs36;}

	// end inline asm
	fma.rn.f32 	%f151, %f121, %f123, %f138;
	// begin inline asm
	{ cvt.f32.bf16 %f124, %rs37;}

	// end inline asm
	fma.rn.f32 	%f328, %f122, %f124, %f151;
	add.s64 	%rd39, %rd36, %rd5;
	// begin inline asm
	ld.global.nc.b32 %r36, [%rd39];
	// end inline asm
	mov.b32 	{%rs38, %rs39}, %r36;
	// begin inline asm
	{ cvt.f32.bf16 %f125, %rs38;}

	// end inline asm
	fma.rn.f32 	%f152, %f121, %f125, %f140;
	// begin inline asm
	{ cvt.f32.bf16 %f126, %rs39;}

	// end inline asm
	fma.rn.f32 	%f327, %f122, %f126, %f152;
	add.s64 	%rd40, %rd39, %rd4;
	// begin inline asm
	ld.global.nc.b32 %r37, [%rd40];
	// end inline asm
	mov.b32 	{%rs40, %rs41}, %r37;
	// begin inline asm
	{ cvt.f32.bf16 %f127, %rs40;}

	// end inline asm
	fma.rn.f32 	%f153, %f121, %f127, %f142;
	// begin inline asm
	{ cvt.f32.bf16 %f128, %rs41;}

	// end inline asm
	fma.rn.f32 	%f326, %f122, %f128, %f153;
	add.s64 	%rd41, %rd40, %rd4;
	// begin inline asm
	ld.global.nc.b32 %r38, [%rd41];
	// end inline asm
	mov.b32 	{%rs42, %rs43}, %r38;
	// begin inline asm
	{ cvt.f32.bf16 %f129, %rs42;}

	// end inline asm
	fma.rn.f32 	%f154, %f121, %f129, %f144;
	// begin inline asm
	{ cvt.f32.bf16 %f130, %rs43;}

	// end inline asm
	fma.rn.f32 	%f325, %f122, %f130, %f154;
	add.s64 	%rd42, %rd41, %rd4;
	// begin inline asm
	ld.global.nc.b32 %r39, [%rd42];
	// end inline asm
	mov.b32 	{%rs44, %rs45}, %r39;
	// begin inline asm
	{ cvt.f32.bf16 %f131, %rs44;}

	// end inline asm
	fma.rn.f32 	%f155, %f121, %f131, %f146;
	// begin inline asm
	{ cvt.f32.bf16 %f132, %rs45;}

	// end inline asm
	fma.rn.f32 	%f324, %f122, %f132, %f155;
	add.s64 	%rd43, %rd42, %rd4;
	// begin inline asm
	ld.global.nc.b32 %r40, [%rd43];
	// end inline asm
	mov.b32 	{%rs46, %rs47}, %r40;
	// begin inline asm
	{ cvt.f32.bf16 %f133, %rs46;}

	// end inline asm
	fma.rn.f32 	%f156, %f121, %f133, %f148;
	// begin inline asm
	{ cvt.f32.bf16 %f134, %rs47;}

	// end inline asm
	fma.rn.f32 	%f323, %f122, %f134, %f156;
	add.s64 	%rd44, %rd43, %rd4;
	// begin inline asm
	ld.global.nc.b32 %r41, [%rd44];
	// end inline asm
	mov.b32 	{%rs48, %rs49}, %r41;
	// begin inline asm
	{ cvt.f32.bf16 %f135, %rs48;}

	// end inline asm
	fma.rn.f32 	%f157, %f121, %f135, %f150;
	// begin inline asm
	{ cvt.f32.bf16 %f136, %rs49;}

	// end inline asm
	fma.rn.f32 	%f322, %f122, %f136, %f157;
	add.s32 	%r199, %r199, 256;
	add.s64 	%rd81, %rd81, 1024;
	add.s64 	%rd80, %rd80, 1024;
	setp.lt.s32 	%p5, %r199, %r3;
	@%p5 bra 	$L__BB22_6;
$L__BB22_7:
	and.b32  	%r42, %r13, 1;
	setp.eq.b32 	%p6, %r42, 1;
	not.pred 	%p7, %p6;
	setp.ne.s32 	%p8, %r2, 0;
	or.pred  	%p9, %p8, %p7;
	@%p9 bra 	$L__BB22_9;
	mul.wide.s32 	%rd53, %r13, 2;
	add.s64 	%rd54, %rd1, %rd53;
	add.s64 	%rd45, %rd54, -2;
	// begin inline asm
	ld.global.nc.b16 %rs50, [%rd45];
	// end inline asm
	// begin inline asm
	{ cvt.f32.bf16 %f158, %rs50;}

	// end inline asm
	add.s64 	%rd55, %rd11, %rd53;
	add.s64 	%rd46, %rd55, -2;
	// begin inline asm
	ld.global.nc.b16 %rs52, [%rd46];
	// end inline asm
	// begin inline asm
	{ cvt.f32.bf16 %f159, %rs52;}

	// end inline asm
	fma.rn.f32 	%f328, %f158, %f159, %f328;
	add.s64 	%rd47, %rd46, %rd53;
	// begin inline asm
	ld.global.nc.b16 %rs54, [%rd47];
	// end inline asm
	// begin inline asm
	{ cvt.f32.bf16 %f160, %rs54;}

	// end inline asm
	fma.rn.f32 	%f327, %f158, %f160, %f327;
	shl.b32 	%r43, %r13, 1;
	mul.wide.s32 	%rd56, %r43, 2;
	add.s64 	%rd48, %rd46, %rd56;
	// begin inline asm
	ld.global.nc.b16 %rs56, [%rd48];
	// end inline asm
	// begin inline asm
	{ cvt.f32.bf16 %f161, %rs56;}

	// end inline asm
	fma.rn.f32 	%f326, %f158, %f161, %f326;
	mul.lo.s32 	%r44, %r13, 3;
	mul.wide.s32 	%rd57, %r44, 2;
	add.s64 	%rd49, %rd46, %rd57;
	// begin inline asm
	ld.global.nc.b16 %rs58, [%rd49];
	// end inline asm
	// begin inline asm
	{ cvt.f32.bf16 %f162, %rs58;}

	// end inline asm
	fma.rn.f32 	%f325, %f158, %f162, %f325;
	shl.b32 	%r45, %r13, 2;
	mul.wide.s32 	%rd58, %r45, 2;
	add.s64 	%rd50, %rd46, %rd58;
	// begin inline asm
	ld.global.nc.b16 %rs60, [%rd50];
	// end inline asm
	// begin inline asm
	{ cvt.f32.bf16 %f163, %rs60;}

	// end inline asm
	fma.rn.f32 	%f324, %f158, %f163, %f324;
	mul.lo.s32 	%r46, %r13, 5;
	mul.wide.s32 	%rd59, %r46, 2;
	add.s64 	%rd51, %rd46, %rd59;
	// begin inline asm
	ld.global.nc.b16 %rs62, [%rd51];
	// end inline asm
	// begin inline asm
	{ cvt.f32.bf16 %f164, %rs62;}

	// end inline asm
	fma.rn.f32 	%f323, %f158, %f164, %f323;
	mul.lo.s32 	%r47, %r13, 6;
	mul.wide.s32 	%rd60, %r47, 2;
	add.s64 	%rd52, %rd46, %rd60;
	// begin inline asm
	ld.global.nc.b16 %rs64, [%rd52];
	// end inline asm
	// begin inline asm
	{ cvt.f32.bf16 %f165, %rs64;}

	// end inline asm
	fma.rn.f32 	%f322, %f158, %f165, %f322;
$L__BB22_9:
	mov.b32 	%r48, %f328;
	shfl.sync.bfly.b32	%r49|%p10, %r48, 16, 31, -1;
	mov.b32 	%f166, %r49;
	add.f32 	%f167, %f328, %f166;
	mov.b32 	%r50, %f167;
	shfl.sync.bfly.b32	%r51|%p11, %r50, 8, 31, -1;
	mov.b32 	%f168, %r51;
	add.f32 	%f169, %f167, %f168;
	mov.b32 	%r52, %f169;
	shfl.sync.bfly.b32	%r53|%p12, %r52, 4, 31, -1;
	mov.b32 	%f170, %r53;
	add.f32 	%f171, %f169, %f170;
	mov.b32 	%r54, %f171;
	shfl.sync.bfly.b32	%r55|%p13, %r54, 2, 31, -1;
	mov.b32 	%f172, %r55;
	add.f32 	%f173, %f171, %f172;
	mov.b32 	%r56, %f173;
	shfl.sync.bfly.b32	%r57|%p14, %r56, 1, 31, -1;
	mov.b32 	%f174, %r57;
	add.f32 	%f50, %f173, %f174;
	mov.b32 	%r58, %f327;
	shfl.sync.bfly.b32	%r59|%p15, %r58, 16, 31, -1;
	mov.b32 	%f175, %r59;
	add.f32 	%f176, %f327, %f175;
	mov.b32 	%r60, %f176;
	shfl.sync.bfly.b32	%r61|%p16, %r60, 8, 31, -1;
	mov.b32 	%f177, %r61;
	add.f32 	%f178, %f176, %f177;
	mov.b32 	%r62, %f178;
	shfl.sync.bfly.b32	%r63|%p17, %r62, 4, 31, -1;
	mov.b32 	%f179, %r63;
	add.f32 	%f180, %f178, %f179;
	mov.b32 	%r64, %f180;
	shfl.sync.bfly.b32	%r65|%p18, %r64, 2, 31, -1;
	mov.b32 	%f181, %r65;
	add.f32 	%f182, %f180, %f181;
	mov.b32 	%r66, %f182;
	shfl.sync.bfly.b32	%r67|%p19, %r66, 1, 31, -1;
	mov.b32 	%f183, %r67;
	add.f32 	%f51, %f182, %f183;
	mov.b32 	%r68, %f326;
	shfl.sync.bfly.b32	%r69|%p20, %r68, 16, 31, -1;
	mov.b32 	%f184, %r69;
	add.f32 	%f185, %f326, %f184;
	mov.b32 	%r70, %f185;
	shfl.sync.bfly.b32	%r71|%p21, %r70, 8, 31, -1;
	mov.b32 	%f186, %r71;
	add.f32 	%f187, %f185, %f186;
	mov.b32 	%r72, %f187;
	shfl.sync.bfly.b32	%r73|%p22, %r72, 4, 31, -1;
	mov.b32 	%f188, %r73;
	add.f32 	%f189, %f187, %f188;
	mov.b32 	%r74, %f189;
	shfl.sync.bfly.b32	%r75|%p23, %r74, 2, 31, -1;
	mov.b32 	%f190, %r75;
	add.f32 	%f191, %f189, %f190;
	mov.b32 	%r76, %f191;
	shfl.sync.bfly.b32	%r77|%p24, %r76, 1, 31, -1;
	mov.b32 	%f192, %r77;
	add.f32 	%f52, %f191, %f192;
	mov.b32 	%r78, %f325;
	shfl.sync.bfly.b32	%r79|%p25, %r78, 16, 31, -1;
	mov.b32 	%f193, %r79;
	add.f32 	%f194, %f325, %f193;
	mov.b32 	%r80, %f194;
	shfl.sync.bfly.b32	%r81|%p26, %r80, 8, 31, -1;
	mov.b32 	%f195, %r81;
	add.f32 	%f196, %f194, %f195;
	mov.b32 	%r82, %f196;
	shfl.sync.bfly.b32	%r83|%p27, %r82, 4, 31, -1;
	mov.b32 	%f197, %r83;
	add.f32 	%f198, %f196, %f197;
	mov.b32 	%r84, %f198;
	shfl.sync.bfly.b32	%r85|%p28, %r84, 2, 31, -1;
	mov.b32 	%f199, %r85;
	add.f32 	%f200, %f198, %f199;
	mov.b32 	%r86, %f200;
	shfl.sync.bfly.b32	%r87|%p29, %r86, 1, 31, -1;
	mov.b32 	%f201, %r87;
	add.f32 	%f53, %f200, %f201;
	mov.b32 	%r88, %f324;
	shfl.sync.bfly.b32	%r89|%p30, %r88, 16, 31, -1;
	mov.b32 	%f202, %r89;
	add.f32 	%f203, %f324, %f202;
	mov.b32 	%r90, %f203;
	shfl.sync.bfly.b32	%r91|%p31, %r90, 8, 31, -1;
	mov.b32 	%f204, %r91;
	add.f32 	%f205, %f203, %f204;
	mov.b32 	%r92, %f205;
	shfl.sync.bfly.b32	%r93|%p32, %r92, 4, 31, -1;
	mov.b32 	%f206, %r93;
	add.f32 	%f207, %f205, %f206;
	mov.b32 	%r94, %f207;
	shfl.sync.bfly.b32	%r95|%p33, %r94, 2, 31, -1;
	mov.b32 	%f208, %r95;
	add.f32 	%f209, %f207, %f208;
	mov.b32 	%r96, %f209;
	shfl.sync.bfly.b32	%r97|%p34, %r96, 1, 31, -1;
	mov.b32 	%f210, %r97;
	add.f32 	%f54, %f209, %f210;
	mov.b32 	%r98, %f323;
	shfl.sync.bfly.b32	%r99|%p35, %r98, 16, 31, -1;
	mov.b32 	%f211, %r99;
	add.f32 	%f212, %f323, %f211;
	mov.b32 	%r100, %f212;
	shfl.sync.bfly.b32	%r101|%p36, %r100, 8, 31, -1;
	mov.b32 	%f213, %r101;
	add.f32 	%f214, %f212, %f213;
	mov.b32 	%r102, %f214;
	shfl.sync.bfly.b32	%r103|%p37, %r102, 4, 31, -1;
	mov.b32 	%f215, %r103;
	add.f32 	%f216, %f214, %f215;
	mov.b32 	%r104, %f216;
	shfl.sync.bfly.b32	%r105|%p38, %r104, 2, 31, -1;
	mov.b32 	%f217, %r105;
	add.f32 	%f218, %f216, %f217;
	mov.b32 	%r106, %f218;
	shfl.sync.bfly.b32	%r107|%p39, %r106, 1, 31, -1;
	mov.b32 	%f219, %r107;
	add.f32 	%f55, %f218, %f219;
	mov.b32 	%r108, %f322;
	shfl.sync.bfly.b32	%r109|%p40, %r108, 16, 31, -1;
	mov.b32 	%f220, %r109;
	add.f32 	%f221, %f322, %f220;
	mov.b32 	%r110, %f221;
	shfl.sync.bfly.b32	%r111|%p41, %r110, 8, 31, -1;
	mov.b32 	%f222, %r111;
	add.f32 	%f223, %f221, %f222;
	mov.b32 	%r112, %f223;
	shfl.sync.bfly.b32	%r113|%p42, %r112, 4, 31, -1;
	mov.b32 	%f224, %r113;
	add.f32 	%f225, %f223, %f224;
	mov.b32 	%r114, %f225;
	shfl.sync.bfly.b32	%r115|%p43, %r114, 2, 31, -1;
	mov.b32 	%f226, %r115;
	add.f32 	%f227, %f225, %f226;
	mov.b32 	%r116, %f227;
	shfl.sync.bfly.b32	%r117|%p44, %r116, 1, 31, -1;
	mov.b32 	%f228, %r117;
	add.f32 	%f56, %f227, %f228;
	and.b32  	%r10, %r2, 31;
	setp.ne.s32 	%p45, %r10, 0;
	@%p45 bra 	$L__BB22_11;
	shr.u32 	%r118, %r2, 5;
	mov.u32 	%r119, _ZZ19gemv_kernel_batchedI13__nv_bfloat1614__nv_bfloat162Li128ELi7EEvPKT_S4_S4_PS2_iibE9warp_sums;
	mad.lo.s32 	%r120, %r118, 28, %r119;
	st.shared.f32 	[%r120], %f50;
	st.shared.f32 	[%r120+4], %f51;
	st.shared.f32 	[%r120+8], %f52;
	st.shared.f32 	[%r120+12], %f53;
	st.shared.f32 	[%r120+16], %f54;
	st.shared.f32 	[%r120+20], %f55;
	st.shared.f32 	[%r120+24], %f56;
$L__BB22_11:
	bar.sync 	0;
	setp.gt.u32 	%p46, %r2, 31;
	@%p46 bra 	$L__BB22_30;
	setp.gt.u32 	%p47, %r10, 3;
	mov.u32 	%r121, _ZZ19gemv_kernel_batchedI13__nv_bfloat1614__nv_bfloat162Li128ELi7EEvPKT_S4_S4_PS2_iibE9warp_sums;
	mad.lo.s32 	%r11, %r10, 28, %r121;
	mov.f32 	%f336, 0f00000000;
	@%p47 bra 	$L__BB22_14;
	ld.shared.f32 	%f336, [%r11];
$L__BB22_14:
	setp.gt.u32 	%p48, %r10, 3;
	mov.b32 	%r122, %f336;
	shfl.sync.bfly.b32	%r123|%p49, %r122, 16, 31, -1;
	mov.b32 	%f231, %r123;
	add.f32 	%f232, %f336, %f231;
	mov.b32 	%r124, %f232;
	shfl.sync.bfly.b32	%r125|%p50, %r124, 8, 31, -1;
	mov.b32 	%f233, %r125;
	add.f32 	%f234, %f232, %f233;
	mov.b32 	%r126, %f234;
	shfl.sync.bfly.b32	%r127|%p51, %r126, 4, 31, -1;
	mov.b32 	%f235, %r127;
	add.f32 	%f236, %f234, %f235;
	mov.b32 	%r128, %f236;
	shfl.sync.bfly.b32	%r129|%p52, %r128, 2, 31, -1;
	mov.b32 	%f237, %r129;
	add.f32 	%f238, %f236, %f237;
	mov.b32 	%r130, %f238;
	shfl.sync.bfly.b32	%r131|%p53, %r130, 1, 31, -1;
	mov.b32 	%f239, %r131;
	add.f32 	%f59, %f238, %f239;
	mov.f32 	%f337, 0f00000000;
	@%p48 bra 	$L__BB22_16;
	ld.shared.f32 	%f337, [%r11+4];
$L__BB22_16:
	setp.gt.u32 	%p54, %r10, 3;
	mov.b32 	%r132, %f337;
	shfl.sync.bfly.b32	%r133|%p55, %r132, 16, 31, -1;
	mov.b32 	%f241, %r133;
	add.f32 	%f242, %f337, %f241;
	mov.b32 	%r134, %f242;
	shfl.sync.bfly.b32	%r135|%p56, %r134, 8, 31, -1;
	mov.b32 	%f243, %r135;
	add.f32 	%f244, %f242, %f243;
	mov.b32 	%r136, %f244;
	shfl.sync.bfly.b32	%r137|%p57, %r136, 4, 31, -1;
	mov.b32 	%f245, %r137;
	add.f32 	%f246, %f244, %f245;
	mov.b32 	%r138, %f246;
	shfl.sync.bfly.b32	%r139|%p58, %r138, 2, 31, -1;
	mov.b32 	%f247, %r139;
	add.f32 	%f248, %f246, %f247;
	mov.b32 	%r140, %f248;
	shfl.sync.bfly.b32	%r141|%p59, %r140, 1, 31, -1;
	mov.b32 	%f249, %r141;
	add.f32 	%f62, %f248, %f249;
	mov.f32 	%f338, 0f00000000;
	@%p54 bra 	$L__BB22_18;
	ld.shared.f32 	%f338, [%r11+8];
$L__BB22_18:
	setp.gt.u32 	%p60, %r10, 3;
	mov.b32 	%r142, %f338;
	shfl.sync.bfly.b32	%r143|%p61, %r142, 16, 31, -1;
	mov.b32 	%f251, %r143;
	add.f32 	%f252, %f338, %f251;
	mov.b32 	%r144, %f252;
	shfl.sync.bfly.b32	%r145|%p62, %r144, 8, 31, -1;
	mov.b32 	%f253, %r145;
	add.f32 	%f254, %f252, %f253;
	mov.b32 	%r146, %f254;
	shfl.sync.bfly.b32	%r147|%p63, %r146, 4, 31, -1;
	mov.b32 	%f255, %r147;
	add.f32 	%f256, %f254, %f255;
	mov.b32 	%r148, %f256;
	shfl.sync.bfly.b32	%r149|%p64, %r148, 2, 31, -1;
	mov.b32 	%f257, %r149;
	add.f32 	%f258, %f256, %f257;
	mov.b32 	%r150, %f258;
	shfl.sync.bfly.b32	%r151|%p65, %r150, 1, 31, -1;
	mov.b32 	%f259, %r151;
	add.f32 	%f65, %f258, %f259;
	mov.f32 	%f339, 0f00000000;
	@%p60 bra 	$L__BB22_20;
	ld.shared.f32 	%f339, [%r11+12];
$L__BB22_20:
	setp.gt.u32 	%p66, %r10, 3;
	mov.b32 	%r152, %f339;
	shfl.sync.bfly.b32	%r153|%p67, %r152, 16, 31, -1;
	mov.b32 	%f261, %r153;
	add.f32 	%f262, %f339, %f261;
	mov.b32 	%r154, %f262;
	shfl.sync.bfly.b32	%r155|%p68, %r154, 8, 31, -1;
	mov.b32 	%f263, %r155;
	add.f32 	%f264, %f262, %f263;
	mov.b32 	%r156, %f264;
	shfl.sync.bfly.b32	%r157|%p69, %r156, 4, 31, -1;
	mov.b32 	%f265, %r157;
	add.f32 	%f266, %f264, %f265;
	mov.b32 	%r158, %f266;
	shfl.sync.bfly.b32	%r159|%p70, %r158, 2, 31, -1;
	mov.b32 	%f267, %r159;
	add.f32 	%f268, %f266, %f267;
	mov.b32 	%r160, %f268;
	shfl.sync.bfly.b32	%r161|%p71, %r160, 1, 31, -1;
	mov.b32 	%f269, %r161;
	add.f32 	%f68, %f268, %f269;
	mov.f32 	%f340, 0f00000000;
	@%p66 bra 	$L__BB22_22;
	ld.shared.f32 	%f340, [%r11+16];
$L__BB22_22:
	setp.gt.u32 	%p72, %r10, 3;
	mov.b32 	%r162, %f340;
	shfl.sync.bfly.b32	%r163|%p73, %r162, 16, 31, -1;
	mov.b32 	%f271, %r163;
	add.f32 	%f272, %f340, %f271;
	mov.b32 	%r164, %f272;
	shfl.sync.bfly.b32	%r165|%p74, %r164, 8, 31, -1;
	mov.b32 	%f273, %r165;
	add.f32 	%f274, %f272, %f273;
	mov.b32 	%r166, %f274;
	shfl.sync.bfly.b32	%r167|%p75, %r166, 4, 31, -1;
	mov.b32 	%f275, %r167;
	add.f32 	%f276, %f274, %f275;
	mov.b32 	%r168, %f276;
	shfl.sync.bfly.b32	%r169|%p76, %r168, 2, 31, -1;
	mov.b32 	%f277, %r169;
	add.f32 	%f278, %f276, %f277;
	mov.b32 	%r170, %f278;
	shfl.sync.bfly.b32	%r171|%p77, %r170, 1, 31, -1;
	mov.b32 	%f279, %r171;
	add.f32 	%f71, %f278, %f279;
	mov.f32 	%f341, 0f00000000;
	@%p72 bra 	$L__BB22_24;
	ld.shared.f32 	%f341, [%r11+20];
$L__BB22_24:
	setp.gt.u32 	%p78, %r10, 3;
	mov.b32 	%r172, %f341;
	shfl.sync.bfly.b32	%r173|%p79, %r172, 16, 31, -1;
	mov.b32 	%f281, %r173;
	add.f32 	%f282, %f341, %f281;
	mov.b32 	%r174, %f282;
	shfl.sync.bfly.b32	%r175|%p80, %r174, 8, 31, -1;
	mov.b32 	%f283, %r175;
	add.f32 	%f284, %f282, %f283;
	mov.b32 	%r176, %f284;
	shfl.sync.bfly.b32	%r177|%p81, %r176, 4, 31, -1;
	mov.b32 	%f285, %r177;
	add.f32 	%f286, %f284, %f285;
	mov.b32 	%r178, %f286;
	shfl.sync.bfly.b32	%r179|%p82, %r178, 2, 31, -1;
	mov.b32 	%f287, %r179;
	add.f32 	%f288, %f286, %f287;
	mov.b32 	%r180, %f288;
	shfl.sync.bfly.b32	%r181|%p83, %r180, 1, 31, -1;
	mov.b32 	%f289, %r181;
	add.f32 	%f74, %f288, %f289;
	mov.f32 	%f342, 0f00000000;
	@%p78 bra 	$L__BB22_26;
	ld.shared.f32 	%f342, [%r11+24];
$L__BB22_26:
	setp.ne.s32 	%p84, %r2, 0;
	mov.b32 	%r182, %f342;
	shfl.sync.bfly.b32	%r183|%p85, %r182, 16, 31, -1;
	mov.b32 	%f290, %r183;
	add.f32 	%f291, %f342, %f290;
	mov.b32 	%r184, %f291;
	shfl.sync.bfly.b32	%r185|%p86, %r184, 8, 31, -1;
	mov.b32 	%f292, %r185;
	add.f32 	%f293, %f291, %f292;
	mov.b32 	%r186, %f293;
	shfl.sync.bfly.b32	%r187|%p87, %r186, 4, 31, -1;
	mov.b32 	%f294, %r187;
	add.f32 	%f295, %f293, %f294;
	mov.b32 	%r188, %f295;
	shfl.sync.bfly.b32	%r189|%p88, %r188, 2, 31, -1;
	mov.b32 	%f296, %r189;
	add.f32 	%f297, %f295, %f296;
	mov.b32 	%r190, %f297;
	shfl.sync.bfly.b32	%r191|%p89, %r190, 1, 31, -1;
	mov.b32 	%f298, %r191;
	add.f32 	%f77, %f297, %f298;
	@%p84 bra 	$L__BB22_30;
	ld.param.s8 	%rs75, [_Z19gemv_kernel_batchedI13__nv_bfloat1614__nv_bfloat162Li128ELi7EEvPKT_S4_S4_PS2_iib_param_6];
	setp.eq.s16 	%p90, %rs75, 0;
	mov.f32 	%f343, 0f00000000;
	@%p90 bra 	$L__BB22_29;
	ld.param.u64 	%rd78, [_Z19gemv_kernel_batchedI13__nv_bfloat1614__nv_bfloat162Li128ELi7EEvPKT_S4_S4_PS2_iib_param_2];
	mul.wide.u32 	%rd62, %r1, 2;
	add.s64 	%rd61, %rd78, %rd62;
	// begin inline asm
	ld.global.nc.b16 %rs66, [%rd61];
	// end inline asm
	// begin inline asm
	{ cvt.f32.bf16 %f343, %rs66;}

	// end inline asm
$L__BB22_29:
	ld.param.u64 	%rd79, [_Z19gemv_kernel_batchedI13__nv_bfloat1614__nv_bfloat162Li128ELi7EEvPKT_S4_S4_PS2_iib_param_3];
	cvta.to.global.u64 	%rd63, %rd79;
	add.f32 	%f301, %f343, %f59;
	// begin inline asm
	{  cvt.rn.bf16.f32 %rs68, %f301;}

	// end inline asm
	mul.wide.u32 	%rd64, %r1, 2;
	add.s64 	%rd65, %rd63, %rd64;
	st.global.u16 	[%rd65], %rs68;
	add.f32 	%f302, %f343, %f62;
	// begin inline asm
	{  cvt.rn.bf16.f32 %rs69, %f302;}

	// end inline asm
	add.s32 	%r192, %r12, %r1;
	mul.wide.u32 	%rd66, %r192, 2;
	add.s64 	%rd67, %rd63, %rd66;
	st.global.u16 	[%rd67], %rs69;
	add.f32 	%f303, %f343, %f65;
	// begin inline asm
	{  cvt.rn.bf16.f32 %rs70, %f303;}

	// end inline asm
	add.s32 	%r193, %r192, %r12;
	mul.wide.u32 	%rd68, %r193, 2;
	add.s64 	%rd69, %rd63, %rd68;
	st.global.u16 	[%rd69], %rs70;
	add.f32 	%f304, %f343, %f68;
	// begin inline asm
	{  cvt.rn.bf16.f32 %rs71, %f304;}

	// end inline asm
	add.s32 	%r194, %r193, %r12;
	mul.wide.u32 	%rd70, %r194, 2;
	add.s64 	%rd71, %rd63, %rd70;
	st.global.u16 	[%rd71], %rs71;
	add.f32 	%f305, %f343, %f71;
	// begin inline asm
	{  cvt.rn.bf16.f32 %rs72, %f305;}

	// end inline asm
	add.s32 	%r195, %r194, %r12;
	mul.wide.u32 	%rd72, %r195, 2;
	add.s64 	%rd73, %rd63, %rd72;
	st.global.u16 	[%rd73], %rs72;
	add.f32 	%f306, %f343, %f74;
	// begin inline asm
	{  cvt.rn.bf16.f32 %rs73, %f306;}

	// end inline asm
	add.s32 	%r196, %r195, %r12;
	mul.wide.u32 	%rd74, %r196, 2;
	add.s64 	%rd75, %rd63, %rd74;
	st.global.u16 	[%rd75], %rs73;
	add.f32 	%f307, %f343, %f77;
	// begin inline asm
	{  cvt.rn.bf16.f32 %rs74, %f307;}

	// end inline asm
	add.s32 	%r197, %r196, %r12;
	mul.wide.u32 	%rd76, %r197, 2;
	add.s64 	%rd77, %rd63, %rd76;
	st.global.u16 	[%rd77], %rs74;
$L__BB22_30:
	ret;

}
	// .globl	_Z19gemv_kernel_batchedI13__nv_bfloat1614__nv_bfloat162Li128ELi8EEvPKT_S4_S4_PS2_iib
.visible .entry _Z19gemv_kernel_batchedI13__nv_bfloat1614__nv_bfloat162Li128ELi8EEvPKT_S4_S4_PS2_iib(
	.param .u64 .ptr .align 1 _Z19gemv_kernel_batchedI13__nv_bfloat1614__nv_bfloat162Li128ELi8EEvPKT_S4_S4_PS2_iib_param_0,
	.param .u64 .ptr .align 1 _Z19gemv_kernel_batchedI13__nv_bfloat1614__nv_bfloat162Li128ELi8EEvPKT_S4_S4_PS2_iib_param_1,
	.param .u64 .ptr .align 1 _Z19gemv_kernel_batchedI13__nv_bfloat1614__nv_bfloat162Li128ELi8EEvPKT_S4_S4_PS2_iib_param_2,
	.param .u64 .ptr .align 1 _Z19gemv_kernel_batchedI13__nv_bfloat1614__nv_bfloat162Li128ELi8EEvPKT_S4_S4_PS2_iib_param_3,
	.param .u32 _Z19gemv_kernel_batchedI13__nv_bfloat1614__nv_bfloat162Li128ELi8EEvPKT_S4_S4_PS2_iib_param_4,
	.param .u32 _Z19gemv_kernel_batchedI13__nv_bfloat1614__nv_bfloat162Li128ELi8EEvPKT_S4_S4_PS2_iib_param_5,
	.param .u8 _Z19gemv_kernel_batchedI13__nv_bfloat1614__nv_bfloat162Li128ELi8EEvPKT_S4_S4_PS2_iib_param_6
)
{
	.reg .pred 	%p<102>;
	.reg .b16 	%rs<85>;
	.reg .b32 	%r<225>;
	.reg .b32 	%f<391>;
	.reg .b64 	%rd<89>;
	// demoted variable
	.shared .align 4 .b8 _ZZ19gemv_kernel_batchedI13__nv_bfloat1614__nv_bfloat162Li128ELi8EEvPKT_S4_S4_PS2_iibE9warp_sums[128];
	ld.param.u64 	%rd9, [_Z19gemv_kernel_batchedI13__nv_bfloat1614__nv_bfloat162Li128ELi8EEvPKT_S4_S4_PS2_iib_param_0];
	ld.param.u64 	%rd10, [_Z19gemv_kernel_batchedI13__nv_bfloat1614__nv_bfloat162Li128ELi8EEvPKT_S4_S4_PS2_iib_param_1];
	ld.param.u32 	%r12, [_Z19gemv_kernel_batchedI13__nv_bfloat1614__nv_bfloat162Li128ELi8EEvPKT_S4_S4_PS2_iib_param_4];
	ld.param.u32 	%r13, [_Z19gemv_kernel_batchedI13__nv_bfloat1614__nv_bfloat162Li128ELi8EEvPKT_S4_S4_PS2_iib_param_5];
	mov.u32 	%r1, %ctaid.x;
	setp.ge.s32 	%p1, %r1, %r12;
	@%p1 bra 	$L__BB23_32;
	mov.u32 	%r2, %tid.x;
	shr.u32 	%r14, %r13, 31;
	add.s32 	%r15, %r13, %r14;
	shr.s32 	%r3, %r15, 1;
	mul.lo.s32 	%r4, %r13, %r1;
	mul.wide.s32 	%rd13, %r4, 2;
	add.s64 	%rd1, %rd9, %rd13;
	setp.ge.s32 	%p2, %r2, %r3;
	mov.f32 	%f366, 0f00000000;
	mov.f32 	%f367, %f366;
	mov.f32 	%f368, %f366;
	mov.f32 	%f369, %f366;
	mov.f32 	%f370, %f366;
	mov.f32 	%f371, %f366;
	mov.f32 	%f372, %f366;
	mov.f32 	%f373, %f366;
	@%p2 bra 	$L__BB23_7;
	not.b32 	%r16, %r2;
	add.s32 	%r5, %r3, %r16;
	and.b32  	%r17, %r5, 128;
	setp.ne.s32 	%p3, %r17, 0;
	mov.f32 	%f366, 0f00000000;
	mov.u32 	%r224, %r2;
	@%p3 bra 	$L__BB23_4;
	mul.wide.u32 	%rd23, %r2, 4;
	add.s64 	%rd14, %rd1, %rd23;
	// begin inline asm
	ld.global.nc.b32 %r18, [%rd14];
	// end inline asm
	mov.b32 	{%rs2, %rs3}, %r18;
	add.s64 	%rd15, %rd10, %rd23;
	// begin inline asm
	{ cvt.f32.bf16 %f93, %rs2;}

	// end inline asm
	// begin inline asm
	{ cvt.f32.bf16 %f94, %rs3;}

	// end inline asm
	// begin inline asm
	ld.global.nc.b32 %r19, [%rd15];
	// end inline asm
	mov.b32 	{%rs4, %rs5}, %r19;
	// begin inline asm
	{ cvt.f32.bf16 %f95, %rs4;}

	// end inline asm
	fma.rn.f32 	%f111, %f93, %f95, 0f00000000;
	// begin inline asm
	{ cvt.f32.bf16 %f96, %rs5;}

	// end inline asm
	fma.rn.f32 	%f373, %f94, %f96, %f111;
	mul.wide.s32 	%rd24, %r13, 2;
	add.s64 	%rd16, %rd15, %rd24;
	// begin inline asm
	ld.global.nc.b32 %r20, [%rd16];
	// end inline asm
	mov.b32 	{%rs6, %rs7}, %r20;
	// begin inline asm
	{ cvt.f32.bf16 %f97, %rs6;}

	// end inline asm
	fma.rn.f32 	%f112, %f93, %f97, 0f00000000;
	// begin inline asm
	{ cvt.f32.bf16 %f98, %rs7;}

	// end inline asm
	fma.rn.f32 	%f372, %f94, %f98, %f112;
	add.s64 	%rd17, %rd16, %rd24;
	// begin inline asm
	ld.global.nc.b32 %r21, [%rd17];
	// end inline asm
	mov.b32 	{%rs8, %rs9}, %r21;
	// begin inline asm
	{ cvt.f32.bf16 %f99, %rs8;}

	// end inline asm
	fma.rn.f32 	%f113, %f93, %f99, 0f00000000;
	// begin inline asm
	{ cvt.f32.bf16 %f100, %rs9;}

	// end inline asm
	fma.rn.f32 	%f371, %f94, %f100, %f113;
	add.s64 	%rd18, %rd17, %rd24;
	// begin inline asm
	ld.global.nc.b32 %r22, [%rd18];
	// end inline asm
	mov.b32 	{%rs10, %rs11}, %r22;
	// begin inline asm
	{ cvt.f32.bf16 %f101, %rs10;}

	// end inline asm
	fma.rn.f32 	%f114, %f93, %f101, 0f00000000;
	// begin inline asm
	{ cvt.f32.bf16 %f102, %rs11;}

	// end inline asm
	fma.rn.f32 	%f370, %f94, %f102, %f114;
	add.s64 	%rd19, %rd18, %rd24;
	// begin inline asm
	ld.global.nc.b32 %r23, [%rd19];
	// end inline asm
	mov.b32 	{%rs12, %rs13}, %r23;
	// begin inline asm
	{ cvt.f32.bf16 %f103, %rs12;}

	// end inline asm
	fma.rn.f32 	%f115, %f93, %f103, 0f00000000;
	// begin inline asm
	{ cvt.f32.bf16 %f104, %rs13;}

	// end inline asm
	fma.rn.f32 	%f369, %f94, %f104, %f115;
	add.s64 	%rd20, %rd19, %rd24;
	// begin inline asm
	ld.global.nc.b32 %r24, [%rd20];
	// end inline asm
	mov.b32 	{%rs14, %rs15}, %r24;
	// begin inline asm
	{ cvt.f32.bf16 %f105, %rs14;}

	// end inline asm
	fma.rn.f32 	%f116, %f93, %f105, 0f00000000;
	// begin inline asm
	{ cvt.f32.bf16 %f106, %rs15;}

	// end inline asm
	fma.rn.f32 	%f368, %f94, %f106, %f116;
	add.s64 	%rd21, %rd20, %rd24;
	// begin inline asm
	ld.global.nc.b32 %r25, [%rd21];
	// end inline asm
	mov.b32 	{%rs16, %rs17}, %r25;
	// begin inline asm
	{ cvt.f32.bf16 %f107, %rs16;}

	// end inline asm
	fma.rn.f32 	%f117, %f93, %f107, 0f00000000;
	// begin inline asm
	{ cvt.f32.bf16 %f108, %rs17;}

	// end inline asm
	fma.rn.f32 	%f367, %f94, %f108, %f117;
	add.s64 	%rd22, %rd21, %rd24;
	// begin inline asm
	ld.global.nc.b32 %r26, [%rd22];
	// end inline asm
	mov.b32 	{%rs18, %rs19}, %r26;
	// begin inline asm
	{ cvt.f32.bf16 %f109, %rs18;}

	// end inline asm
	fma.rn.f32 	%f118, %f93, %f109, 0f00000000;
	// begin inline asm
	{ cvt.f32.bf16 %f110, %rs19;}

	// end inline asm
	fma.rn.f32 	%f366, %f94, %f110, %f118;
	add.s32 	%r224, %r2, 128;
$L__BB23_4:
	setp.lt.u32 	%p4, %r5, 128;
	@%p4 bra 	$L__BB23_7;
	mul.wide.u32 	%rd25, %r224, 4;
	add.s64 	%rd88, %rd10, %rd25;
	add.s64 	%rd27, %rd25, %rd13;
	add.s64 	%rd87, %rd9, %rd27;
	mul.wide.s32 	%rd28, %r13, 12;
	sub.s64 	%rd4, 512, %rd28;
$L__BB23_6:
	// begin inline asm
	ld.global.nc.b32 %r27, [%rd87];
	// end inline asm
	mov.b32 	{%rs20, %rs21}, %r27;
	// begin inline asm
	{ cvt.f32.bf16 %f119, %rs20;}

	// end inline asm
	// begin inline asm
	{ cvt.f32.bf16 %f120, %rs21;}

	// end inline asm
	// begin inline asm
	ld.global.nc.b32 %r28, [%rd88];
	// end inline asm
	mov.b32 	{%rs22, %rs23}, %r28;
	// begin inline asm
	{ cvt.f32.bf16 %f121, %rs22;}

	// end inline asm
	fma.rn.f32 	%f155, %f119, %f121, %f373;
	// begin inline asm
	{ cvt.f32.bf16 %f122, %rs23;}

	// end inline asm
	fma.rn.f32 	%f156, %f120, %f122, %f155;
	mul.wide.s32 	%rd47, %r13, 2;
	add.s64 	%rd31, %rd88, %rd47;
	// begin inline asm
	ld.global.nc.b32 %r29, [%rd31];
	// end inline asm
	mov.b32 	{%rs24, %rs25}, %r29;
	// begin inline asm
	{ cvt.f32.bf16 %f123, %rs24;}

	// end inline asm
	fma.rn.f32 	%f157, %f119, %f123, %f372;
	// begin inline asm
	{ cvt.f32.bf16 %f124, %rs25;}

	// end inline asm
	fma.rn.f32 	%f158, %f120, %f124, %f157;
	add.s64 	%rd32, %rd31, %rd47;
	// begin inline asm
	ld.global.nc.b32 %r30, [%rd32];
	// end inline asm
	mov.b32 	{%rs26, %rs27}, %r30;
	// begin inline asm
	{ cvt.f32.bf16 %f125, %rs26;}

	// end inline asm
	fma.rn.f32 	%f159, %f119, %f125, %f371;
	// begin inline asm
	{ cvt.f32.bf16 %f126, %rs27;}

	// end inline asm
	fma.rn.f32 	%f160, %f120, %f126, %f159;
	add.s64 	%rd33, %rd32, %rd47;
	// begin inline asm
	ld.global.nc.b32 %r31, [%rd33];
	// end inline asm
	mov.b32 	{%rs28, %rs29}, %r31;
	// begin inline asm
	{ cvt.f32.bf16 %f127, %rs28;}

	// end inline asm
	fma.rn.f32 	%f161, %f119, %f127, %f370;
	// begin inline asm
	{ cvt.f32.bf16 %f128, %rs29;}

	// end inline asm
	fma.rn.f32 	%f162, %f120, %f128, %f161;
	add.s64 	%rd34, %rd33, %rd47;
	// begin inline asm
	ld.global.nc.b32 %r32, [%rd34];
	// end inline asm
	mov.b32 	{%rs30, %rs31}, %r32;
	// begin inline asm
	{ cvt.f32.bf16 %f129, %rs30;}

	// end inline asm
	fma.rn.f32 	%f163, %f119, %f129, %f369;
	// begin inline asm
	{ cvt.f32.bf16 %f130, %rs31;}

	// end inline asm
	fma.rn.f32 	%f164, %f120, %f130, %f163;
	add.s64 	%rd35, %rd34, %rd47;
	// begin inline asm
	ld.global.nc.b32 %r33, [%rd35];
	// end inline asm
	mov.b32 	{%rs32, %rs33}, %r33;
	// begin inline asm
	{ cvt.f32.bf16 %f131, %rs32;}

	// end inline asm
	fma.rn.f32 	%f165, %f119, %f131, %f368;
	// begin inline asm
	{ cvt.f32.bf16 %f132, %rs33;}

	// end inline asm
	fma.rn.f32 	%f166, %f120, %f132, %f165;
	add.s64 	%rd36, %rd35, %rd47;
	// begin inline asm
	ld.global.nc.b32 %r34, [%rd36];
	// end inline asm
	mov.b32 	{%rs34, %rs35}, %r34;
	// begin inline asm
	{ cvt.f32.bf16 %f133, %rs34;}

	// end inline asm
	fma.rn.f32 	%f167, %f119, %f133, %f367;
	// begin inline asm
	{ cvt.f32.bf16 %f134, %rs35;}

	// end inline asm
	fma.rn.f32 	%f168, %f120, %f134, %f167;
	add.s64 	%rd37, %rd36, %rd47;
	// begin inline asm
	ld.global.nc.b32 %r35, [%rd37];
	// end inline asm
	mov.b32 	{%rs36, %rs37}, %r35;
	// begin inline asm
	{ cvt.f32.bf16 %f135, %rs36;}

	// end inline asm
	fma.rn.f32 	%f169, %f119, %f135, %f366;
	// begin inline asm
	{ cvt.f32.bf16 %f136, %rs37;}

	// end inline asm
	fma.rn.f32 	%f170, %f120, %f136, %f169;
	add.s64 	%rd38, %rd87, 512;
	// begin inline asm
	ld.global.nc.b32 %r36, [%rd38];
	// end inline asm
	mov.b32 	{%rs38, %rs39}, %r36;
	add.s64 	%rd39, %rd88, 512;
	// begin inline asm
	{ cvt.f32.bf16 %f137, %rs38;}

	// end inline asm
	// begin inline asm
	{ cvt.f32.bf16 %f138, %rs39;}

	// end inline asm
	// begin inline asm
	ld.global.nc.b32 %r37, [%rd39];
	// end inline asm
	mov.b32 	{%rs40, %rs41}, %r37;
	// begin inline asm
	{ cvt.f32.bf16 %f139, %rs40;}

	// end inline asm
	fma.rn.f32 	%f171, %f137, %f139, %f156;
	// begin inline asm
	{ cvt.f32.bf16 %f140, %rs41;}

	// end inline asm
	fma.rn.f32 	%f373, %f138, %f140, %f171;
	add.s64 	%rd40, %rd37, %rd4;
	// begin inline asm
	ld.global.nc.b32 %r38, [%rd40];
	// end inline asm
	mov.b32 	{%rs42, %rs43}, %r38;
	// begin inline asm
	{ cvt.f32.bf16 %f141, %rs42;}

	// end inline asm
	fma.rn.f32 	%f172, %f137, %f141, %f158;
	// begin inline asm
	{ cvt.f32.bf16 %f142, %rs43;}

	// end inline asm
	fma.rn.f32 	%f372, %f138, %f142, %f172;
	add.s64 	%rd41, %rd40, %rd47;
	// begin inline asm
	ld.global.nc.b32 %r39, [%rd41];
	// end inline asm
	mov.b32 	{%rs44, %rs45}, %r39;
	// begin inline asm
	{ cvt.f32.bf16 %f143, %rs44;}

	// end inline asm
	fma.rn.f32 	%f173, %f137, %f143, %f160;
	// begin inline asm
	{ cvt.f32.bf16 %f144, %rs45;}

	// end inline asm
	fma.rn.f32 	%f371, %f138, %f144, %f173;
	add.s64 	%rd42, %rd41, %rd47;
	// begin inline asm
	ld.global.nc.b32 %r40, [%rd42];
	// end inline asm
	mov.b32 	{%rs46, %rs47}, %r40;
	// begin inline asm
	{ cvt.f32.bf16 %f145, %rs46;}

	// end inline asm
	fma.rn.f32 	%f174, %f137, %f145, %f162;
	// begin inline asm
	{ cvt.f32.bf16 %f146, %rs47;}

	// end inline asm
	fma.rn.f32 	%f370, %f138, %f146, %f174;
	add.s64 	%rd43, %rd42, %rd47;
	// begin inline asm
	ld.global.nc.b32 %r41, [%rd43];
	// end inline asm
	mov.b32 	{%rs48, %rs49}, %r41;
	// begin inline asm
	{ cvt.f32.bf16 %f147, %rs48;}

	// end inline asm
	fma.rn.f32 	%f175, %f137, %f147, %f164;
	// begin inline asm
	{ cvt.f32.bf16 %f148, %rs49;}

	// end inline asm
	fma.rn.f32 	%f369, %f138, %f148, %f175;
	add.s64 	%rd44, %rd43, %rd47;
	// begin inline asm
	ld.global.nc.b32 %r42, [%rd44];
	// end inline asm
	mov.b32 	{%rs50, %rs51}, %r42;
	// begin inline asm
	{ cvt.f32.bf16 %f149, %rs50;}

	// end inline asm
	fma.rn.f32 	%f176, %f137, %f149, %f166;
	// begin inline asm
	{ cvt.f32.bf16 %f150, %rs51;}

	// end inline asm
	fma.rn.f32 	%f368, %f138, %f150, %f176;
	add.s64 	%rd45, %rd44, %rd47;
	// begin inline asm
	ld.global.nc.b32 %r43, [%rd45];
	// end inline asm
	mov.b32 	{%rs52, %rs53}, %r43;
	// begin inline asm
	{ cvt.f32.bf16 %f151, %rs52;}

	// end inline asm
	fma.rn.f32 	%f177, %f137, %f151, %f168;
	// begin inline asm
	{ cvt.f32.bf16 %f152, %rs53;}

	// end inline asm
	fma.rn.f32 	%f367, %f138, %f152, %f177;
	add.s64 	%rd46, %rd45, %rd47;
	// begin inline asm
	ld.global.nc.b32 %r44, [%rd46];
	// end inline asm
	mov.b32 	{%rs54, %rs55}, %r44;
	// begin inline asm
	{ cvt.f32.bf16 %f153, %rs54;}

	// end inline asm
	fma.rn.f32 	%f178, %f137, %f153, %f170;
	// begin inline asm
	{ cvt.f32.bf16 %f154, %rs55;}

	// end inline asm
	fma.rn.f32 	%f366, %f138, %f154, %f178;
	add.s32 	%r224, %r224, 256;
	add.s64 	%rd88, %rd88, 1024;
	add.s64 	%rd87, %rd87, 1024;
	setp.lt.s32 	%p5, %r224, %r3;
	@%p5 bra 	$L__BB23_6;
$L__BB23_7:
	and.b32  	%r45, %r13, 1;
	setp.eq.b32 	%p6, %r45, 1;
	not.pred 	%p7, %p6;
	setp.ne.s32 	%p8, %r2, 0;
	or.pred  	%p9, %p8, %p7;
	@%p9 bra 	$L__BB23_9;
	mul.wide.s32 	%rd57, %r13, 2;
	add.s64 	%rd58, %rd1, %rd57;
	add.s64 	%rd48, %rd58, -2;
	// begin inline asm
	ld.global.nc.b16 %rs56, [%rd48];
	// end inline asm
	// begin inline asm
	{ cvt.f32.bf16 %f179, %rs56;}

	// end inline asm
	add.s64 	%rd59, %rd10, %rd57;
	add.s64 	%rd49, %rd59, -2;
	// begin inline asm
	ld.global.nc.b16 %rs58, [%rd49];
	// end inline asm
	// begin inline asm
	{ cvt.f32.bf16 %f180, %rs58;}

	// end inline asm
	fma.rn.f32 	%f373, %f179, %f180, %f373;
	add.s64 	%rd50, %rd49, %rd57;
	// begin inline asm
	ld.global.nc.b16 %rs60, [%rd50];
	// end inline asm
	// begin inline asm
	{ cvt.f32.bf16 %f181, %rs60;}

	// end inline asm
	fma.rn.f32 	%f372, %f179, %f181, %f372;
	shl.b32 	%r46, %r13, 1;
	mul.wide.s32 	%rd60, %r46, 2;
	add.s64 	%rd51, %rd49, %rd60;
	// begin inline asm
	ld.global.nc.b16 %rs62, [%rd51];
	// end inline asm
	// begin inline asm
	{ cvt.f32.bf16 %f182, %rs62;}

	// end inline asm
	fma.rn.f32 	%f371, %f179, %f182, %f371;
	mul.lo.s32 	%r47, %r13, 3;
	mul.wide.s32 	%rd61, %r47, 2;
	add.s64 	%rd52, %rd49, %rd61;
	// begin inline asm
	ld.global.nc.b16 %rs64, [%rd52];
	// end inline asm
	// begin inline asm
	{ cvt.f32.bf16 %f183, %rs64;}

	// end inline asm
	fma.rn.f32 	%f370, %f179, %f183, %f370;
	shl.b32 	%r48, %r13, 2;
	mul.wide.s32 	%rd62, %r48, 2;
	add.s64 	%rd53, %rd49, %rd62;
	// begin inline asm
	ld.global.nc.b16 %rs66, [%rd53];
	// end inline asm
	// begin inline asm
	{ cvt.f32.bf16 %f184, %rs66;}

	// end inline asm
	fma.rn.f32 	%f369, %f179, %f184, %f369;
	mul.lo.s32 	%r49, %r13, 5;
	mul.wide.s32 	%rd63, %r49, 2;
	add.s64 	%rd54, %rd49, %rd63;
	// begin inline asm
	ld.global.nc.b16 %rs68, [%rd54];
	// end inline asm
	// begin inline asm
	{ cvt.f32.bf16 %f185, %rs68;}

	// end inline asm
	fma.rn.f32 	%f368, %f179, %f185, %f368;
	mul.lo.s32 	%r50, %r13, 6;
	mul.wide.s32 	%rd64, %r50, 2;
	add.s64 	%rd55, %rd49, %rd64;
	// begin inline asm
	ld.global.nc.b16 %rs70, [%rd55];
	// end inline asm
	// begin inline asm
	{ cvt.f32.bf16 %f186, %rs70;}

	// end inline asm
	fma.rn.f32 	%f367, %f179, %f186, %f367;
	mul.lo.s32 	%r51, %r13, 7;
	mul.wide.s32 	%rd65, %r51, 2;
	add.s64 	%rd56, %rd49, %rd65;
	// begin inline asm
	ld.global.nc.b16 %rs72, [%rd56];
	// end inline asm
	// begin inline asm
	{ cvt.f32.bf16 %f187, %rs72;}

	// end inline asm
	fma.rn.f32 	%f366, %f179, %f187, %f366;
$L__BB23_9:
	mov.b32 	%r52, %f373;
	shfl.sync.bfly.b32	%r53|%p10, %r52, 16, 31, -1;
	mov.b32 	%f188, %r53;
	add.f32 	%f189, %f373, %f188;
	mov.b32 	%r54, %f189;
	shfl.sync.bfly.b32	%r55|%p11, %r54, 8, 31, -1;
	mov.b32 	%f190, %r55;
	add.f32 	%f191, %f189, %f190;
	mov.b32 	%r56, %f191;
	shfl.sync.bfly.b32	%r57|%p12, %r56, 4, 31, -1;
	mov.b32 	%f192, %r57;
	add.f32 	%f193, %f191, %f192;
	mov.b32 	%r58, %f193;
	shfl.sync.bfly.b32	%r59|%p13, %r58, 2, 31, -1;
	mov.b32 	%f194, %r59;
	add.f32 	%f195, %f193, %f194;
	mov.b32 	%r60, %f195;
	shfl.sync.bfly.b32	%r61|%p14, %r60, 1, 31, -1;
	mov.b32 	%f196, %r61;
	add.f32 	%f57, %f195, %f196;
	mov.b32 	%r62, %f372;
	shfl.sync.bfly.b32	%r63|%p15, %r62, 16, 31, -1;
	mov.b32 	%f197, %r63;
	add.f32 	%f198, %f372, %f197;
	mov.b32 	%r64, %f198;
	shfl.sync.bfly.b32	%r65|%p16, %r64, 8, 31, -1;
	mov.b32 	%f199, %r65;
	add.f32 	%f200, %f198, %f199;
	mov.b32 	%r66, %f200;
	shfl.sync.bfly.b32	%r67|%p17, %r66, 4, 31, -1;
	mov.b32 	%f201, %r67;
	add.f32 	%f202, %f200, %f201;
	mov.b32 	%r68, %f202;
	shfl.sync.bfly.b32	%r69|%p18, %r68, 2, 31, -1;
	mov.b32 	%f203, %r69;
	add.f32 	%f204, %f202, %f203;
	mov.b32 	%r70, %f204;
	shfl.sync.bfly.b32	%r71|%p19, %r70, 1, 31, -1;
	mov.b32 	%f205, %r71;
	add.f32 	%f58, %f204, %f205;
	mov.b32 	%r72, %f371;
	shfl.sync.bfly.b32	%r73|%p20, %r72, 16, 31, -1;
	mov.b32 	%f206, %r73;
	add.f32 	%f207, %f371, %f206;
	mov.b32 	%r74, %f207;
	shfl.sync.bfly.b32	%r75|%p21, %r74, 8, 31, -1;
	mov.b32 	%f208, %r75;
	add.f32 	%f209, %f207, %f208;
	mov.b32 	%r76, %f209;
	shfl.sync.bfly.b32	%r77|%p22, %r76, 4, 31, -1;
	mov.b32 	%f210, %r77;
	add.f32 	%f211, %f209, %f210;
	mov.b32 	%r78, %f211;
	shfl.sync.bfly.b32	%r79|%p23, %r78, 2, 31, -1;
	mov.b32 	%f212, %r79;
	add.f32 	%f213, %f211, %f212;
	mov.b32 	%r80, %f213;
	shfl.sync.bfly.b32	%r81|%p24, %r80, 1, 31, -1;
	mov.b32 	%f214, %r81;
	add.f32 	%f59, %f213, %f214;
	mov.b32 	%r82, %f370;
	shfl.sync.bfly.b32	%r83|%p25, %r82, 16, 31, -1;
	mov.b32 	%f215, %r83;
	add.f32 	%f216, %f370, %f215;
	mov.b32 	%r84, %f216;
	shfl.sync.bfly.b32	%r85|%p26, %r84, 8, 31, -1;
	mov.b32 	%f217, %r85;
	add.f32 	%f218, %f216, %f217;
	mov.b32 	%r86, %f218;
	shfl.sync.bfly.b32	%r87|%p27, %r86, 4, 31, -1;
	mov.b32 	%f219, %r87;
	add.f32 	%f220, %f218, %f219;
	mov.b32 	%r88, %f220;
	shfl.sync.bfly.b32	%r89|%p28, %r88, 2, 31, -1;
	mov.b32 	%f221, %r89;
	add.f32 	%f222, %f220, %f221;
	mov.b32 	%r90, %f222;
	shfl.sync.bfly.b32	%r91|%p29, %r90, 1, 31, -1;
	mov.b32 	%f223, %r91;
	add.f32 	%f60, %f222, %f223;
	mov.b32 	%r92, %f369;
	shfl.sync.bfly.b32	%r93|%p30, %r92, 16, 31, -1;
	mov.b32 	%f224, %r93;
	add.f32 	%f225, %f369, %f224;
	mov.b32 	%r94, %f225;
	shfl.sync.bfly.b32	%r95|%p31, %r94, 8, 31, -1;
	mov.b32 	%f226, %r95;
	add.f32 	%f227, %f225, %f226;
	mov.b32 	%r96, %f227;
	shfl.sync.bfly.b32	%r97|%p32, %r96, 4, 31, -1;
	mov.b32 	%f228, %r97;
	add.f32 	%f229, %f227, %f228;
	mov.b32 	%r98, %f229;
	shfl.sync.bfly.b32	%r99|%p33, %r98, 2, 31, -1;
	mov.b32 	%f230, %r99;
	add.f32 	%f231, %f229, %f230;
	mov.b32 	%r100, %f231;
	shfl.sync.bfly.b32	%r101|%p34, %r100, 1, 31, -1;
	mov.b32 	%f232, %r101;
	add.f32 	%f61, %f231, %f232;
	mov.b32 	%r102, %f368;
	shfl.sync.bfly.b32	%r103|%p35, %r102, 16, 31, -1;
	mov.b32 	%f233, %r103;
	add.f32 	%f234, %f368, %f233;
	mov.b32 	%r104, %f234;
	shfl.sync.bfly.b32	%r105|%p36, %r104, 8, 31, -1;
	mov.b32 	%f235, %r105;
	add.f32 	%f236, %f234, %f235;
	mov.b32 	%r106, %f236;
	shfl.sync.bfly.b32	%r107|%p37, %r106, 4, 31, -1;
	mov.b32 	%f237, %r107;
	add.f32 	%f238, %f236, %f237;
	mov.b32 	%r108, %f238;
	shfl.sync.bfly.b32	%r109|%p38, %r108, 2, 31, -1;
	mov.b32 	%f239, %r109;
	add.f32 	%f240, %f238, %f239;
	mov.b32 	%r110, %f240;
	shfl.sync.bfly.b32	%r111|%p39, %r110, 1, 31, -1;
	mov.b32 	%f241, %r111;
	add.f32 	%f62, %f240, %f241;
	mov.b32 	%r112, %f367;
	shfl.sync.bfly.b32	%r113|%p40, %r112, 16, 31, -1;
	mov.b32 	%f242, %r113;
	add.f32 	%f243, %f367, %f242;
	mov.b32 	%r114, %f243;
	shfl.sync.bfly.b32	%r115|%p41, %r114, 8, 31, -1;
	mov.b32 	%f244, %r115;
	add.f32 	%f245, %f243, %f244;
	mov.b32 	%r116, %f245;
	shfl.sync.bfly.b32	%r117|%p42, %r116, 4, 31, -1;
	mov.b32 	%f246, %r117;
	add.f32 	%f247, %f245, %f246;
	mov.b32 	%r118, %f247;
	shfl.sync.bfly.b32	%r119|%p43, %r118, 2, 31, -1;
	mov.b32 	%f248, %r119;
	add.f32 	%f249, %f247, %f248;
	mov.b32 	%r120, %f249;
	shfl.sync.bfly.b32	%r121|%p44, %r120, 1, 31, -1;
	mov.b32 	%f250, %r121;
	add.f32 	%f63, %f249, %f250;
	mov.b32 	%r122, %f366;
	shfl.sync.bfly.b32	%r123|%p45, %r122, 16, 31, -1;
	mov.b32 	%f251, %r123;
	add.f32 	%f252, %f366, %f251;
	mov.b32 	%r124, %f252;
	shfl.sync.bfly.b32	%r125|%p46, %r124, 8, 31, -1;
	mov.b32 	%f253, %r125;
	add.f32 	%f254, %f252, %f253;
	mov.b32 	%r126, %f254;
	shfl.sync.bfly.b32	%r127|%p47, %r126, 4, 31, -1;
	mov.b32 	%f255, %r127;
	add.f32 	%f256, %f254, %f255;
	mov.b32 	%r128, %f256;
	shfl.sync.bfly.b32	%r129|%p48, %r128, 2, 31, -1;
	mov.b32 	%f257, %r129;
	add.f32 	%f258, %f256, %f257;
	mov.b32 	%r130, %f258;
	shfl.sync.bfly.b32	%r131|%p49, %r130, 1, 31, -1;
	mov.b32 	%f259, %r131;
	add.f32 	%f64, %f258, %f259;
	and.b32  	%r10, %r2, 31;
	setp.ne.s32 	%p50, %r10, 0;
	@%p50 bra 	$L__BB23_11;
	mov.u32 	%r132, _ZZ19gemv_kernel_batchedI13__nv_bfloat1614__nv_bfloat162Li128ELi8EEvPKT_S4_S4_PS2_iibE9warp_sums;
	add.s32 	%r133, %r132, %r2;
	st.shared.f32 	[%r133], %f57;
	st.shared.f32 	[%r133+4], %f58;
	st.shared.f32 	[%r133+8], %f59;
	st.shared.f32 	[%r133+12], %f60;
	st.shared.f32 	[%r133+16], %f61;
	st.shared.f32 	[%r133+20], %f62;
	st.shared.f32 	[%r133+24], %f63;
	st.shared.f32 	[%r133+28], %f64;
$L__BB23_11:
	bar.sync 	0;
	setp.gt.u32 	%p51, %r2, 31;
	@%p51 bra 	$L__BB23_32;
	setp.gt.u32 	%p52, %r10, 3;
	shl.b32 	%r134, %r10, 5;
	mov.u32 	%r135, _ZZ19gemv_kernel_batchedI13__nv_bfloat1614__nv_bfloat162Li128ELi8EEvPKT_S4_S4_PS2_iibE9warp_sums;
	add.s32 	%r11, %r135, %r134;
	mov.f32 	%f382, 0f00000000;
	@%p52 bra 	$L__BB23_14;
	ld.shared.f32 	%f382, [%r11];
$L__BB23_14:
	setp.gt.u32 	%p53, %r10, 3;
	mov.b32 	%r136, %f382;
	shfl.sync.bfly.b32	%r137|%p54, %r136, 16, 31, -1;
	mov.b32 	%f262, %r137;
	add.f32 	%f263, %f382, %f262;
	mov.b32 	%r138, %f263;
	shfl.sync.bfly.b32	%r139|%p55, %r138, 8, 31, -1;
	mov.b32 	%f264, %r139;
	add.f32 	%f265, %f263, %f264;
	mov.b32 	%r140, %f265;
	shfl.sync.bfly.b32	%r141|%p56, %r140, 4, 31, -1;
	mov.b32 	%f266, %r141;
	add.f32 	%f267, %f265, %f266;
	mov.b32 	%r142, %f267;
	shfl.sync.bfly.b32	%r143|%p57, %r142, 2, 31, -1;
	mov.b32 	%f268, %r143;
	add.f32 	%f269, %f267, %f268;
	mov.b32 	%r144, %f269;
	shfl.sync.bfly.b32	%r145|%p58, %r144, 1, 31, -1;
	mov.b32 	%f270, %r145;
	add.f32 	%f67, %f269, %f270;
	mov.f32 	%f383, 0f00000000;
	@%p53 bra 	$L__BB23_16;
	ld.shared.f32 	%f383, [%r11+4];
$L__BB23_16:
	setp.gt.u32 	%p59, %r10, 3;
	mov.b32 	%r146, %f383;
	shfl.sync.bfly.b32	%r147|%p60, %r146, 16, 31, -1;
	mov.b32 	%f272, %r147;
	add.f32 	%f273, %f383, %f272;
	mov.b32 	%r148, %f273;
	shfl.sync.bfly.b32	%r149|%p61, %r148, 8, 31, -1;
	mov.b32 	%f274, %r149;
	add.f32 	%f275, %f273, %f274;
	mov.b32 	%r150, %f275;
	shfl.sync.bfly.b32	%r151|%p62, %r150, 4, 31, -1;
	mov.b32 	%f276, %r151;
	add.f32 	%f277, %f275, %f276;
	mov.b32 	%r152, %f277;
	shfl.sync.bfly.b32	%r153|%p63, %r152, 2, 31, -1;
	mov.b32 	%f278, %r153;
	add.f32 	%f279, %f277, %f278;
	mov.b32 	%r154, %f279;
	shfl.sync.bfly.b32	%r155|%p64, %r154, 1, 31, -1;
	mov.b32 	%f280, %r155;
	add.f32 	%f70, %f279, %f280;
	mov.f32 	%f384, 0f00000000;
	@%p59 bra 	$L__BB23_18;
	ld.shared.f32 	%f384, [%r11+8];
$L__BB23_18:
	setp.gt.u32 	%p65, %r10, 3;
	mov.b32 	%r156, %f384;
	shfl.sync.bfly.b32	%r157|%p66, %r156, 16, 31, -1;
	mov.b32 	%f282, %r157;
	add.f32 	%f283, %f384, %f282;
	mov.b32 	%r158, %f283;
	shfl.sync.bfly.b32	%r159|%p67, %r158, 8, 31, -1;
	mov.b32 	%f284, %r159;
	add.f32 	%f285, %f283, %f284;
	mov.b32 	%r160, %f285;
	shfl.sync.bfly.b32	%r161|%p68, %r160, 4, 31, -1;
	mov.b32 	%f286, %r161;
	add.f32 	%f287, %f285, %f286;
	mov.b32 	%r162, %f287;
	shfl.sync.bfly.b32	%r163|%p69, %r162, 2, 31, -1;
	mov.b32 	%f288, %r163;
	add.f32 	%f289, %f287, %f288;
	mov.b32 	%r164, %f289;
	shfl.sync.bfly.b32	%r165|%p70, %r164, 1, 31, -1;
	mov.b32 	%f290, %r165;
	add.f32 	%f73, %f289, %f290;
	mov.f32 	%f385, 0f00000000;
	@%p65 bra 	$L__BB23_20;
	ld.shared.f32 	%f385, [%r11+12];
$L__BB23_20:
	setp.gt.u32 	%p71, %r10, 3;
	mov.b32 	%r166, %f385;
	shfl.sync.bfly.b32	%r167|%p72, %r166, 16, 31, -1;
	mov.b32 	%f292, %r167;
	add.f32 	%f293, %f385, %f292;
	mov.b32 	%r168, %f293;
	shfl.sync.bfly.b32	%r169|%p73, %r168, 8, 31, -1;
	mov.b32 	%f294, %r169;
	add.f32 	%f295, %f293, %f294;
	mov.b32 	%r170, %f295;
	shfl.sync.bfly.b32	%r171|%p74, %r170, 4, 31, -1;
	mov.b32 	%f296, %r171;
	add.f32 	%f297, %f295, %f296;
	mov.b32 	%r172, %f297;
	shfl.sync.bfly.b32	%r173|%p75, %r172, 2, 31, -1;
	mov.b32 	%f298, %r173;
	add.f32 	%f299, %f297, %f298;
	mov.b32 	%r174, %f299;
	shfl.sync.bfly.b32	%r175|%p76, %r174, 1, 31, -1;
	mov.b32 	%f300, %r175;
	add.f32 	%f76, %f299, %f300;
	mov.f32 	%f386, 0f00000000;
	@%p71 bra 	$L__BB23_22;
	ld.shared.f32 	%f386, [%r11+16];
$L__BB23_22:
	setp.gt.u32 	%p77, %r10, 3;
	mov.b32 	%r176, %f386;
	shfl.sync.bfly.b32	%r177|%p78, %r176, 16, 31, -1;
	mov.b32 	%f302, %r177;
	add.f32 	%f303, %f386, %f302;
	mov.b32 	%r178, %f303;
	shfl.sync.bfly.b32	%r179|%p79, %r178, 8, 31, -1;
	mov.b32 	%f304, %r179;
	add.f32 	%f305, %f303, %f304;
	mov.b32 	%r180, %f305;
	shfl.sync.bfly.b32	%r181|%p80, %r180, 4, 31, -1;
	mov.b32 	%f306, %r181;
	add.f32 	%f307, %f305, %f306;
	mov.b32 	%r182, %f307;
	shfl.sync.bfly.b32	%r183|%p81, %r182, 2, 31, -1;
	mov.b32 	%f308, %r183;
	add.f32 	%f309, %f307, %f308;
	mov.b32 	%r184, %f309;
	shfl.sync.bfly.b32	%r185|%p82, %r184, 1, 31, -1;
	mov.b32 	%f310, %r185;
	add.f32 	%f79, %f309, %f310;
	mov.f32 	%f387, 0f00000000;
	@%p77 bra 	$L__BB23_24;
	ld.shared.f32 	%f387, [%r11+20];
$L__BB23_24:
	setp.gt.u32 	%p83, %r10, 3;
	mov.b32 	%r186, %f387;
	shfl.sync.bfly.b32	%r187|%p84, %r186, 16, 31, -1;
	mov.b32 	%f312, %r187;
	add.f32 	%f313, %f387, %f312;
	mov.b32 	%r188, %f313;
	shfl.sync.bfly.b32	%r189|%p85, %r188, 8, 31, -1;
	mov.b32 	%f314, %r189;
	add.f32 	%f315, %f313, %f314;
	mov.b32 	%r190, %f315;
	shfl.sync.bfly.b32	%r191|%p86, %r190, 4, 31, -1;
	mov.b32 	%f316, %r191;
	add.f32 	%f317, %f315, %f316;
	mov.b32 	%r192, %f317;
	shfl.sync.bfly.b32	%r193|%p87, %r192, 2, 31, -1;
	mov.b32 	%f318, %r193;
	add.f32 	%f319, %f317, %f318;
	mov.b32 	%r194, %f319;
	shfl.sync.bfly.b32	%r195|%p88, %r194, 1, 31, -1;
	mov.b32 	%f320, %r195;
	add.f32 	%f82, %f319, %f320;
	mov.f32 	%f388, 0f00000000;
	@%p83 bra 	$L__BB23_26;
	ld.shared.f32 	%f388, [%r11+24];
$L__BB23_26:
	setp.gt.u32 	%p89, %r10, 3;
	mov.b32 	%r196, %f388;
	shfl.sync.bfly.b32	%r197|%p90, %r196, 16, 31, -1;
	mov.b32 	%f322, %r197;
	add.f32 	%f323, %f388, %f322;
	mov.b32 	%r198, %f323;
	shfl.sync.bfly.b32	%r199|%p91, %r198, 8, 31, -1;
	mov.b32 	%f324, %r199;
	add.f32 	%f325, %f323, %f324;
	mov.b32 	%r200, %f325;
	shfl.sync.bfly.b32	%r201|%p92, %r200, 4, 31, -1;
	mov.b32 	%f326, %r201;
	add.f32 	%f327, %f325, %f326;
	mov.b32 	%r202, %f327;
	shfl.sync.bfly.b32	%r203|%p93, %r202, 2, 31, -1;
	mov.b32 	%f328, %r203;
	add.f32 	%f329, %f327, %f328;
	mov.b32 	%r204, %f329;
	shfl.sync.bfly.b32	%r205|%p94, %r204, 1, 31, -1;
	mov.b32 	%f330, %r205;
	add.f32 	%f85, %f329, %f330;
	mov.f32 	%f389, 0f00000000;
	@%p89 bra 	$L__BB23_28;
	ld.shared.f32 	%f389, [%r11+28];
$L__BB23_28:
	setp.ne.s32 	%p95, %r2, 0;
	mov.b32 	%r206, %f389;
	shfl.sync.bfly.b32	%r207|%p96, %r206, 16, 31, -1;
	mov.b32 	%f331, %r207;
	add.f32 	%f332, %f389, %f331;
	mov.b32 	%r208, %f332;
	shfl.sync.bfly.b32	%r209|%p97, %r208, 8, 31, -1;
	mov.b32 	%f333, %r209;
	add.f32 	%f334, %f332, %f333;
	mov.b32 	%r210, %f334;
	shfl.sync.bfly.b32	%r211|%p98, %r210, 4, 31, -1;
	mov.b32 	%f335, %r211;
	add.f32 	%f336, %f334, %f335;
	mov.b32 	%r212, %f336;
	shfl.sync.bfly.b32	%r213|%p99, %r212, 2, 31, -1;
	mov.b32 	%f337, %r213;
	add.f32 	%f338, %f336, %f337;
	mov.b32 	%r214, %f338;
	shfl.sync.bfly.b32	%r215|%p100, %r214, 1, 31, -1;
	mov.b32 	%f339, %r215;
	add.f32 	%f88, %f338, %f339;
	@%p95 bra 	$L__BB23_32;
	ld.param.s8 	%rs84, [_Z19gemv_kernel_batchedI13__nv_bfloat1614__nv_bfloat162Li128ELi8EEvPKT_S4_S4_PS2_iib_param_6];
	setp.eq.s16 	%p101, %rs84, 0;
	mov.f32 	%f390, 0f00000000;
	@%p101 bra 	$L__BB23_31;
	ld.param.u64 	%rd85, [_Z19gemv_kernel_batchedI13__nv_bfloat1614__nv_bfloat162Li128ELi8EEvPKT_S4_S4_PS2_iib_param_2];
	mul.wide.u32 	%rd67, %r1, 2;
	add.s64 	%rd66, %rd85, %rd67;
	// begin inline asm
	ld.global.nc.b16 %rs74, [%rd66];
	// end inline asm
	// begin inline asm
	{ cvt.f32.bf16 %f390, %rs74;}

	// end inline asm
$L__BB23_31:
	ld.param.u64 	%rd86, [_Z19gemv_kernel_batchedI13__nv_bfloat1614__nv_bfloat162Li128ELi8EEvPKT_S4_S4_PS2_iib_param_3];
	cvta.to.global.u64 	%rd68, %rd86;
	add.f32 	%f342, %f390, %f67;
	// begin inline asm
	{  cvt.rn.bf16.f32 %rs76, %f342;}

	// end inline asm
	mul.wide.u32 	%rd69, %r1, 2;
	add.s64 	%rd70, %rd68, %rd69;
	st.global.u16 	[%rd70], %rs76;
	add.f32 	%f343, %f390, %f70;
	// begin inline asm
	{  cvt.rn.bf16.f32 %rs77, %f343;}

	// end inline asm
	add.s32 	%r216, %r12, %r1;
	mul.wide.u32 	%rd71, %r216, 2;
	add.s64 	%rd72, %rd68, %rd71;
	st.global.u16 	[%rd72], %rs77;
	add.f32 	%f344, %f390, %f73;
	// begin inline asm
	{  cvt.rn.bf16.f32 %rs78, %f344;}

	// end inline asm
	add.s32 	%r217, %r216, %r12;
	mul.wide.u32 	%rd73, %r217, 2;
	add.s64 	%rd74, %rd68, %rd73;
	st.global.u16 	[%rd74], %rs78;
	add.f32 	%f345, %f390, %f76;
	// begin inline asm
	{  cvt.rn.bf16.f32 %rs79, %f345;}

	// end inline asm
	add.s32 	%r218, %r217, %r12;
	mul.wide.u32 	%rd75, %r218, 2;
	add.s64 	%rd76, %rd68, %rd75;
	st.global.u16 	[%rd76], %rs79;
	add.f32 	%f346, %f390, %f79;
	// begin inline asm
	{  cvt.rn.bf16.f32 %rs80, %f346;}

	// end inline asm
	add.s32 	%r219, %r218, %r12;
	mul.wide.u32 	%rd77, %r219, 2;
	add.s64 	%rd78, %rd68, %rd77;
	st.global.u16 	[%rd78], %rs80;
	add.f32 	%f347, %f390, %f82;
	// begin inline asm
	{  cvt.rn.bf16.f32 %rs81, %f347;}

	// end inline asm
	add.s32 	%r220, %r219, %r12;
	mul.wide.u32 	%rd79, %r220, 2;
	add.s64 	%rd80, %rd68, %rd79;
	st.global.u16 	[%rd80], %rs81;
	add.f32 	%f348, %f390, %f85;
	// begin inline asm
	{  cvt.rn.bf16.f32 %rs82, %f348;}

	// end inline asm
	add.s32 	%r221, %r220, %r12;
	mul.wide.u32 	%rd81, %r221, 2;
	add.s64 	%rd82, %rd68, %rd81;
	st.global.u16 	[%rd82], %rs82;
	add.f32 	%f349, %f390, %f88;
	// begin inline asm
	{  cvt.rn.bf16.f32 %rs83, %f349;}

	// end inline asm
	add.s32 	%r222, %r221, %r12;
	mul.wide.u32 	%rd83, %r222, 2;
	add.s64 	%rd84, %rd68, %rd83;
	st.global.u16 	[%rd84], %rs83;
$L__BB23_32:
	ret;

}
	// .globl	_Z19gemv_kernel_batchedI13__nv_bfloat1614__nv_bfloat162Li256ELi1EEvPKT_S4_S4_PS2_iib
.visible .entry _Z19gemv_kernel_batchedI13__nv_bfloat1614__nv_bfloat162Li256ELi1EEvPKT_S4_S4_PS2_iib(
	.param .u64 .ptr .align 1 _Z19gemv_kernel_batchedI13__nv_bfloat1614__nv_bfloat162Li256ELi1EEvPKT_S4_S4_PS2_iib_param_0,
	.param .u64 .ptr .align 1 _Z19gemv_kernel_batchedI13__nv_bfloat1614__nv_bfloat162Li256ELi1EEvPKT_S4_S4_PS2_iib_param_1,
	.param .u64 .ptr .align 1 _Z19gemv_kernel_batchedI13__nv_bfloat1614__nv_bfloat162Li256ELi1EEvPKT_S4_S4_PS2_iib_param_2,
	.param .u64 .ptr .align 1 _Z19gemv_kernel_batchedI13__nv_bfloat1614__nv_bfloat162Li256ELi1EEvPKT_S4_S4_PS2_iib_param_3,
	.param .u32 _Z19gemv_kernel_batchedI13__nv_bfloat1614__nv_bfloat162Li256ELi1EEvPKT_S4_S4_PS2_iib_param_4,
	.param .u32 _Z19gemv_kernel_batchedI13__nv_bfloat1614__nv_bfloat162Li256ELi1EEvPKT_S4_S4_PS2_iib_param_5,
	.param .u8 _Z19gemv_kernel_batchedI13__nv_bfloat1614__nv_bfloat162Li256ELi1EEvPKT_S4_S4_PS2_iib_param_6
)
{
	.reg .pred 	%p<26>;
	.reg .b16 	%rs<29>;
	.reg .b32 	%r<65>;
	.reg .b32 	%f<80>;
	.reg .b64 	%rd<42>;
	// demoted variable
	.shared .align 4 .b8 _ZZ19gemv_kernel_batchedI13__nv_bfloat1614__nv_bfloat162Li256ELi1EEvPKT_S4_S4_PS2_iibE9warp_sums[32];
	ld.param.u64 	%rd11, [_Z19gemv_kernel_batchedI13__nv_bfloat1614__nv_bfloat162Li256ELi1EEvPKT_S4_S4_PS2_iib_param_0];
	ld.param.u64 	%rd12, [_Z19gemv_kernel_batchedI13__nv_bfloat1614__nv_bfloat162Li256ELi1EEvPKT_S4_S4_PS2_iib_param_1];
	ld.param.u64 	%rd13, [_Z19gemv_kernel_batchedI13__nv_bfloat1614__nv_bfloat162Li256ELi1EEvPKT_S4_S4_PS2_iib_param_2];
	ld.param.u64 	%rd14, [_Z19gemv_kernel_batchedI13__nv_bfloat1614__nv_bfloat162Li256ELi1EEvPKT_S4_S4_PS2_iib_param_3];
	ld.param.u32 	%r16, [_Z19gemv_kernel_batchedI13__nv_bfloat1614__nv_bfloat162Li256ELi1EEvPKT_S4_S4_PS2_iib_param_4];
	ld.param.u32 	%r15, [_Z19gemv_kernel_batchedI13__nv_bfloat1614__nv_bfloat162Li256ELi1EEvPKT_S4_S4_PS2_iib_param_5];
	ld.param.s8 	%rs1, [_Z19gemv_kernel_batchedI13__nv_bfloat1614__nv_bfloat162Li256ELi1EEvPKT_S4_S4_PS2_iib_param_6];
	mov.u32 	%r1, %ctaid.x;
	setp.ge.s32 	%p1, %r1, %r16;
	@%p1 bra 	$L__BB24_19;
	mov.u32 	%r2, %tid.x;
	shr.u32 	%r17, %r15, 31;
	add.s32 	%r18, %r15, %r17;
	shr.s32 	%r3, %r18, 1;
	mul.lo.s32 	%r4, %r15, %r1;
	mul.wide.s32 	%rd15, %r4, 2;
	add.s64 	%rd1, %rd11, %rd15;
	setp.ge.s32 	%p2, %r2, %r3;
	mov.f32 	%f76, 0f00000000;
	@%p2 bra 	$L__BB24_8;
	not.b32 	%r19, %r2;
	add.s32 	%r5, %r3, %r19;
	and.b32  	%r20, %r5, 768;
	setp.eq.s32 	%p3, %r20, 768;
	mov.f32 	%f76, 0f00000000;
	mov.u32 	%r63, %r2;
	@%p3 bra 	$L__BB24_5;
	mul.wide.u32 	%rd16, %r2, 4;
	add.s64 	%rd40, %rd12, %rd16;
	add.s64 	%rd18, %rd16, %rd15;
	add.s64 	%rd39, %rd11, %rd18;
	shr.u32 	%r21, %r5, 8;
	add.s32 	%r22, %r21, 1;
	and.b32  	%r23, %r22, 3;
	neg.s32 	%r61, %r23;
	mov.f32 	%f76, 0f00000000;
	mov.u32 	%r63, %r2;
$L__BB24_4:
	.pragma "nounroll";
	// begin inline asm
	ld.global.nc.b32 %r24, [%rd39];
	// end inline asm
	mov.b32 	{%rs2, %rs4}, %r24;
	// begin inline asm
	ld.global.nc.b32 %r25, [%rd40];
	// end inline asm
	mov.b32 	{%rs3, %rs5}, %r25;
	// begin inline asm
	{ cvt.f32.bf16 %f20, %rs2;}

	// end inline asm
	// begin inline asm
	{ cvt.f32.bf16 %f21, %rs3;}

	// end inline asm
	fma.rn.f32 	%f24, %f20, %f21, %f76;
	// begin inline asm
	{ cvt.f32.bf16 %f22, %rs4;}

	// end inline asm
	// begin inline asm
	{ cvt.f32.bf16 %f23, %rs5;}

	// end inline asm
	fma.rn.f32 	%f76, %f22, %f23, %f24;
	add.s32 	%r63, %r63, 256;
	add.s64 	%rd40, %rd40, 1024;
	add.s64 	%rd39, %rd39, 1024;
	add.s32 	%r61, %r61, 1;
	setp.ne.s32 	%p4, %r61, 0;
	@%p4 bra 	$L__BB24_4;
$L__BB24_5:
	setp.lt.u32 	%p5, %r5, 768;
	@%p5 bra 	$L__BB24_8;
	mul.wide.u32 	%rd41, %r63, 4;
$L__BB24_7:
	add.s64 	%rd21, %rd1, %rd41;
	// begin inline asm
	ld.global.nc.b32 %r26, [%rd21];
	// end inline asm
	mov.b32 	{%rs6, %rs8}, %r26;
	add.s64 	%rd22, %rd12, %rd41;
	// begin inline asm
	ld.global.nc.b32 %r27, [%rd22];
	// end inline asm
	mov.b32 	{%rs7, %rs9}, %r27;
	// begin inline asm
	{ cvt.f32.bf16 %f25, %rs6;}

	// end inline asm
	// begin inline asm
	{ cvt.f32.bf16 %f26, %rs7;}

	// end inline asm
	fma.rn.f32 	%f41, %f25, %f26, %f76;
	// begin inline asm
	{ cvt.f32.bf16 %f27, %rs8;}

	// end inline asm
	// begin inline asm
	{ cvt.f32.bf16 %f28, %rs9;}

	// end inline asm
	fma.rn.f32 	%f42, %f27, %f28, %f41;
	add.s64 	%rd23, %rd21, 1024;
	// begin inline asm
	ld.global.nc.b32 %r28, [%rd23];
	// end inline asm
	mov.b32 	{%rs10, %rs12}, %r28;
	add.s64 	%rd24, %rd22, 1024;
	// begin inline asm
	ld.global.nc.b32 %r29, [%rd24];
	// end inline asm
	mov.b32 	{%rs11, %rs13}, %r29;
	// begin inline asm
	{ cvt.f32.bf16 %f29, %rs10;}

	// end inline asm
	// begin inline asm
	{ cvt.f32.bf16 %f30, %rs11;}

	// end inline asm
	fma.rn.f32 	%f43, %f29, %f30, %f42;
	// begin inline asm
	{ cvt.f32.bf16 %f31, %rs12;}

	// end inline asm
	// begin inline asm
	{ cvt.f32.bf16 %f32, %rs13;}

	// end inline asm
	fma.rn.f32 	%f44, %f31, %f32, %f43;
	add.s64 	%rd25, %rd21, 2048;
	// begin inline asm
	ld.global.nc.b32 %r30, [%rd25];
	// end inline asm
	mov.b32 	{%rs14, %rs16}, %r30;
	add.s64 	%rd26, %rd22, 2048;
	// begin inline asm
	ld.global.nc.b32 %r31, [%rd26];
	// end inline asm
	mov.b32 	{%rs15, %rs17}, %r31;
	// begin inline asm
	{ cvt.f32.bf16 %f33, %rs14;}

	// end inline asm
	// begin inline asm
	{ cvt.f32.bf16 %f34, %rs15;}

	// end inline asm
	fma.rn.f32 	%f45, %f33, %f34, %f44;
	// begin inline asm
	{ cvt.f32.bf16 %f35, %rs16;}

	// end inline asm
	// begin inline asm
	{ cvt.f32.bf16 %f36, %rs17;}

	// end inline asm
	fma.rn.f32 	%f46, %f35, %f36, %f45;
	add.s64 	%rd27, %rd21, 3072;
	// begin inline asm
	ld.global.nc.b32 %r32, [%rd27];
	// end inline asm
	mov.b32 	{%rs18, %rs20}, %r32;
	add.s64 	%rd28, %rd22, 3072;
	// begin inline asm
	ld.global.nc.b32 %r33, [%rd28];
	// end inline asm
	mov.b32 	{%rs19, %rs21}, %r33;
	// begin inline asm
	{ cvt.f32.bf16 %f37, %rs18;}

	// end inline asm
	// begin inline asm
	{ cvt.f32.bf16 %f38, %rs19;}

	// end inline asm
	fma.rn.f32 	%f47, %f37, %f38, %f46;
	// begin inline asm
	{ cvt.f32.bf16 %f39, %rs20;}

	// end inline asm
	// begin inline asm
	{ cvt.f32.bf16 %f40, %rs21;}

	// end inline asm
	fma.rn.f32 	%f76, %f39, %f40, %f47;
	add.s32 	%r63, %r63, 1024;
	add.s64 	%rd41, %rd41, 4096;
	setp.lt.s32 	%p6, %r63, %r3;
	@%p6 bra 	$L__BB24_7;
$L__BB24_8:
	and.b32  	%r34, %r15, 1;
	setp.eq.b32 	%p7, %r34, 1;
	not.pred 	%p8, %p7;
	setp.ne.s32 	%p9, %r2, 0;
	or.pred  	%p10, %p9, %p8;
	@%p10 bra 	$L__BB24_10;
	mul.wide.s32 	%rd31, %r15, 2;
	add.s64 	%rd32, %rd1, %rd31;
	add.s64 	%rd29, %rd32, -2;
	// begin inline asm
	ld.global.nc.b16 %rs22, [%rd29];
	// end inline asm
	// begin inline asm
	{ cvt.f32.bf16 %f48, %rs22;}

	// end inline asm
	add.s64 	%rd33, %rd12, %rd31;
	add.s64 	%rd30, %rd33, -2;
	// begin inline asm
	ld.global.nc.b16 %rs24, [%rd30];
	// end inline asm
	// begin inline asm
	{ cvt.f32.bf16 %f49, %rs24;}

	// end inline asm
	fma.rn.f32 	%f76, %f48, %f49, %f76;
$L__BB24_10:
	mov.b32 	%r35, %f76;
	shfl.sync.bfly.b32	%r36|%p11, %r35, 16, 31, -1;
	mov.b32 	%f50, %r36;
	add.f32 	%f51, %f76, %f50;
	mov.b32 	%r37, %f51;
	shfl.sync.bfly.b32	%r38|%p12, %r37, 8, 31, -1;
	mov.b32 	%f52, %r38;
	add.f32 	%f53, %f51, %f52;
	mov.b32 	%r39, %f53;
	shfl.sync.bfly.b32	%r40|%p13, %r39, 4, 31, -1;
	mov.b32 	%f54, %r40;
	add.f32 	%f55, %f53, %f54;
	mov.b32 	%r41, %f55;
	shfl.sync.bfly.b32	%r42|%p14, %r41, 2, 31, -1;
	mov.b32 	%f56, %r42;
	add.f32 	%f57, %f55, %f56;
	mov.b32 	%r43, %f57;
	shfl.sync.bfly.b32	%r44|%p15, %r43, 1, 31, -1;
	mov.b32 	%f58, %r44;
	add.f32 	%f10, %f57, %f58;
	and.b32  	%r14, %r2, 31;
	setp.ne.s32 	%p16, %r14, 0;
	@%p16 bra 	$L__BB24_12;
	shr.u32 	%r45, %r2, 3;
	mov.u32 	%r46, _ZZ19gemv_kernel_batchedI13__nv_bfloat1614__nv_bfloat162Li256ELi1EEvPKT_S4_S4_PS2_iibE9warp_sums;
	add.s32 	%r47, %r46, %r45;
	st.shared.f32 	[%r47], %f10;
$L__BB24_12:
	bar.sync 	0;
	setp.gt.u32 	%p17, %r2, 31;
	@%p17 bra 	$L__BB24_19;
	setp.gt.u32 	%p18, %r14, 7;
	mov.f32 	%f78, 0f00000000;
	@%p18 bra 	$L__BB24_15;
	shl.b32 	%r48, %r14, 2;
	mov.u32 	%r49, _ZZ19gemv_kernel_batchedI13__nv_bfloat1614__nv_bfloat162Li256ELi1EEvPKT_S4_S4_PS2_iibE9warp_sums;
	add.s32 	%r50, %r49, %r48;
	ld.shared.f32 	%f78, [%r50];
$L__BB24_15:
	setp.ne.s32 	%p19, %r2, 0;
	mov.b32 	%r51, %f78;
	shfl.sync.bfly.b32	%r52|%p20, %r51, 16, 31, -1;
	mov.b32 	%f60, %r52;
	add.f32 	%f61, %f78, %f60;
	mov.b32 	%r53, %f61;
	shfl.sync.bfly.b32	%r54|%p21, %r53, 8, 31, -1;
	mov.b32 	%f62, %r54;
	add.f32 	%f63, %f61, %f62;
	mov.b32 	%r55, %f63;
	shfl.sync.bfly.b32	%r56|%p22, %r55, 4, 31, -1;
	mov.b32 	%f64, %r56;
	add.f32 	%f65, %f63, %f64;
	mov.b32 	%r57, %f65;
	shfl.sync.bfly.b32	%r58|%p23, %r57, 2, 31, -1;
	mov.b32 	%f66, %r58;
	add.f32 	%f67, %f65, %f66;
	mov.b32 	%r59, %f67;
	shfl.sync.bfly.b32	%r60|%p24, %r59, 1, 31, -1;
	mov.b32 	%f68, %r60;
	add.f32 	%f13, %f67, %f68;
	@%p19 bra 	$L__BB24_19;
	setp.eq.s16 	%p25, %rs1, 0;
	mov.f32 	%f79, 0f00000000;
	@%p25 bra 	$L__BB24_18;
	mul.wide.u32 	%rd35, %r1, 2;
	add.s64 	%rd34, %rd13, %rd35;
	// begin inline asm
	ld.global.nc.b16 %rs26, [%rd34];
	// end inline asm
	// begin inline asm
	{ cvt.f32.bf16 %f79, %rs26;}

	// end inline asm
$L__BB24_18:
	add.f32 	%f71, %f13, %f79;
	// begin inline asm
	{  cvt.rn.bf16.f32 %rs28, %f71;}

	// end inline asm
	cvta.to.global.u64 	%rd36, %rd14;
	mul.wide.u32 	%rd37, %r1, 2;
	add.s64 	%rd38, %rd36, %rd37;
	st.global.u16 	[%rd38], %rs28;
$L__BB24_19:
	ret;

}
	// .globl	_Z19gemv_kernel_batchedI13__nv_bfloat1614__nv_bfloat162Li256ELi2EEvPKT_S4_S4_PS2_iib
.visible .entry _Z19gemv_kernel_batchedI13__nv_bfloat1614__nv_bfloat162Li256ELi2EEvPKT_S4_S4_PS2_iib(
	.param .u64 .ptr .align 1 _Z19gemv_kernel_batchedI13__nv_bfloat1614__nv_bfloat162Li256ELi2EEvPKT_S4_S4_PS2_iib_param_0,
	.param .u64 .ptr .align 1 _Z19gemv_kernel_batchedI13__nv_bfloat1614__nv_bfloat162Li256ELi2EEvPKT_S4_S4_PS2_iib_param_1,
	.param .u64 .ptr .align 1 _Z19gemv_kernel_batchedI13__nv_bfloat1614__nv_bfloat162Li256ELi2EEvPKT_S4_S4_PS2_iib_param_2,
	.param .u64 .ptr .align 1 _Z19gemv_kernel_batchedI13__nv_bfloat1614__nv_bfloat162Li256ELi2EEvPKT_S4_S4_PS2_iib_param_3,
	.param .u32 _Z19gemv_kernel_batchedI13__nv_bfloat1614__nv_bfloat162Li256ELi2EEvPKT_S4_S4_PS2_iib_param_4,
	.param .u32 _Z19gemv_kernel_batchedI13__nv_bfloat1614__nv_bfloat162Li256ELi2EEvPKT_S4_S4_PS2_iib_param_5,
	.param .u8 _Z19gemv_kernel_batchedI13__nv_bfloat1614__nv_bfloat162Li256ELi2EEvPKT_S4_S4_PS2_iib_param_6
)
{
	.reg .pred 	%p<37>;
	.reg .b16 	%rs<42>;
	.reg .b32 	%r<91>;
	.reg .b32 	%f<134>;
	.reg .b64 	%rd<53>;
	// demoted variable
	.shared .align 4 .b8 _ZZ19gemv_kernel_batchedI13__nv_bfloat1614__nv_bfloat162Li256ELi2EEvPKT_S4_S4_PS2_iibE9warp_sums[64];
	ld.param.u64 	%rd13, [_Z19gemv_kernel_batchedI13__nv_bfloat1614__nv_bfloat162Li256ELi2EEvPKT_S4_S4_PS2_iib_param_0];
	ld.param.u64 	%rd14, [_Z19gemv_kernel_batchedI13__nv_bfloat1614__nv_bfloat162Li256ELi2EEvPKT_S4_S4_PS2_iib_param_1];
	ld.param.u64 	%rd15, [_Z19gemv_kernel_batchedI13__nv_bfloat1614__nv_bfloat162Li256ELi2EEvPKT_S4_S4_PS2_iib_param_2];
	ld.param.u64 	%rd16, [_Z19gemv_kernel_batchedI13__nv_bfloat1614__nv_bfloat162Li256ELi2EEvPKT_S4_S4_PS2_iib_param_3];
	ld.param.u32 	%r16, [_Z19gemv_kernel_batchedI13__nv_bfloat1614__nv_bfloat162Li256ELi2EEvPKT_S4_S4_PS2_iib_param_4];
	ld.param.u32 	%r17, [_Z19gemv_kernel_batchedI13__nv_bfloat1614__nv_bfloat162Li256ELi2EEvPKT_S4_S4_PS2_iib_param_5];
	ld.param.s8 	%rs1, [_Z19gemv_kernel_batchedI13__nv_bfloat1614__nv_bfloat162Li256ELi2EEvPKT_S4_S4_PS2_iib_param_6];
	mov.u32 	%r1, %ctaid.x;
	setp.ge.s32 	%p1, %r1, %r16;
	@%p1 bra 	$L__BB25_21;
	mov.u32 	%r2, %tid.x;
	shr.u32 	%r18, %r17, 31;
	add.s32 	%r19, %r17, %r18;
	shr.s32 	%r3, %r19, 1;
	mul.lo.s32 	%r4, %r17, %r1;
	mul.wide.s32 	%rd17, %r4, 2;
	add.s64 	%rd1, %rd13, %rd17;
	setp.ge.s32 	%p2, %r2, %r3;
	mov.f32 	%f127, 0f00000000;
	mov.f32 	%f128, %f127;
	@%p2 bra 	$L__BB25_8;
	not.b32 	%r20, %r2;
	add.s32 	%r5, %r3, %r20;
	and.b32  	%r21, %r5, 768;
	setp.eq.s32 	%p3, %r21, 768;
	mov.f32 	%f127, 0f00000000;
	mov.u32 	%r89, %r2;
	@%p3 bra 	$L__BB25_5;
	mul.wide.s32 	%rd2, %r17, 2;
	mul.wide.u32 	%rd18, %r2, 4;
	add.s64 	%rd51, %rd14, %rd18;
	add.s64 	%rd20, %rd18, %rd17;
	add.s64 	%rd50, %rd13, %rd20;
	shr.u32 	%r22, %r5, 8;
	add.s32 	%r23, %r22, 1;
	and.b32  	%r24, %r23, 3;
	neg.s32 	%r87, %r24;
	mov.f32 	%f127, 0f00000000;
	mov.f32 	%f128, %f127;
	mov.u32 	%r89, %r2;
$L__BB25_4:
	.pragma "nounroll";
	// begin inline asm
	ld.global.nc.b32 %r25, [%rd50];
	// end inline asm
	mov.b32 	{%rs2, %rs3}, %r25;
	// begin inline asm
	{ cvt.f32.bf16 %f30, %rs2;}

	// end inline asm
	// begin inline asm
	{ cvt.f32.bf16 %f31, %rs3;}

	// end inline asm
	// begin inline asm
	ld.global.nc.b32 %r26, [%rd51];
	// end inline asm
	mov.b32 	{%rs4, %rs5}, %r26;
	// begin inline asm
	{ cvt.f32.bf16 %f32, %rs4;}

	// end inline asm
	fma.rn.f32 	%f36, %f30, %f32, %f128;
	// begin inline asm
	{ cvt.f32.bf16 %f33, %rs5;}

	// end inline asm
	fma.rn.f32 	%f128, %f31, %f33, %f36;
	add.s64 	%rd23, %rd51, %rd2;
	// begin inline asm
	ld.global.nc.b32 %r27, [%rd23];
	// end inline asm
	mov.b32 	{%rs6, %rs7}, %r27;
	// begin inline asm
	{ cvt.f32.bf16 %f34, %rs6;}

	// end inline asm
	fma.rn.f32 	%f37, %f30, %f34, %f127;
	// begin inline asm
	{ cvt.f32.bf16 %f35, %rs7;}

	// end inline asm
	fma.rn.f32 	%f127, %f31, %f35, %f37;
	add.s32 	%r89, %r89, 256;
	add.s64 	%rd51, %rd51, 1024;
	add.s64 	%rd50, %rd50, 1024;
	add.s32 	%r87, %r87, 1;
	setp.ne.s32 	%p4, %r87, 0;
	@%p4 bra 	$L__BB25_4;
$L__BB25_5:
	setp.lt.u32 	%p5, %r5, 768;
	@%p5 bra 	$L__BB25_8;
	mul.wide.u32 	%rd52, %r89, 4;
	mul.wide.s32 	%rd24, %r17, 2;
	add.s64 	%rd10, %rd14, %rd24;
$L__BB25_7:
	add.s64 	%rd25, %rd1, %rd52;
	// begin inline asm
	ld.global.nc.b32 %r28, [%rd25];
	// end inline asm
	mov.b32 	{%rs8, %rs9}, %r28;
	add.s64 	%rd26, %rd14, %rd52;
	// begin inline asm
	{ cvt.f32.bf16 %f38, %rs8;}

	// end inline asm
	// begin inline asm
	{ cvt.f32.bf16 %f39, %rs9;}

	// end inline asm
	// begin inline asm
	ld.global.nc.b32 %r29, [%rd26];
	// end inline asm
	mov.b32 	{%rs10, %rs11}, %r29;
	// begin inline asm
	{ cvt.f32.bf16 %f40, %rs10;}

	// end inline asm
	fma.rn.f32 	%f62, %f38, %f40, %f128;
	// begin inline asm
	{ cvt.f32.bf16 %f41, %rs11;}

	// end inline asm
	fma.rn.f32 	%f63, %f39, %f41, %f62;
	add.s64 	%rd27, %rd10, %rd52;
	// begin inline asm
	ld.global.nc.b32 %r30, [%rd27];
	// end inline asm
	mov.b32 	{%rs12, %rs13}, %r30;
	// begin inline asm
	{ cvt.f32.bf16 %f42, %rs12;}

	// end inline asm
	fma.rn.f32 	%f64, %f38, %f42, %f127;
	// begin inline asm
	{ cvt.f32.bf16 %f43, %rs13;}

	// end inline asm
	fma.rn.f32 	%f65, %f39, %f43, %f64;
	add.s64 	%rd28, %rd25, 1024;
	// begin inline asm
	ld.global.nc.b32 %r31, [%rd28];
	// end inline asm
	mov.b32 	{%rs14, %rs15}, %r31;
	add.s64 	%rd29, %rd26, 1024;
	// begin inline asm
	{ cvt.f32.bf16 %f44, %rs14;}

	// end inline asm
	// begin inline asm
	{ cvt.f32.bf16 %f45, %rs15;}

	// end inline asm
	// begin inline asm
	ld.global.nc.b32 %r32, [%rd29];
	// end inline asm
	mov.b32 	{%rs16, %rs17}, %r32;
	// begin inline asm
	{ cvt.f32.bf16 %f46, %rs16;}

	// end inline asm
	fma.rn.f32 	%f66, %f44, %f46, %f63;
	// begin inline asm
	{ cvt.f32.bf16 %f47, %rs17;}

	// end inline asm
	fma.rn.f32 	%f67, %f45, %f47, %f66;
	add.s64 	%rd30, %rd27, 1024;
	// begin inline asm
	ld.global.nc.b32 %r33, [%rd30];
	// end inline asm
	mov.b32 	{%rs18, %rs19}, %r33;
	// begin inline asm
	{ cvt.f32.bf16 %f48, %rs18;}

	// end inline asm
	fma.rn.f32 	%f68, %f44, %f48, %f65;
	// begin inline asm
	{ cvt.f32.bf16 %f49, %rs19;}

	// end inline asm
	fma.rn.f32 	%f69, %f45, %f49, %f68;
	add.s64 	%rd31, %rd25, 2048;
	// begin inline asm
	ld.global.nc.b32 %r34, [%rd31];
	// end inline asm
	mov.b32 	{%rs20, %rs21}, %r34;
	add.s64 	%rd32, %rd26, 2048;
	// begin inline asm
	{ cvt.f32.bf16 %f50, %rs20;}

	// end inline asm
	// begin inline asm
	{ cvt.f32.bf16 %f51, %rs21;}

	// end inline asm
	// begin inline asm
	ld.global.nc.b32 %r35, [%rd32];
	// end inline asm
	mov.b32 	{%rs22, %rs23}, %r35;
	// begin inline asm
	{ cvt.f32.bf16 %f52, %rs22;}

	// end inline asm
	fma.rn.f32 	%f70, %f50, %f52, %f67;
	// begin inline asm
	{ cvt.f32.bf16 %f53, %rs23;}

	// end inline asm
	fma.rn.f32 	%f71, %f51, %f53, %f70;
	add.s64 	%rd33, %rd27, 2048;
	// begin inline asm
	ld.global.nc.b32 %r36, [%rd33];
	// end inline asm
	mov.b32 	{%rs24, %rs25}, %r36;
	// begin inline asm
	{ cvt.f32.bf16 %f54, %rs24;}

	// end inline asm
	fma.rn.f32 	%f72, %f50, %f54, %f69;
	// begin inline asm
	{ cvt.f32.bf16 %f55, %rs25;}

	// end inline asm
	fma.rn.f32 	%f73, %f51, %f55, %f72;
	add.s64 	%rd34, %rd25, 3072;
	// begin inline asm
	ld.global.nc.b32 %r37, [%rd34];
	// end inline asm
	mov.b32 	{%rs26, %rs27}, %r37;
	add.s64 	%rd35, %rd26, 3072;
	// begin inline asm
	{ cvt.f32.bf16 %f56, %rs26;}

	// end inline asm
	// begin inline asm
	{ cvt.f32.bf16 %f57, %rs27;}

	// end inline asm
	// begin inline asm
	ld.global.nc.b32 %r38, [%rd35];
	// end inline asm
	mov.b32 	{%rs28, %rs29}, %r38;
	// begin inline asm
	{ cvt.f32.bf16 %f58, %rs28;}

	// end inline asm
	fma.rn.f32 	%f74, %f56, %f58, %f71;
	// begin inline asm
	{ cvt.f32.bf16 %f59, %rs29;}

	// end inline asm
	fma.rn.f32 	%f128, %f57, %f59, %f74;
	add.s64 	%rd36, %rd27, 3072;
	// begin inline asm
	ld.global.nc.b32 %r39, [%rd36];
	// end inline asm
	mov.b32 	{%rs30, %rs31}, %r39;
	// begin inline asm
	{ cvt.f32.bf16 %f60, %rs30;}

	// end inline asm
	fma.rn.f32 	%f75, %f56, %f60, %f73;
	// begin inline asm
	{ cvt.f32.bf16 %f61, %rs31;}

	// end inline asm
	fma.rn.f32 	%f127, %f57, %f61, %f75;
	add.s32 	%r89, %r89, 1024;
	add.s64 	%rd52, %rd52, 4096;
	setp.lt.s32 	%p6, %r89, %r3;
	@%p6 bra 	$L__BB25_7;
$L__BB25_8:
	and.b32  	%r40, %r17, 1;
	setp.eq.b32 	%p7, %r40, 1;
	not.pred 	%p8, %p7;
	setp.ne.s32 	%p9, %r2, 0;
	or.pred  	%p10, %p9, %p8;
	@%p10 bra 	$L__BB25_10;
	mul.wide.s32 	%rd40, %r17, 2;
	add.s64 	%rd41, %rd1, %rd40;
	add.s64 	%rd37, %rd41, -2;
	// begin inline asm
	ld.global.nc.b16 %rs32, [%rd37];
	// end inline asm
	// begin inline asm
	{ cvt.f32.bf16 %f76, %rs32;}

	// end inline asm
	add.s64 	%rd42, %rd14, %rd40;
	add.s64 	%rd38, %rd42, -2;
	// begin inline asm
	ld.global.nc.b16 %rs34, [%rd38];
	// end inline asm
	// begin inline asm
	{ cvt.f32.bf16 %f77, %rs34;}

	// end inline asm
	fma.rn.f32 	%f128, %f76, %f77, %f128;
	add.s64 	%rd39, %rd38, %rd40;
	// begin inline asm
	ld.global.nc.b16 %rs36, [%rd39];
	// end inline asm
	// begin inline asm
	{ cvt.f32.bf16 %f78, %rs36;}

	// end inline asm
	fma.rn.f32 	%f127, %f76, %f78, %f127;
$L__BB25_10:
	mov.b32 	%r41, %f128;
	shfl.sync.bfly.b32	%r42|%p11, %r41, 16, 31, -1;
	mov.b32 	%f79, %r42;
	add.f32 	%f80, %f128, %f79;
	mov.b32 	%r43, %f80;
	shfl.sync.bfly.b32	%r44|%p12, %r43, 8, 31, -1;
	mov.b32 	%f81, %r44;
	add.f32 	%f82, %f80, %f81;
	mov.b32 	%r45, %f82;
	shfl.sync.bfly.b32	%r46|%p13, %r45, 4, 31, -1;
	mov.b32 	%f83, %r46;
	add.f32 	%f84, %f82, %f83;
	mov.b32 	%r47, %f84;
	shfl.sync.bfly.b32	%r48|%p14, %r47, 2, 31, -1;
	mov.b32 	%f85, %r48;
	add.f32 	%f86, %f84, %f85;
	mov.b32 	%r49, %f86;
	shfl.sync.bfly.b32	%r50|%p15, %r49, 1, 31, -1;
	mov.b32 	%f87, %r50;
	add.f32 	%f17, %f86, %f87;
	mov.b32 	%r51, %f127;
	shfl.sync.bfly.b32	%r52|%p16, %r51, 16, 31, -1;
	mov.b32 	%f88, %r52;
	add.f32 	%f89, %f127, %f88;
	mov.b32 	%r53, %f89;
	shfl.sync.bfly.b32	%r54|%p17, %r53, 8, 31, -1;
	mov.b32 	%f90, %r54;
	add.f32 	%f91, %f89, %f90;
	mov.b32 	%r55, %f91;
	shfl.sync.bfly.b32	%r56|%p18, %r55, 4, 31, -1;
	mov.b32 	%f92, %r56;
	add.f32 	%f93, %f91, %f92;
	mov.b32 	%r57, %f93;
	shfl.sync.bfly.b32	%r58|%p19, %r57, 2, 31, -1;
	mov.b32 	%f94, %r58;
	add.f32 	%f95, %f93, %f94;
	mov.b32 	%r59, %f95;
	shfl.sync.bfly.b32	%r60|%p20, %r59, 1, 31, -1;
	mov.b32 	%f96, %r60;
	add.f32 	%f18, %f95, %f96;
	and.b32  	%r14, %r2, 31;
	setp.ne.s32 	%p21, %r14, 0;
	@%p21 bra 	$L__BB25_12;
	shr.u32 	%r61, %r2, 2;
	mov.u32 	%r62, _ZZ19gemv_kernel_batchedI13__nv_bfloat1614__nv_bfloat162Li256ELi2EEvPKT_S4_S4_PS2_iibE9warp_sums;
	add.s32 	%r63, %r62, %r61;
	st.shared.f32 	[%r63], %f17;
	st.shared.f32 	[%r63+4], %f18;
$L__BB25_12:
	bar.sync 	0;
	setp.gt.u32 	%p22, %r2, 31;
	@%p22 bra 	$L__BB25_21;
	setp.gt.u32 	%p23, %r14, 7;
	shl.b32 	%r64, %r14, 3;
	mov.u32 	%r65, _ZZ19gemv_kernel_batchedI13__nv_bfloat1614__nv_bfloat162Li256ELi2EEvPKT_S4_S4_PS2_iibE9warp_sums;
	add.s32 	%r15, %r65, %r64;
	mov.f32 	%f131, 0f00000000;
	@%p23 bra 	$L__BB25_15;
	ld.shared.f32 	%f131, [%r15];
$L__BB25_15:
	setp.gt.u32 	%p24, %r14, 7;
	mov.b32 	%r66, %f131;
	shfl.sync.bfly.b32	%r67|%p25, %r66, 16, 31, -1;
	mov.b32 	%f99, %r67;
	add.f32 	%f100, %f131, %f99;
	mov.b32 	%r68, %f100;
	shfl.sync.bfly.b32	%r69|%p26, %r68, 8, 31, -1;
	mov.b32 	%f101, %r69;
	add.f32 	%f102, %f100, %f101;
	mov.b32 	%r70, %f102;
	shfl.sync.bfly.b32	%r71|%p27, %r70, 4, 31, -1;
	mov.b32 	%f103, %r71;
	add.f32 	%f104, %f102, %f103;
	mov.b32 	%r72, %f104;
	shfl.sync.bfly.b32	%r73|%p28, %r72, 2, 31, -1;
	mov.b32 	%f105, %r73;
	add.f32 	%f106, %f104, %f105;
	mov.b32 	%r74, %f106;
	shfl.sync.bfly.b32	%r75|%p29, %r74, 1, 31, -1;
	mov.b32 	%f107, %r75;
	add.f32 	%f21, %f106, %f107;
	mov.f32 	%f132, 0f00000000;
	@%p24 bra 	$L__BB25_17;
	ld.shared.f32 	%f132, [%r15+4];
$L__BB25_17:
	setp.ne.s32 	%p30, %r2, 0;
	mov.b32 	%r76, %f132;
	shfl.sync.bfly.b32	%r77|%p31, %r76, 16, 31, -1;
	mov.b32 	%f108, %r77;
	add.f32 	%f109, %f132, %f108;
	mov.b32 	%r78, %f109;
	shfl.sync.bfly.b32	%r79|%p32, %r78, 8, 31, -1;
	mov.b32 	%f110, %r79;
	add.f32 	%f111, %f109, %f110;
	mov.b32 	%r80, %f111;
	shfl.sync.bfly.b32	%r81|%p33, %r80, 4, 31, -1;
	mov.b32 	%f112, %r81;
	add.f32 	%f113, %f111, %f112;
	mov.b32 	%r82, %f113;
	shfl.sync.bfly.b32	%r83|%p34, %r82, 2, 31, -1;
	mov.b32 	%f114, %r83;
	add.f32 	%f115, %f113, %f114;
	mov.b32 	%r84, %f115;
	shfl.sync.bfly.b32	%r85|%p35, %r84, 1, 31, -1;
	mov.b32 	%f116, %r85;
	add.f32 	%f24, %f115, %f116;
	@%p30 bra 	$L__BB25_21;
	setp.eq.s16 	%p36, %rs1, 0;
	mov.f32 	%f133, 0f00000000;
	@%p36 bra 	$L__BB25_20;
	mul.wide.u32 	%rd44, %r1, 2;
	add.s64 	%rd43, %rd15, %rd44;
	// begin inline asm
	ld.global.nc.b16 %rs38, [%rd43];
	// end inline asm
	// begin inline asm
	{ cvt.f32.bf16 %f133, %rs38;}

	// end inline asm
$L__BB25_20:
	cvta.to.global.u64 	%rd45, %rd16;
	add.f32 	%f119, %f133, %f21;
	// begin inline asm
	{  cvt.rn.bf16.f32 %rs40, %f119;}

	// end inline asm
	mul.wide.u32 	%rd46, %r1, 2;
	add.s64 	%rd47, %rd45, %rd46;
	st.global.u16 	[%rd47], %rs40;
	add.f32 	%f120, %f133, %f24;
	// begin inline asm
	{  cvt.rn.bf16.f32 %rs41, %f120;}

	// end inline asm
	add.s32 	%r86, %r16, %r1;
	mul.wide.u32 	%rd48, %r86, 2;
	add.s64 	%rd49, %rd45, %rd48;
	st.global.u16 	[%rd49], %rs41;
$L__BB25_21:
	ret;

}
	// .globl	_Z19gemv_kernel_batchedI13__nv_bfloat1614__nv_bfloat162Li256ELi3EEvPKT_S4_S4_PS2_iib
.visible .entry _Z19gemv_kernel_batchedI13__nv_bfloat1614__nv_bfloat162Li256ELi3EEvPKT_S4_S4_PS2_iib(
	.param .u64 .ptr .align 1 _Z19gemv_kernel_batchedI13__nv_bfloat1614__nv_bfloat162Li256ELi3EEvPKT_S4_S4_PS2_iib_param_0,
	.param .u64 .ptr .align 1 _Z19gemv_kernel_batchedI13__nv_bfloat1614__nv_bfloat162Li256ELi3EEvPKT_S4_S4_PS2_iib_param_1,
	.param .u64 .ptr .align 1 _Z19gemv_kernel_batchedI13__nv_bfloat1614__nv_bfloat162Li256ELi3EEvPKT_S4_S4_PS2_iib_param_2,
	.param .u64 .ptr .align 1 _Z19gemv_kernel_batchedI13__nv_bfloat1614__nv_bfloat162Li256ELi3EEvPKT_S4_S4_PS2_iib_param_3,
	.param .u32 _Z19gemv_kernel_batchedI13__nv_bfloat1614__nv_bfloat162Li256ELi3EEvPKT_S4_S4_PS2_iib_param_4,
	.param .u32 _Z19gemv_kernel_batchedI13__nv_bfloat1614__nv_bfloat162Li256ELi3EEvPKT_S4_S4_PS2_iib_param_5,
	.param .u8 _Z19gemv_kernel_batchedI13__nv_bfloat1614__nv_bfloat162Li256ELi3EEvPKT_S4_S4_PS2_iib_param_6
)
{
	.reg .pred 	%p<48>;
	.reg .b16 	%rs<56>;
	.reg .b32 	%r<117>;
	.reg .b32 	%f<191>;
	.reg .b64 	%rd<67>;
	// demoted variable
	.shared .align 4 .b8 _ZZ19gemv_kernel_batchedI13__nv_bfloat1614__nv_bfloat162Li256ELi3EEvPKT_S4_S4_PS2_iibE9warp_sums[96];
	ld.param.u64 	%rd15, [_Z19gemv_kernel_batchedI13__nv_bfloat1614__nv_bfloat162Li256ELi3EEvPKT_S4_S4_PS2_iib_param_0];
	ld.param.u64 	%rd16, [_Z19gemv_kernel_batchedI13__nv_bfloat1614__nv_bfloat162Li256ELi3EEvPKT_S4_S4_PS2_iib_param_1];
	ld.param.u32 	%r16, [_Z19gemv_kernel_batchedI13__nv_bfloat1614__nv_bfloat162Li256ELi3EEvPKT_S4_S4_PS2_iib_param_4];
	ld.param.u32 	%r17, [_Z19gemv_kernel_batchedI13__nv_bfloat1614__nv_bfloat162Li256ELi3EEvPKT_S4_S4_PS2_iib_param_5];
	mov.u32 	%r1, %ctaid.x;
	setp.ge.s32 	%p1, %r1, %r16;
	@%p1 bra 	$L__BB26_23;
	mov.u32 	%r2, %tid.x;
	shr.u32 	%r18, %r17, 31;
	add.s32 	%r19, %r17, %r18;
	shr.s32 	%r3, %r19, 1;
	mul.lo.s32 	%r4, %r17, %r1;
	mul.wide.s32 	%rd19, %r4, 2;
	add.s64 	%rd1, %rd15, %rd19;
	setp.ge.s32 	%p2, %r2, %r3;
	mov.f32 	%f181, 0f00000000;
	mov.f32 	%f182, %f181;
	mov.f32 	%f183, %f181;
	@%p2 bra 	$L__BB26_8;
	not.b32 	%r20, %r2;
	add.s32 	%r5, %r3, %r20;
	and.b32  	%r21, %r5, 768;
	setp.eq.s32 	%p3, %r21, 768;
	mov.f32 	%f181, 0f00000000;
	mov.u32 	%r115, %r2;
	@%p3 bra 	$L__BB26_5;
	mul.wide.s32 	%rd2, %r17, 4;
	mul.wide.u32 	%rd20, %r2, 4;
	add.s64 	%rd65, %rd16, %rd20;
	mul.wide.s32 	%rd4, %r17, 2;
	add.s64 	%rd22, %rd20, %rd19;
	add.s64 	%rd64, %rd15, %rd22;
	shr.u32 	%r22, %r5, 8;
	add.s32 	%r23, %r22, 1;
	and.b32  	%r24, %r23, 3;
	neg.s32 	%r113, %r24;
	mov.f32 	%f181, 0f00000000;
	mov.f32 	%f182, %f181;
	mov.f32 	%f183, %f181;
	mov.u32 	%r115, %r2;
$L__BB26_4:
	.pragma "nounroll";
	// begin inline asm
	ld.global.nc.b32 %r25, [%rd64];
	// end inline asm
	mov.b32 	{%rs2, %rs3}, %r25;
	// begin inline asm
	{ cvt.f32.bf16 %f42, %rs2;}

	// end inline asm
	// begin inline asm
	{ cvt.f32.bf16 %f43, %rs3;}

	// end inline asm
	// begin inline asm
	ld.global.nc.b32 %r26, [%rd65];
	// end inline asm
	mov.b32 	{%rs4, %rs5}, %r26;
	// begin inline asm
	{ cvt.f32.bf16 %f44, %rs4;}

	// end inline asm
	fma.rn.f32 	%f50, %f42, %f44, %f183;
	// begin inline asm
	{ cvt.f32.bf16 %f45, %rs5;}

	// end inline asm
	fma.rn.f32 	%f183, %f43, %f45, %f50;
	add.s64 	%rd25, %rd65, %rd4;
	// begin inline asm
	ld.global.nc.b32 %r27, [%rd25];
	// end inline asm
	mov.b32 	{%rs6, %rs7}, %r27;
	// begin inline asm
	{ cvt.f32.bf16 %f46, %rs6;}

	// end inline asm
	fma.rn.f32 	%f51, %f42, %f46, %f182;
	// begin inline asm
	{ cvt.f32.bf16 %f47, %rs7;}

	// end inline asm
	fma.rn.f32 	%f182, %f43, %f47, %f51;
	add.s64 	%rd26, %rd65, %rd2;
	// begin inline asm
	ld.global.nc.b32 %r28, [%rd26];
	// end inline asm
	mov.b32 	{%rs8, %rs9}, %r28;
	// begin inline asm
	{ cvt.f32.bf16 %f48, %rs8;}

	// end inline asm
	fma.rn.f32 	%f52, %f42, %f48, %f181;
	// begin inline asm
	{ cvt.f32.bf16 %f49, %rs9;}

	// end inline asm
	fma.rn.f32 	%f181, %f43, %f49, %f52;
	add.s32 	%r115, %r115, 256;
	add.s64 	%rd65, %rd65, 1024;
	add.s64 	%rd64, %rd64, 1024;
	add.s32 	%r113, %r113, 1;
	setp.ne.s32 	%p4, %r113, 0;
	@%p4 bra 	$L__BB26_4;
$L__BB26_5:
	setp.lt.u32 	%p5, %r5, 768;
	@%p5 bra 	$L__BB26_8;
	mul.wide.u32 	%rd66, %r115, 4;
	mul.wide.s32 	%rd27, %r17, 4;
	add.s64 	%rd11, %rd16, %rd27;
	mul.wide.s32 	%rd28, %r17, 2;
	add.s64 	%rd12, %rd16, %rd28;
$L__BB26_7:
	add.s64 	%rd29, %rd1, %rd66;
	// begin inline asm
	ld.global.nc.b32 %r29, [%rd29];
	// end inline asm
	mov.b32 	{%rs10, %rs11}, %r29;
	add.s64 	%rd30, %rd16, %rd66;
	// begin inline asm
	{ cvt.f32.bf16 %f53, %rs10;}

	// end inline asm
	// begin inline asm
	{ cvt.f32.bf16 %f54, %rs11;}

	// end inline asm
	// begin inline asm
	ld.global.nc.b32 %r30, [%rd30];
	// end inline asm
	mov.b32 	{%rs12, %rs13}, %r30;
	// begin inline asm
	{ cvt.f32.bf16 %f55, %rs12;}

	// end inline asm
	fma.rn.f32 	%f85, %f53, %f55, %f183;
	// begin inline asm
	{ cvt.f32.bf16 %f56, %rs13;}

	// end inline asm
	fma.rn.f32 	%f86, %f54, %f56, %f85;
	add.s64 	%rd31, %rd12, %rd66;
	// begin inline asm
	ld.global.nc.b32 %r31, [%rd31];
	// end inline asm
	mov.b32 	{%rs14, %rs15}, %r31;
	// begin inline asm
	{ cvt.f32.bf16 %f57, %rs14;}

	// end inline asm
	fma.rn.f32 	%f87, %f53, %f57, %f182;
	// begin inline asm
	{ cvt.f32.bf16 %f58, %rs15;}

	// end inline asm
	fma.rn.f32 	%f88, %f54, %f58, %f87;
	add.s64 	%rd32, %rd11, %rd66;
	// begin inline asm
	ld.global.nc.b32 %r32, [%rd32];
	// end inline asm
	mov.b32 	{%rs16, %rs17}, %r32;
	// begin inline asm
	{ cvt.f32.bf16 %f59, %rs16;}

	// end inline asm
	fma.rn.f32 	%f89, %f53, %f59, %f181;
	// begin inline asm
	{ cvt.f32.bf16 %f60, %rs17;}

	// end inline asm
	fma.rn.f32 	%f90, %f54, %f60, %f89;
	add.s64 	%rd33, %rd29, 1024;
	// begin inline asm
	ld.global.nc.b32 %r33, [%rd33];
	// end inline asm
	mov.b32 	{%rs18, %rs19}, %r33;
	add.s64 	%rd34, %rd30, 1024;
	// begin inline asm
	{ cvt.f32.bf16 %f61, %rs18;}

	// end inline asm
	// begin inline asm
	{ cvt.f32.bf16 %f62, %rs19;}

	// end inline asm
	// begin inline asm
	ld.global.nc.b32 %r34, [%rd34];
	// end inline asm
	mov.b32 	{%rs20, %rs21}, %r34;
	// begin inline asm
	{ cvt.f32.bf16 %f63, %rs20;}

	// end inline asm
	fma.rn.f32 	%f91, %f61, %f63, %f86;
	// begin inline asm
	{ cvt.f32.bf16 %f64, %rs21;}

	// end inline asm
	fma.rn.f32 	%f92, %f62, %f64, %f91;
	add.s64 	%rd35, %rd31, 1024;
	// begin inline asm
	ld.global.nc.b32 %r35, [%rd35];
	// end inline asm
	mov.b32 	{%rs22, %rs23}, %r35;
	// begin inline asm
	{ cvt.f32.bf16 %f65, %rs22;}

	// end inline asm
	fma.rn.f32 	%f93, %f61, %f65, %f88;
	// begin inline asm
	{ cvt.f32.bf16 %f66, %rs23;}

	// end inline asm
	fma.rn.f32 	%f94, %f62, %f66, %f93;
	add.s64 	%rd36, %rd32, 1024;
	// begin inline asm
	ld.global.nc.b32 %r36, [%rd36];
	// end inline asm
	mov.b32 	{%rs24, %rs25}, %r36;
	// begin inline asm
	{ cvt.f32.bf16 %f67, %rs24;}

	// end inline asm
	fma.rn.f32 	%f95, %f61, %f67, %f90;
	// begin inline asm
	{ cvt.f32.bf16 %f68, %rs25;}

	// end inline asm
	fma.rn.f32 	%f96, %f62, %f68, %f95;
	add.s64 	%rd37, %rd29, 2048;
	// begin inline asm
	ld.global.nc.b32 %r37, [%rd37];
	// end inline asm
	mov.b32 	{%rs26, %rs27}, %r37;
	add.s64 	%rd38, %rd30, 2048;
	// begin inline asm
	{ cvt.f32.bf16 %f69, %rs26;}

	// end inline asm
	// begin inline asm
	{ cvt.f32.bf16 %f70, %rs27;}

	// end inline asm
	// begin inline asm
	ld.global.nc.b32 %r38, [%rd38];
	// end inline asm
	mov.b32 	{%rs28, %rs29}, %r38;
	// begin inline asm
	{ cvt.f32.bf16 %f71, %rs28;}

	// end inline asm
	fma.rn.f32 	%f97, %f69, %f71, %f92;
	// begin inline asm
	{ cvt.f32.bf16 %f72, %rs29;}

	// end inline asm
	fma.rn.f32 	%f98, %f70, %f72, %f97;
	add.s64 	%rd39, %rd31, 2048;
	// begin inline asm
	ld.global.nc.b32 %r39, [%rd39];
	// end inline asm
	mov.b32 	{%rs30, %rs31}, %r39;
	// begin inline asm
	{ cvt.f32.bf16 %f73, %rs30;}

	// end inline asm
	fma.rn.f32 	%f99, %f69, %f73, %f94;
	// begin inline asm
	{ cvt.f32.bf16 %f74, %rs31;}

	// end inline asm
	fma.rn.f32 	%f100, %f70, %f74, %f99;
	add.s64 	%rd40, %rd32, 2048;
	// begin inline asm
	ld.global.nc.b32 %r40, [%rd40];
	// end inline asm
	mov.b32 	{%rs32, %rs33}, %r40;
	// begin inline asm
	{ cvt.f32.bf16 %f75, %rs32;}

	// end inline asm
	fma.rn.f32 	%f101, %f69, %f75, %f96;
	// begin inline asm
	{ cvt.f32.bf16 %f76, %rs33;}

	// end inline asm
	fma.rn.f32 	%f102, %f70, %f76, %f101;
	add.s64 	%rd41, %rd29, 3072;
	// begin inline asm
	ld.global.nc.b32 %r41, [%rd41];
	// end inline asm
	mov.b32 	{%rs34, %rs35}, %r41;
	add.s64 	%rd42, %rd30, 3072;
	// begin inline asm
	{ cvt.f32.bf16 %f77, %rs34;}

	// end inline asm
	// begin inline asm
	{ cvt.f32.bf16 %f78, %rs35;}

	// end inline asm
	// begin inline asm
	ld.global.nc.b32 %r42, [%rd42];
	// end inline asm
	mov.b32 	{%rs36, %rs37}, %r42;
	// begin inline asm
	{ cvt.f32.bf16 %f79, %rs36;}

	// end inline asm
	fma.rn.f32 	%f103, %f77, %f79, %f98;
	// begin inline asm
	{ cvt.f32.bf16 %f80, %rs37;}

	// end inline asm
	fma.rn.f32 	%f183, %f78, %f80, %f103;
	add.s64 	%rd43, %rd31, 3072;
	// begin inline asm
	ld.global.nc.b32 %r43, [%rd43];
	// end inline asm
	mov.b32 	{%rs38, %rs39}, %r43;
	// begin inline asm
	{ cvt.f32.bf16 %f81, %rs38;}

	// end inline asm
	fma.rn.f32 	%f104, %f77, %f81, %f100;
	// begin inline asm
	{ cvt.f32.bf16 %f82, %rs39;}

	// end inline asm
	fma.rn.f32 	%f182, %f78, %f82, %f104;
	add.s64 	%rd44, %rd32, 3072;
	// begin inline asm
	ld.global.nc.b32 %r44, [%rd44];
	// end inline asm
	mov.b32 	{%rs40, %rs41}, %r44;
	// begin inline asm
	{ cvt.f32.bf16 %f83, %rs40;}

	// end inline asm
	fma.rn.f32 	%f105, %f77, %f83, %f102;
	// begin inline asm
	{ cvt.f32.bf16 %f84, %rs41;}

	// end inline asm
	fma.rn.f32 	%f181, %f78, %f84, %f105;
	add.s32 	%r115, %r115, 1024;
	add.s64 	%rd66, %rd66, 4096;
	setp.lt.s32 	%p6, %r115, %r3;
	@%p6 bra 	$L__BB26_7;
$L__BB26_8:
	and.b32  	%r45, %r17, 1;
	setp.eq.b32 	%p7, %r45, 1;
	not.pred 	%p8, %p7;
	setp.ne.s32 	%p9, %r2, 0;
	or.pred  	%p10, %p9, %p8;
	@%p10 bra 	$L__BB26_10;
	mul.wide.s32 	%rd49, %r17, 2;
	add.s64 	%rd50, %rd1, %rd49;
	add.s64 	%rd45, %rd50, -2;
	// begin inline asm
	ld.global.nc.b16 %rs42, [%rd45];
	// end inline asm
	// begin inline asm
	{ cvt.f32.bf16 %f106, %rs42;}

	// end inline asm
	add.s64 	%rd51, %rd16, %rd49;
	add.s64 	%rd46, %rd51, -2;
	// begin inline asm
	ld.global.nc.b16 %rs44, [%rd46];
	// end inline asm
	// begin inline asm
	{ cvt.f32.bf16 %f107, %rs44;}

	// end inline asm
	fma.rn.f32 	%f183, %f106, %f107, %f183;
	add.s64 	%rd47, %rd46, %rd49;
	// begin inline asm
	ld.global.nc.b16 %rs46, [%rd47];
	// end inline asm
	// begin inline asm
	{ cvt.f32.bf16 %f108, %rs46;}

	// end inline asm
	fma.rn.f32 	%f182, %f106, %f108, %f182;
	shl.b32 	%r46, %r17, 1;
	mul.wide.s32 	%rd52, %r46, 2;
	add.s64 	%rd48, %rd46, %rd52;
	// begin inline asm
	ld.global.nc.b16 %rs48, [%rd48];
	// end inline asm
	// begin inline asm
	{ cvt.f32.bf16 %f109, %rs48;}

	// end inline asm
	fma.rn.f32 	%f181, %f106, %f109, %f181;
$L__BB26_10:
	mov.b32 	%r47, %f183;
	shfl.sync.bfly.b32	%r48|%p11, %r47, 16, 31, -1;
	mov.b32 	%f110, %r48;
	add.f32 	%f111, %f183, %f110;
	mov.b32 	%r49, %f111;
	shfl.sync.bfly.b32	%r50|%p12, %r49, 8, 31, -1;
	mov.b32 	%f112, %r50;
	add.f32 	%f113, %f111, %f112;
	mov.b32 	%r51, %f113;
	shfl.sync.bfly.b32	%r52|%p13, %r51, 4, 31, -1;
	mov.b32 	%f114, %r52;
	add.f32 	%f115, %f113, %f114;
	mov.b32 	%r53, %f115;
	shfl.sync.bfly.b32	%r54|%p14, %r53, 2, 31, -1;
	mov.b32 	%f116, %r54;
	add.f32 	%f117, %f115, %f116;
	mov.b32 	%r55, %f117;
	shfl.sync.bfly.b32	%r56|%p15, %r55, 1, 31, -1;
	mov.b32 	%f118, %r56;
	add.f32 	%f25, %f117, %f118;
	mov.b32 	%r57, %f182;
	shfl.sync.bfly.b32	%r58|%p16, %r57, 16, 31, -1;
	mov.b32 	%f119, %r58;
	add.f32 	%f120, %f182, %f119;
	mov.b32 	%r59, %f120;
	shfl.sync.bfly.b32	%r60|%p17, %r59, 8, 31, -1;
	mov.b32 	%f121, %r60;
	add.f32 	%f122, %f120, %f121;
	mov.b32 	%r61, %f122;
	shfl.sync.bfly.b32	%r62|%p18, %r61, 4, 31, -1;
	mov.b32 	%f123, %r62;
	add.f32 	%f124, %f122, %f123;
	mov.b32 	%r63, %f124;
	shfl.sync.bfly.b32	%r64|%p19, %r63, 2, 31, -1;
	mov.b32 	%f125, %r64;
	add.f32 	%f126, %f124, %f125;
	mov.b32 	%r65, %f126;
	shfl.sync.bfly.b32	%r66|%p20, %r65, 1, 31, -1;
	mov.b32 	%f127, %r66;
	add.f32 	%f26, %f126, %f127;
	mov.b32 	%r67, %f181;
	shfl.sync.bfly.b32	%r68|%p21, %r67, 16, 31, -1;
	mov.b32 	%f128, %r68;
	add.f32 	%f129, %f181, %f128;
	mov.b32 	%r69, %f129;
	shfl.sync.bfly.b32	%r70|%p22, %r69, 8, 31, -1;
	mov.b32 	%f130, %r70;
	add.f32 	%f131, %f129, %f130;
	mov.b32 	%r71, %f131;
	shfl.sync.bfly.b32	%r72|%p23, %r71, 4, 31, -1;
	mov.b32 	%f132, %r72;
	add.f32 	%f133, %f131, %f132;
	mov.b32 	%r73, %f133;
	shfl.sync.bfly.b32	%r74|%p24, %r73, 2, 31, -1;
	mov.b32 	%f134, %r74;
	add.f32 	%f135, %f133, %f134;
	mov.b32 	%r75, %f135;
	shfl.sync.bfly.b32	%r76|%p25, %r75, 1, 31, -1;
	mov.b32 	%f136, %r76;
	add.f32 	%f27, %f135, %f136;
	and.b32  	%r14, %r2, 31;
	setp.ne.s32 	%p26, %r14, 0;
	@%p26 bra 	$L__BB26_12;
	shr.u32 	%r77, %r2, 5;
	mov.u32 	%r78, _ZZ19gemv_kernel_batchedI13__nv_bfloat1614__nv_bfloat162Li256ELi3EEvPKT_S4_S4_PS2_iibE9warp_sums;
	mad.lo.s32 	%r79, %r77, 12, %r78;
	st.shared.f32 	[%r79], %f25;
	st.shared.f32 	[%r79+4], %f26;
	st.shared.f32 	[%r79+8], %f27;
$L__BB26_12:
	bar.sync 	0;
	setp.gt.u32 	%p27, %r2, 31;
	@%p27 bra 	$L__BB26_23;
	setp.gt.u32 	%p28, %r14, 7;
	mov.u32 	%r80, _ZZ19gemv_kernel_batchedI13__nv_bfloat1614__nv_bfloat162Li256ELi3EEvPKT_S4_S4_PS2_iibE9warp_sums;
	mad.lo.s32 	%r15, %r14, 12, %r80;
	mov.f32 	%f187, 0f00000000;
	@%p28 bra 	$L__BB26_15;
	ld.shared.f32 	%f187, [%r15];
$L__BB26_15:
	setp.gt.u32 	%p29, %r14, 7;
	mov.b32 	%r81, %f187;
	shfl.sync.bfly.b32	%r82|%p30, %r81, 16, 31, -1;
	mov.b32 	%f139, %r82;
	add.f32 	%f140, %f187, %f139;
	mov.b32 	%r83, %f140;
	shfl.sync.bfly.b32	%r84|%p31, %r83, 8, 31, -1;
	mov.b32 	%f141, %r84;
	add.f32 	%f142, %f140, %f141;
	mov.b32 	%r85, %f142;
	shfl.sync.bfly.b32	%r86|%p32, %r85, 4, 31, -1;
	mov.b32 	%f143, %r86;
	add.f32 	%f144, %f142, %f143;
	mov.b32 	%r87, %f144;
	shfl.sync.bfly.b32	%r88|%p33, %r87, 2, 31, -1;
	mov.b32 	%f145, %r88;
	add.f32 	%f146, %f144, %f145;
	mov.b32 	%r89, %f146;
	shfl.sync.bfly.b32	%r90|%p34, %r89, 1, 31, -1;
	mov.b32 	%f147, %r90;
	add.f32 	%f30, %f146, %f147;
	mov.f32 	%f188, 0f00000000;
	@%p29 bra 	$L__BB26_17;
	ld.shared.f32 	%f188, [%r15+4];
$L__BB26_17:
	setp.gt.u32 	%p35, %r14, 7;
	mov.b32 	%r91, %f188;
	shfl.sync.bfly.b32	%r92|%p36, %r91, 16, 31, -1;
	mov.b32 	%f149, %r92;
	add.f32 	%f150, %f188, %f149;
	mov.b32 	%r93, %f150;
	shfl.sync.bfly.b32	%r94|%p37, %r93, 8, 31, -1;
	mov.b32 	%f151, %r94;
	add.f32 	%f152, %f150, %f151;
	mov.b32 	%r95, %f152;
	shfl.sync.bfly.b32	%r96|%p38, %r95, 4, 31, -1;
	mov.b32 	%f153, %r96;
	add.f32 	%f154, %f152, %f153;
	mov.b32 	%r97, %f154;
	shfl.sync.bfly.b32	%r98|%p39, %r97, 2, 31, -1;
	mov.b32 	%f155, %r98;
	add.f32 	%f156, %f154, %f155;
	mov.b32 	%r99, %f156;
	shfl.sync.bfly.b32	%r100|%p40, %r99, 1, 31, -1;
	mov.b32 	%f157, %r100;
	add.f32 	%f33, %f156, %f157;
	mov.f32 	%f189, 0f00000000;
	@%p35 bra 	$L__BB26_19;
	ld.shared.f32 	%f189, [%r15+8];
$L__BB26_19:
	setp.ne.s32 	%p41, %r2, 0;
	mov.b32 	%r101, %f189;
	shfl.sync.bfly.b32	%r102|%p42, %r101, 16, 31, -1;
	mov.b32 	%f158, %r102;
	add.f32 	%f159, %f189, %f158;
	mov.b32 	%r103, %f159;
	shfl.sync.bfly.b32	%r104|%p43, %r103, 8, 31, -1;
	mov.b32 	%f160, %r104;
	add.f32 	%f161, %f159, %f160;
	mov.b32 	%r105, %f161;
	shfl.sync.bfly.b32	%r106|%p44, %r105, 4, 31, -1;
	mov.b32 	%f162, %r106;
	add.f32 	%f163, %f161, %f162;
	mov.b32 	%r107, %f163;
	shfl.sync.bfly.b32	%r108|%p45, %r107, 2, 31, -1;
	mov.b32 	%f164, %r108;
	add.f32 	%f165, %f163, %f164;
	mov.b32 	%r109, %f165;
	shfl.sync.bfly.b32	%r110|%p46, %r109, 1, 31, -1;
	mov.b32 	%f166, %r110;
	add.f32 	%f36, %f165, %f166;
	@%p41 bra 	$L__BB26_23;
	ld.param.s8 	%rs55, [_Z19gemv_kernel_batchedI13__nv_bfloat1614__nv_bfloat162Li256ELi3EEvPKT_S4_S4_PS2_iib_param_6];
	setp.eq.s16 	%p47, %rs55, 0;
	mov.f32 	%f190, 0f00000000;
	@%p47 bra 	$L__BB26_22;
	ld.param.u64 	%rd62, [_Z19gemv_kernel_batchedI13__nv_bfloat1614__nv_bfloat162Li256ELi3EEvPKT_S4_S4_PS2_iib_param_2];
	mul.wide.u32 	%rd54, %r1, 2;
	add.s64 	%rd53, %rd62, %rd54;
	// begin inline asm
	ld.global.nc.b16 %rs50, [%rd53];
	// end inline asm
	// begin inline asm
	{ cvt.f32.bf16 %f190, %rs50;}

	// end inline asm
$L__BB26_22:
	ld.param.u64 	%rd63, [_Z19gemv_kernel_batchedI13__nv_bfloat1614__nv_bfloat162Li256ELi3EEvPKT_S4_S4_PS2_iib_param_3];
	cvta.to.global.u64 	%rd55, %rd63;
	add.f32 	%f169, %f190, %f30;
	// begin inline asm
	{  cvt.rn.bf16.f32 %rs52, %f169;}

	// end inline asm
	mul.wide.u32 	%rd56, %r1, 2;
	add.s64 	%rd57, %rd55, %rd56;
	st.global.u16 	[%rd57], %rs52;
	add.f32 	%f170, %f190, %f33;
	// begin inline asm
	{  cvt.rn.bf16.f32 %rs53, %f170;}

	// end inline asm
	add.s32 	%r111, %r16, %r1;
	mul.wide.u32 	%rd58, %r111, 2;
	add.s64 	%rd59, %rd55, %rd58;
	st.global.u16 	[%rd59], %rs53;
	add.f32 	%f171, %f190, %f36;
	// begin inline asm
	{  cvt.rn.bf16.f32 %rs54, %f171;}

	// end inline asm
	add.s32 	%r112, %r111, %r16;
	mul.wide.u32 	%rd60, %r112, 2;
	add.s64 	%rd61, %rd55, %rd60;
	st.global.u16 	[%rd61], %rs54;
$L__BB26_23:
	ret;

}
	// .globl	_Z19gemv_kernel_batchedI13__nv_bfloat1614__nv_bfloat162Li256ELi4EEvPKT_S4_S4_PS2_iib
.visible .entry _Z19gemv_kernel_batchedI13__nv_bfloat1614__nv_bfloat162Li256ELi4EEvPKT_S4_S4_PS2_iib(
	.param .u64 .ptr .align 1 _Z19gemv_kernel_batchedI13__nv_bfloat1614__nv_bfloat162Li256ELi4EEvPKT_S4_S4_PS2_iib_param_0,
	.param .u64 .ptr .align 1 _Z19gemv_kernel_batchedI13__nv_bfloat1614__nv_bfloat162Li256ELi4EEvPKT_S4_S4_PS2_iib_param_1,
	.param .u64 .ptr .align 1 _Z19gemv_kernel_batchedI13__nv_bfloat1614__nv_bfloat162Li256ELi4EEvPKT_S4_S4_PS2_iib_param_2,
	.param .u64 .ptr .align 1 _Z19gemv_kernel_batchedI13__nv_bfloat1614__nv_bfloat162Li256ELi4EEvPKT_S4_S4_PS2_iib_param_3,
	.param .u32 _Z19gemv_kernel_batchedI13__nv_bfloat1614__nv_bfloat162Li256ELi4EEvPKT_S4_S4_PS2_iib_param_4,
	.param .u32 _Z19gemv_kernel_batchedI13__nv_bfloat1614__nv_bfloat162Li256ELi4EEvPKT_S4_S4_PS2_iib_param_5,
	.param .u8 _Z19gemv_kernel_batchedI13__nv_bfloat1614__nv_bfloat162Li256ELi4EEvPKT_S4_S4_PS2_iib_param_6
)
{
	.reg .pred 	%p<59>;
	.reg .b16 	%rs<68>;
	.reg .b32 	%r<145>;
	.reg .b32 	%f<248>;
	.reg .b64 	%rd<78>;
	// demoted variable
	.shared .align 4 .b8 _ZZ19gemv_kernel_batchedI13__nv_bfloat1614__nv_bfloat162Li256ELi4EEvPKT_S4_S4_PS2_iibE9warp_sums[128];
	ld.param.u64 	%rd17, [_Z19gemv_kernel_batchedI13__nv_bfloat1614__nv_bfloat162Li256ELi4EEvPKT_S4_S4_PS2_iib_param_0];
	ld.param.u64 	%rd18, [_Z19gemv_kernel_batchedI13__nv_bfloat1614__nv_bfloat162Li256ELi4EEvPKT_S4_S4_PS2_iib_param_1];
	ld.param.u64 	%rd20, [_Z19gemv_kernel_batchedI13__nv_bfloat1614__nv_bfloat162Li256ELi4EEvPKT_S4_S4_PS2_iib_param_3];
	ld.param.u32 	%r16, [_Z19gemv_kernel_batchedI13__nv_bfloat1614__nv_bfloat162Li256ELi4EEvPKT_S4_S4_PS2_iib_param_4];
	ld.param.u32 	%r17, [_Z19gemv_kernel_batchedI13__nv_bfloat1614__nv_bfloat162Li256ELi4EEvPKT_S4_S4_PS2_iib_param_5];
	ld.param.s8 	%rs1, [_Z19gemv_kernel_batchedI13__nv_bfloat1614__nv_bfloat162Li256ELi4EEvPKT_S4_S4_PS2_iib_param_6];
	mov.u32 	%r1, %ctaid.x;
	setp.ge.s32 	%p1, %r1, %r16;
	@%p1 bra 	$L__BB27_25;
	mov.u32 	%r2, %tid.x;
	shr.u32 	%r18, %r17, 31;
	add.s32 	%r19, %r17, %r18;
	shr.s32 	%r3, %r19, 1;
	mul.lo.s32 	%r4, %r17, %r1;
	mul.wide.s32 	%rd21, %r4, 2;
	add.s64 	%rd1, %rd17, %rd21;
	setp.ge.s32 	%p2, %r2, %r3;
	mov.f32 	%f235, 0f00000000;
	mov.f32 	%f236, %f235;
	mov.f32 	%f237, %f235;
	mov.f32 	%f238, %f235;
	@%p2 bra 	$L__BB27_8;
	not.b32 	%r20, %r2;
	add.s32 	%r5, %r3, %r20;
	and.b32  	%r21, %r5, 768;
	setp.eq.s32 	%p3, %r21, 768;
	mov.f32 	%f235, 0f00000000;
	mov.u32 	%r143, %r2;
	@%p3 bra 	$L__BB27_5;
	mul.wide.s32 	%rd2, %r17, 4;
	mul.wide.u32 	%rd22, %r2, 4;
	add.s64 	%rd76, %rd18, %rd22;
	mul.wide.s32 	%rd4, %r17, 6;
	mul.wide.s32 	%rd5, %r17, 2;
	add.s64 	%rd24, %rd22, %rd21;
	add.s64 	%rd75, %rd17, %rd24;
	shr.u32 	%r22, %r5, 8;
	add.s32 	%r23, %r22, 1;
	and.b32  	%r24, %r23, 3;
	neg.s32 	%r141, %r24;
	mov.f32 	%f235, 0f00000000;
	mov.f32 	%f236, %f235;
	mov.f32 	%f237, %f235;
	mov.f32 	%f238, %f235;
	mov.u32 	%r143, %r2;
$L__BB27_4:
	.pragma "nounroll";
	// begin inline asm
	ld.global.nc.b32 %r25, [%rd75];
	// end inline asm
	mov.b32 	{%rs2, %rs3}, %r25;
	// begin inline asm
	{ cvt.f32.bf16 %f54, %rs2;}

	// end inline asm
	// begin inline asm
	{ cvt.f32.bf16 %f55, %rs3;}

	// end inline asm
	// begin inline asm
	ld.global.nc.b32 %r26, [%rd76];
	// end inline asm
	mov.b32 	{%rs4, %rs5}, %r26;
	// begin inline asm
	{ cvt.f32.bf16 %f56, %rs4;}

	// end inline asm
	fma.rn.f32 	%f64, %f54, %f56, %f238;
	// begin inline asm
	{ cvt.f32.bf16 %f57, %rs5;}

	// end inline asm
	fma.rn.f32 	%f238, %f55, %f57, %f64;
	add.s64 	%rd27, %rd76, %rd5;
	// begin inline asm
	ld.global.nc.b32 %r27, [%rd27];
	// end inline asm
	mov.b32 	{%rs6, %rs7}, %r27;
	// begin inline asm
	{ cvt.f32.bf16 %f58, %rs6;}

	// end inline asm
	fma.rn.f32 	%f65, %f54, %f58, %f237;
	// begin inline asm
	{ cvt.f32.bf16 %f59, %rs7;}

	// end inline asm
	fma.rn.f32 	%f237, %f55, %f59, %f65;
	add.s64 	%rd28, %rd76, %rd2;
	// begin inline asm
	ld.global.nc.b32 %r28, [%rd28];
	// end inline asm
	mov.b32 	{%rs8, %rs9}, %r28;
	// begin inline asm
	{ cvt.f32.bf16 %f60, %rs8;}

	// end inline asm
	fma.rn.f32 	%f66, %f54, %f60, %f236;
	// begin inline asm
	{ cvt.f32.bf16 %f61, %rs9;}

	// end inline asm
	fma.rn.f32 	%f236, %f55, %f61, %f66;
	add.s64 	%rd29, %rd76, %rd4;
	// begin inline asm
	ld.global.nc.b32 %r29, [%rd29];
	// end inline asm
	mov.b32 	{%rs10, %rs11}, %r29;
	// begin inline asm
	{ cvt.f32.bf16 %f62, %rs10;}

	// end inline asm
	fma.rn.f32 	%f67, %f54, %f62, %f235;
	// begin inline asm
	{ cvt.f32.bf16 %f63, %rs11;}

	// end inline asm
	fma.rn.f32 	%f235, %f55, %f63, %f67;
	add.s32 	%r143, %r143, 256;
	add.s64 	%rd76, %rd76, 1024;
	add.s64 	%rd75, %rd75, 1024;
	add.s32 	%r141, %r141, 1;
	setp.ne.s32 	%p4, %r141, 0;
	@%p4 bra 	$L__BB27_4;
$L__BB27_5:
	setp.lt.u32 	%p5, %r5, 768;
	@%p5 bra 	$L__BB27_8;
	mul.wide.u32 	%rd77, %r143, 4;
	mul.wide.s32 	%rd30, %r17, 4;
	add.s64 	%rd12, %rd18, %rd30;
	mul.wide.s32 	%rd31, %r17, 6;
	add.s64 	%rd13, %rd18, %rd31;
	mul.wide.s32 	%rd32, %r17, 2;
	add.s64 	%rd14, %rd18, %rd32;
$L__BB27_7:
	add.s64 	%rd33, %rd1, %rd77;
	// begin inline asm
	ld.global.nc.b32 %r30, [%rd33];
	// end inline asm
	mov.b32 	{%rs12, %rs13}, %r30;
	add.s64 	%rd34, %rd18, %rd77;
	// begin inline asm
	{ cvt.f32.bf16 %f68, %rs12;}

	// end inline asm
	// begin inline asm
	{ cvt.f32.bf16 %f69, %rs13;}

	// end inline asm
	// begin inline asm
	ld.global.nc.b32 %r31, [%rd34];
	// end inline asm
	mov.b32 	{%rs14, %rs15}, %r31;
	// begin inline asm
	{ cvt.f32.bf16 %f70, %rs14;}

	// end inline asm
	fma.rn.f32 	%f108, %f68, %f70, %f238;
	// begin inline asm
	{ cvt.f32.bf16 %f71, %rs15;}

	// end inline asm
	fma.rn.f32 	%f109, %f69, %f71, %f108;
	add.s64 	%rd35, %rd14, %rd77;
	// begin inline asm
	ld.global.nc.b32 %r32, [%rd35];
	// end inline asm
	mov.b32 	{%rs16, %rs17}, %r32;
	// begin inline asm
	{ cvt.f32.bf16 %f72, %rs16;}

	// end inline asm
	fma.rn.f32 	%f110, %f68, %f72, %f237;
	// begin inline asm
	{ cvt.f32.bf16 %f73, %rs17;}

	// end inline asm
	fma.rn.f32 	%f111, %f69, %f73, %f110;
	add.s64 	%rd36, %rd12, %rd77;
	// begin inline asm
	ld.global.nc.b32 %r33, [%rd36];
	// end inline asm
	mov.b32 	{%rs18, %rs19}, %r33;
	// begin inline asm
	{ cvt.f32.bf16 %f74, %rs18;}

	// end inline asm
	fma.rn.f32 	%f112, %f68, %f74, %f236;
	// begin inline asm
	{ cvt.f32.bf16 %f75, %rs19;}

	// end inline asm
	fma.rn.f32 	%f113, %f69, %f75, %f112;
	add.s64 	%rd37, %rd13, %rd77;
	// begin inline asm
	ld.global.nc.b32 %r34, [%rd37];
	// end inline asm
	mov.b32 	{%rs20, %rs21}, %r34;
	// begin inline asm
	{ cvt.f32.bf16 %f76, %rs20;}

	// end inline asm
	fma.rn.f32 	%f114, %f68, %f76, %f235;
	// begin inline asm
	{ cvt.f32.bf16 %f77, %rs21;}

	// end inline asm
	fma.rn.f32 	%f115, %f69, %f77, %f114;
	add.s64 	%rd38, %rd33, 1024;
	// begin inline asm
	ld.global.nc.b32 %r35, [%rd38];
	// end inline asm
	mov.b32 	{%rs22, %rs23}, %r35;
	add.s64 	%rd39, %rd34, 1024;
	// begin inline asm
	{ cvt.f32.bf16 %f78, %rs22;}

	// end inline asm
	// begin inline asm
	{ cvt.f32.bf16 %f79, %rs23;}

	// end inline asm
	// begin inline asm
	ld.global.nc.b32 %r36, [%rd39];
	// end inline asm
	mov.b32 	{%rs24, %rs25}, %r36;
	// begin inline asm
	{ cvt.f32.bf16 %f80, %rs24;}

	// end inline asm
	fma.rn.f32 	%f116, %f78, %f80, %f109;
	// begin inline asm
	{ cvt.f32.bf16 %f81, %rs25;}

	// end inline asm
	fma.rn.f32 	%f117, %f79, %f81, %f116;
	add.s64 	%rd40, %rd35, 1024;
	// begin inline asm
	ld.global.nc.b32 %r37, [%rd40];
	// end inline asm
	mov.b32 	{%rs26, %rs27}, %r37;
	// begin inline asm
	{ cvt.f32.bf16 %f82, %rs26;}

	// end inline asm
	fma.rn.f32 	%f118, %f78, %f82, %f111;
	// begin inline asm
	{ cvt.f32.bf16 %f83, %rs27;}

	// end inline asm
	fma.rn.f32 	%f119, %f79, %f83, %f118;
	add.s64 	%rd41, %rd36, 1024;
	// begin inline asm
	ld.global.nc.b32 %r38, [%rd41];
	// end inline asm
	mov.b32 	{%rs28, %rs29}, %r38;
	// begin inline asm
	{ cvt.f32.bf16 %f84, %rs28;}

	// end inline asm
	fma.rn.f32 	%f120, %f78, %f84, %f113;
	// begin inline asm
	{ cvt.f32.bf16 %f85, %rs29;}

	// end inline asm
	fma.rn.f32 	%f121, %f79, %f85, %f120;
	add.s64 	%rd42, %rd37, 1024;
	// begin inline asm
	ld.global.nc.b32 %r39, [%rd42];
	// end inline asm
	mov.b32 	{%rs30, %rs31}, %r39;
	// begin inline asm
	{ cvt.f32.bf16 %f86, %rs30;}

	// end inline asm
	fma.rn.f32 	%f122, %f78, %f86, %f115;
	// begin inline asm
	{ cvt.f32.bf16 %f87, %rs31;}

	// end inline asm
	fma.rn.f32 	%f123, %f79, %f87, %f122;
	add.s64 	%rd43, %rd33, 2048;
	// begin inline asm
	ld.global.nc.b32 %r40, [%rd43];
	// end inline asm
	mov.b32 	{%rs32, %rs33}, %r40;
	add.s64 	%rd44, %rd34, 2048;
	// begin inline asm
	{ cvt.f32.bf16 %f88, %rs32;}

	// end inline asm
	// begin inline asm
	{ cvt.f32.bf16 %f89, %rs33;}

	// end inline asm
	// begin inline asm
	ld.global.nc.b32 %r41, [%rd44];
	// end inline asm
	mov.b32 	{%rs34, %rs35}, %r41;
	// begin inline asm
	{ cvt.f32.bf16 %f90, %rs34;}

	// end inline asm
	fma.rn.f32 	%f124, %f88, %f90, %f117;
	// begin inline asm
	{ cvt.f32.bf16 %f91, %rs35;}

	// end inline asm
	fma.rn.f32 	%f125, %f89, %f91, %f124;
	add.s64 	%rd45, %rd35, 2048;
	// begin inline asm
	ld.global.nc.b32 %r42, [%rd45];
	// end inline asm
	mov.b32 	{%rs36, %rs37}, %r42;
	// begin inline asm
	{ cvt.f32.bf16 %f92, %rs36;}

	// end inline asm
	fma.rn.f32 	%f126, %f88, %f92, %f119;
	// begin inline asm
	{ cvt.f32.bf16 %f93, %rs37;}

	// end inline asm
	fma.rn.f32 	%f127, %f89, %f93, %f126;
	add.s64 	%rd46, %rd36, 2048;
	// begin inline asm
	ld.global.nc.b32 %r43, [%rd46];
	// end inline asm
	mov.b32 	{%rs38, %rs39}, %r43;
	// begin inline asm
	{ cvt.f32.bf16 %f94, %rs38;}

	// end inline asm
	fma.rn.f32 	%f128, %f88, %f94, %f121;
	// begin inline asm
	{ cvt.f32.bf16 %f95, %rs39;}

	// end inline asm
	fma.rn.f32 	%f129, %f89, %f95, %f128;
	add.s64 	%rd47, %rd37, 2048;
	// begin inline asm
	ld.global.nc.b32 %r44, [%rd47];
	// end inline asm
	mov.b32 	{%rs40, %rs41}, %r44;
	// begin inline asm
	{ cvt.f32.bf16 %f96, %rs40;}

	// end inline asm
	fma.rn.f32 	%f130, %f88, %f96, %f123;
	// begin inline asm
	{ cvt.f32.bf16 %f97, %rs41;}

	// end inline asm
	fma.rn.f32 	%f131, %f89, %f97, %f130;
	add.s64 	%rd48, %rd33, 3072;
	// begin inline asm
	ld.global.nc.b32 %r45, [%rd48];
	// end inline asm
	mov.b32 	{%rs42, %rs43}, %r45;
	add.s64 	%rd49, %rd34, 3072;
	// begin inline asm
	{ cvt.f32.bf16 %f98, %rs42;}

	// end inline asm
	// begin inline asm
	{ cvt.f32.bf16 %f99, %rs43;}

	// end inline asm
	// begin inline asm
	ld.global.nc.b32 %r46, [%rd49];
	// end inline asm
	mov.b32 	{%rs44, %rs45}, %r46;
	// begin inline asm
	{ cvt.f32.bf16 %f100, %rs44;}

	// end inline asm
	fma.rn.f32 	%f132, %f98, %f100, %f125;
	// begin inline asm
	{ cvt.f32.bf16 %f101, %rs45;}

	// end inline asm
	fma.rn.f32 	%f238, %f99, %f101, %f132;
	add.s64 	%rd50, %rd35, 3072;
	// begin inline asm
	ld.global.nc.b32 %r47, [%rd50];
	// end inline asm
	mov.b32 	{%rs46, %rs47}, %r47;
	// begin inline asm
	{ cvt.f32.bf16 %f102, %rs46;}

	// end inline asm
	fma.rn.f32 	%f133, %f98, %f102, %f127;
	// begin inline asm
	{ cvt.f32.bf16 %f103, %rs47;}

	// end inline asm
	fma.rn.f32 	%f237, %f99, %f103, %f133;
	add.s64 	%rd51, %rd36, 3072;
	// begin inline asm
	ld.global.nc.b32 %r48, [%rd51];
	// end inline asm
	mov.b32 	{%rs48, %rs49}, %r48;
	// begin inline asm
	{ cvt.f32.bf16 %f104, %rs48;}

	// end inline asm
	fma.rn.f32 	%f134, %f98, %f104, %f129;
	// begin inline asm
	{ cvt.f32.bf16 %f105, %rs49;}

	// end inline asm
	fma.rn.f32 	%f236, %f99, %f105, %f134;
	add.s64 	%rd52, %rd37, 3072;
	// begin inline asm
	ld.global.nc.b32 %r49, [%rd52];
	// end inline asm
	mov.b32 	{%rs50, %rs51}, %r49;
	// begin inline asm
	{ cvt.f32.bf16 %f106, %rs50;}

	// end inline asm
	fma.rn.f32 	%f135, %f98, %f106, %f131;
	// begin inline asm
	{ cvt.f32.bf16 %f107, %rs51;}

	// end inline asm
	fma.rn.f32 	%f235, %f99, %f107, %f135;
	add.s32 	%r143, %r143, 1024;
	add.s64 	%rd77, %rd77, 4096;
	setp.lt.s32 	%p6, %r143, %r3;
	@%p6 bra 	$L__BB27_7;
$L__BB27_8:
	and.b32  	%r50, %r17, 1;
	setp.eq.b32 	%p7, %r50, 1;
	not.pred 	%p8, %p7;
	setp.ne.s32 	%p9, %r2, 0;
	or.pred  	%p10, %p9, %p8;
	@%p10 bra 	$L__BB27_10;
	mul.wide.s32 	%rd58, %r17, 2;
	add.s64 	%rd59, %rd1, %rd58;
	add.s64 	%rd53, %rd59, -2;
	// begin inline asm
	ld.global.nc.b16 %rs52, [%rd53];
	// end inline asm
	// begin inline asm
	{ cvt.f32.bf16 %f136, %rs52;}

	// end inline asm
	add.s64 	%rd60, %rd18, %rd58;
	add.s64 	%rd54, %rd60, -2;
	// begin inline asm
	ld.global.nc.b16 %rs54, [%rd54];
	// end inline asm
	// begin inline asm
	{ cvt.f32.bf16 %f137, %rs54;}

	// end inline asm
	fma.rn.f32 	%f238, %f136, %f137, %f238;
	add.s64 	%rd55, %rd54, %rd58;
	// begin inline asm
	ld.global.nc.b16 %rs56, [%rd55];
	// end inline asm
	// begin inline asm
	{ cvt.f32.bf16 %f138, %rs56;}

	// end inline asm
	fma.rn.f32 	%f237, %f136, %f138, %f237;
	shl.b32 	%r51, %r17, 1;
	mul.wide.s32 	%rd61, %r51, 2;
	add.s64 	%rd56, %rd54, %rd61;
	// begin inline asm
	ld.global.nc.b16 %rs58, [%rd56];
	// end inline asm
	// begin inline asm
	{ cvt.f32.bf16 %f139, %rs58;}

	// end inline asm
	fma.rn.f32 	%f236, %f136, %f139, %f236;
	mul.lo.s32 	%r52, %r17, 3;
	mul.wide.s32 	%rd62, %r52, 2;
	add.s64 	%rd57, %rd54, %rd62;
	// begin inline asm
	ld.global.nc.b16 %rs60, [%rd57];
	// end inline asm
	// begin inline asm
	{ cvt.f32.bf16 %f140, %rs60;}

	// end inline asm
	fma.rn.f32 	%f235, %f136, %f140, %f235;
$L__BB27_10:
	mov.b32 	%r53, %f238;
	shfl.sync.bfly.b32	%r54|%p11, %r53, 16, 31, -1;
	mov.b32 	%f141, %r54;
	add.f32 	%f142, %f238, %f141;
	mov.b32 	%r55, %f142;
	shfl.sync.bfly.b32	%r56|%p12, %r55, 8, 31, -1;
	mov.b32 	%f143, %r56;
	add.f32 	%f144, %f142, %f143;
	mov.b32 	%r57, %f144;
	shfl.sync.bfly.b32	%r58|%p13, %r57, 4, 31, -1;
	mov.b32 	%f145, %r58;
	add.f32 	%f146, %f144, %f145;
	mov.b32 	%r59, %f146;
	shfl.sync.bfly.b32	%r60|%p14, %r59, 2, 31, -1;
	mov.b32 	%f147, %r60;
	add.f32 	%f148, %f146, %f147;
	mov.b32 	%r61, %f148;
	shfl.sync.bfly.b32	%r62|%p15, %r61, 1, 31, -1;
	mov.b32 	%f149, %r62;
	add.f32 	%f33, %f148, %f149;
	mov.b32 	%r63, %f237;
	shfl.sync.bfly.b32	%r64|%p16, %r63, 16, 31, -1;
	mov.b32 	%f150, %r64;
	add.f32 	%f151, %f237, %f150;
	mov.b32 	%r65, %f151;
	shfl.sync.bfly.b32	%r66|%p17, %r65, 8, 31, -1;
	mov.b32 	%f152, %r66;
	add.f32 	%f153, %f151, %f152;
	mov.b32 	%r67, %f153;
	shfl.sync.bfly.b32	%r68|%p18, %r67, 4, 31, -1;
	mov.b32 	%f154, %r68;
	add.f32 	%f155, %f153, %f154;
	mov.b32 	%r69, %f155;
	shfl.sync.bfly.b32	%r70|%p19, %r69, 2, 31, -1;
	mov.b32 	%f156, %r70;
	add.f32 	%f157, %f155, %f156;
	mov.b32 	%r71, %f157;
	shfl.sync.bfly.b32	%r72|%p20, %r71, 1, 31, -1;
	mov.b32 	%f158, %r72;
	add.f32 	%f34, %f157, %f158;
	mov.b32 	%r73, %f236;
	shfl.sync.bfly.b32	%r74|%p21, %r73, 16, 31, -1;
	mov.b32 	%f159, %r74;
	add.f32 	%f160, %f236, %f159;
	mov.b32 	%r75, %f160;
	shfl.sync.bfly.b32	%r76|%p22, %r75, 8, 31, -1;
	mov.b32 	%f161, %r76;
	add.f32 	%f162, %f160, %f161;
	mov.b32 	%r77, %f162;
	shfl.sync.bfly.b32	%r78|%p23, %r77, 4, 31, -1;
	mov.b32 	%f163, %r78;
	add.f32 	%f164, %f162, %f163;
	mov.b32 	%r79, %f164;
	shfl.sync.bfly.b32	%r80|%p24, %r79, 2, 31, -1;
	mov.b32 	%f165, %r80;
	add.f32 	%f166, %f164, %f165;
	mov.b32 	%r81, %f166;
	shfl.sync.bfly.b32	%r82|%p25, %r81, 1, 31, -1;
	mov.b32 	%f167, %r82;
	add.f32 	%f35, %f166, %f167;
	mov.b32 	%r83, %f235;
	shfl.sync.bfly.b32	%r84|%p26, %r83, 16, 31, -1;
	mov.b32 	%f168, %r84;
	add.f32 	%f169, %f235, %f168;
	mov.b32 	%r85, %f169;
	shfl.sync.bfly.b32	%r86|%p27, %r85, 8, 31, -1;
	mov.b32 	%f170, %r86;
	add.f32 	%f171, %f169, %f170;
	mov.b32 	%r87, %f171;
	shfl.sync.bfly.b32	%r88|%p28, %r87, 4, 31, -1;
	mov.b32 	%f172, %r88;
	add.f32 	%f173, %f171, %f172;
	mov.b32 	%r89, %f173;
	shfl.sync.bfly.b32	%r90|%p29, %r89, 2, 31, -1;
	mov.b32 	%f174, %r90;
	add.f32 	%f175, %f173, %f174;
	mov.b32 	%r91, %f175;
	shfl.sync.bfly.b32	%r92|%p30, %r91, 1, 31, -1;
	mov.b32 	%f176, %r92;
	add.f32 	%f36, %f175, %f176;
	and.b32  	%r14, %r2, 31;
	setp.ne.s32 	%p31, %r14, 0;
	@%p31 bra 	$L__BB27_12;
	shr.u32 	%r93, %r2, 1;
	mov.u32 	%r94, _ZZ19gemv_kernel_batchedI13__nv_bfloat1614__nv_bfloat162Li256ELi4EEvPKT_S4_S4_PS2_iibE9warp_sums;
	add.s32 	%r95, %r94, %r93;
	st.shared.f32 	[%r95], %f33;
	st.shared.f32 	[%r95+4], %f34;
	st.shared.f32 	[%r95+8], %f35;
	st.shared.f32 	[%r95+12], %f36;
$L__BB27_12:
	bar.sync 	0;
	setp.gt.u32 	%p32, %r2, 31;
	@%p32 bra 	$L__BB27_25;
	setp.gt.u32 	%p33, %r14, 7;
	shl.b32 	%r96, %r14, 4;
	mov.u32 	%r97, _ZZ19gemv_kernel_batchedI13__nv_bfloat1614__nv_bfloat162Li256ELi4EEvPKT_S4_S4_PS2_iibE9warp_sums;
	add.s32 	%r15, %r97, %r96;
	mov.f32 	%f243, 0f00000000;
	@%p33 bra 	$L__BB27_15;
	ld.shared.f32 	%f243, [%r15];
$L__BB27_15:
	setp.gt.u32 	%p34, %r14, 7;
	mov.b32 	%r98, %f243;
	shfl.sync.bfly.b32	%r99|%p35, %r98, 16, 31, -1;
	mov.b32 	%f179, %r99;
	add.f32 	%f180, %f243, %f179;
	mov.b32 	%r100, %f180;
	shfl.sync.bfly.b32	%r101|%p36, %r100, 8, 31, -1;
	mov.b32 	%f181, %r101;
	add.f32 	%f182, %f180, %f181;
	mov.b32 	%r102, %f182;
	shfl.sync.bfly.b32	%r103|%p37, %r102, 4, 31, -1;
	mov.b32 	%f183, %r103;
	add.f32 	%f184, %f182, %f183;
	mov.b32 	%r104, %f184;
	shfl.sync.bfly.b32	%r105|%p38, %r104, 2, 31, -1;
	mov.b32 	%f185, %r105;
	add.f32 	%f186, %f184, %f185;
	mov.b32 	%r106, %f186;
	shfl.sync.bfly.b32	%r107|%p39, %r106, 1, 31, -1;
	mov.b32 	%f187, %r107;
	add.f32 	%f39, %f186, %f187;
	mov.f32 	%f244, 0f00000000;
	@%p34 bra 	$L__BB27_17;
	ld.shared.f32 	%f244, [%r15+4];
$L__BB27_17:
	setp.gt.u32 	%p40, %r14, 7;
	mov.b32 	%r108, %f244;
	shfl.sync.bfly.b32	%r109|%p41, %r108, 16, 31, -1;
	mov.b32 	%f189, %r109;
	add.f32 	%f190, %f244, %f189;
	mov.b32 	%r110, %f190;
	shfl.sync.bfly.b32	%r111|%p42, %r110, 8, 31, -1;
	mov.b32 	%f191, %r111;
	add.f32 	%f192, %f190, %f191;
	mov.b32 	%r112, %f192;
	shfl.sync.bfly.b32	%r113|%p43, %r112, 4, 31, -1;
	mov.b32 	%f193, %r113;
	add.f32 	%f194, %f192, %f193;
	mov.b32 	%r114, %f194;
	shfl.sync.bfly.b32	%r115|%p44, %r114, 2, 31, -1;
	mov.b32 	%f195, %r115;
	add.f32 	%f196, %f194, %f195;
	mov.b32 	%r116, %f196;
	shfl.sync.bfly.b32	%r117|%p45, %r116, 1, 31, -1;
	mov.b32 	%f197, %r117;
	add.f32 	%f42, %f196, %f197;
	mov.f32 	%f245, 0f00000000;
	@%p40 bra 	$L__BB27_19;
	ld.shared.f32 	%f245, [%r15+8];
$L__BB27_19:
	setp.gt.u32 	%p46, %r14, 7;
	mov.b32 	%r118, %f245;
	shfl.sync.bfly.b32	%r119|%p47, %r118, 16, 31, -1;
	mov.b32 	%f199, %r119;
	add.f32 	%f200, %f245, %f199;
	mov.b32 	%r120, %f200;
	shfl.sync.bfly.b32	%r121|%p48, %r120, 8, 31, -1;
	mov.b32 	%f201, %r121;
	add.f32 	%f202, %f200, %f201;
	mov.b32 	%r122, %f202;
	shfl.sync.bfly.b32	%r123|%p49, %r122, 4, 31, -1;
	mov.b32 	%f203, %r123;
	add.f32 	%f204, %f202, %f203;
	mov.b32 	%r124, %f204;
	shfl.sync.bfly.b32	%r125|%p50, %r124, 2, 31, -1;
	mov.b32 	%f205, %r125;
	add.f32 	%f206, %f204, %f205;
	mov.b32 	%r126, %f206;
	shfl.sync.bfly.b32	%r127|%p51, %r126, 1, 31, -1;
	mov.b32 	%f207, %r127;
	add.f32 	%f45, %f206, %f207;
	mov.f32 	%f246, 0f00000000;
	@%p46 bra 	$L__BB27_21;
	ld.shared.f32 	%f246, [%r15+12];
$L__BB27_21:
	setp.ne.s32 	%p52, %r2, 0;
	mov.b32 	%r128, %f246;
	shfl.sync.bfly.b32	%r129|%p53, %r128, 16, 31, -1;
	mov.b32 	%f208, %r129;
	add.f32 	%f209, %f246, %f208;
	mov.b32 	%r130, %f209;
	shfl.sync.bfly.b32	%r131|%p54, %r130, 8, 31, -1;
	mov.b32 	%f210, %r131;
	add.f32 	%f211, %f209, %f210;
	mov.b32 	%r132, %f211;
	shfl.sync.bfly.b32	%r133|%p55, %r132, 4, 31, -1;
	mov.b32 	%f212, %r133;
	add.f32 	%f213, %f211, %f212;
	mov.b32 	%r134, %f213;
	shfl.sync.bfly.b32	%r135|%p56, %r134, 2, 31, -1;
	mov.b32 	%f214, %r135;
	add.f32 	%f215, %f213, %f214;
	mov.b32 	%r136, %f215;
	shfl.sync.bfly.b32	%r137|%p57, %r136, 1, 31, -1;
	mov.b32 	%f216, %r137;
	add.f32 	%f48, %f215, %f216;
	@%p52 bra 	$L__BB27_25;
	setp.eq.s16 	%p58, %rs1, 0;
	mov.f32 	%f247, 0f00000000;
	@%p58 bra 	$L__BB27_24;
	ld.param.u64 	%rd74, [_Z19gemv_kernel_batchedI13__nv_bfloat1614__nv_bfloat162Li256ELi4EEvPKT_S4_S4_PS2_iib_param_2];
	mul.wide.u32 	%rd64, %r1, 2;
	add.s64 	%rd63, %rd74, %rd64;
	// begin inline asm
	ld.global.nc.b16 %rs62, [%rd63];
	// end inline asm
	// begin inline asm
	{ cvt.f32.bf16 %f247, %rs62;}

	// end inline asm
$L__BB27_24:
	cvta.to.global.u64 	%rd65, %rd20;
	add.f32 	%f219, %f247, %f39;
	// begin inline asm
	{  cvt.rn.bf16.f32 %rs64, %f219;}

	// end inline asm
	mul.wide.u32 	%rd66, %r1, 2;
	add.s64 	%rd67, %rd65, %rd66;
	st.global.u16 	[%rd67], %rs64;
	add.f32 	%f220, %f247, %f42;
	// begin inline asm
	{  cvt.rn.bf16.f32 %rs65, %f220;}

	// end inline asm
	add.s32 	%r138, %r16, %r1;
	mul.wide.u32 	%rd68, %r138, 2;
	add.s64 	%rd69, %rd65, %rd68;
	st.global.u16 	[%rd69], %rs65;
	add.f32 	%f221, %f247, %f45;
	// begin inline asm
	{  cvt.rn.bf16.f32 %rs66, %f221;}

	// end inline asm
	add.s32 	%r139, %r138, %r16;
	mul.wide.u32 	%rd70, %r139, 2;
	add.s64 	%rd71, %rd65, %rd70;
	st.global.u16 	[%rd71], %rs66;
	add.f32 	%f222, %f247, %f48;
	// begin inline asm
	{  cvt.rn.bf16.f32 %rs67, %f222;}

	// end inline asm
	add.s32 	%r140, %r139, %r16;
	mul.wide.u32 	%rd72, %r140, 2;
	add.s64 	%rd73, %rd65, %rd72;
	st.global.u16 	[%rd73], %rs67;
$L__BB27_25:
	ret;

}
	// .globl	_Z19gemv_kernel_batchedI13__nv_bfloat1614__nv_bfloat162Li256ELi5EEvPKT_S4_S4_PS2_iib
.visible .entry _Z19gemv_kernel_batchedI13__nv_bfloat1614__nv_bfloat162Li256ELi5EEvPKT_S4_S4_PS2_iib(
	.param .u64 .ptr .align 1 _Z19gemv_kernel_batchedI13__nv_bfloat1614__nv_bfloat162Li256ELi5EEvPKT_S4_S4_PS2_iib_param_0,
	.param .u64 .ptr .align 1 _Z19gemv_kernel_batchedI13__nv_bfloat1614__nv_bfloat162Li256ELi5EEvPKT_S4_S4_PS2_iib_param_1,
	.param .u64 .ptr .align 1 _Z19gemv_kernel_batchedI13__nv_bfloat1614__nv_bfloat162Li256ELi5EEvPKT_S4_S4_PS2_iib_param_2,
	.param .u64 .ptr .align 1 _Z19gemv_kernel_batchedI13__nv_bfloat1614__nv_bfloat162Li256ELi5EEvPKT_S4_S4_PS2_iib_param_3,
	.param .u32 _Z19gemv_kernel_batchedI13__nv_bfloat1614__nv_bfloat162Li256ELi5EEvPKT_S4_S4_PS2_iib_param_4,
	.param .u32 _Z19gemv_kernel_batchedI13__nv_bfloat1614__nv_bfloat162Li256ELi5EEvPKT_S4_S4_PS2_iib_param_5,
	.param .u8 _Z19gemv_kernel_batchedI13__nv_bfloat1614__nv_bfloat162Li256ELi5EEvPKT_S4_S4_PS2_iib_param_6
)
{
	.reg .pred 	%p<70>;
	.reg .b16 	%rs<82>;
	.reg .b32 	%r<171>;
	.reg .b32 	%f<305>;
	.reg .b64 	%rd<83>;
	// demoted variable
	.shared .align 4 .b8 _ZZ19gemv_kernel_batchedI13__nv_bfloat1614__nv_bfloat162Li256ELi5EEvPKT_S4_S4_PS2_iibE9warp_sums[160];
	ld.param.u64 	%rd14, [_Z19gemv_kernel_batchedI13__nv_bfloat1614__nv_bfloat162Li256ELi5EEvPKT_S4_S4_PS2_iib_param_0];
	ld.param.u64 	%rd15, [_Z19gemv_kernel_batchedI13__nv_bfloat1614__nv_bfloat162Li256ELi5EEvPKT_S4_S4_PS2_iib_param_1];
	ld.param.u32 	%r16, [_Z19gemv_kernel_batchedI13__nv_bfloat1614__nv_bfloat162Li256ELi5EEvPKT_S4_S4_PS2_iib_param_4];
	ld.param.u32 	%r17, [_Z19gemv_kernel_batchedI13__nv_bfloat1614__nv_bfloat162Li256ELi5EEvPKT_S4_S4_PS2_iib_param_5];
	mov.u32 	%r1, %ctaid.x;
	setp.ge.s32 	%p1, %r1, %r16;
	@%p1 bra 	$L__BB28_27;
	mov.u32 	%r2, %tid.x;
	shr.u32 	%r18, %r17, 31;
	add.s32 	%r19, %r17, %r18;
	shr.s32 	%r3, %r19, 1;
	mul.lo.s32 	%r4, %r17, %r1;
	mul.wide.s32 	%rd18, %r4, 2;
	add.s64 	%rd1, %rd14, %rd18;
	setp.ge.s32 	%p2, %r2, %r3;
	mov.f32 	%f289, 0f00000000;
	mov.f32 	%f290, %f289;
	mov.f32 	%f291, %f289;
	mov.f32 	%f292, %f289;
	mov.f32 	%f293, %f289;
	@%p2 bra 	$L__BB28_8;
	not.b32 	%r20, %r2;
	add.s32 	%r5, %r3, %r20;
	and.b32  	%r21, %r5, 768;
	setp.eq.s32 	%p3, %r21, 768;
	mov.f32 	%f289, 0f00000000;
	mov.u32 	%r169, %r2;
	@%p3 bra 	$L__BB28_5;
	mul.wide.u32 	%rd19, %r2, 4;
	add.s64 	%rd81, %rd15, %rd19;
	add.s64 	%rd21, %rd19, %rd18;
	add.s64 	%rd80, %rd14, %rd21;
	shr.u32 	%r22, %r5, 8;
	add.s32 	%r23, %r22, 1;
	and.b32  	%r24, %r23, 3;
	neg.s32 	%r167, %r24;
	mul.wide.s32 	%rd4, %r17, 2;
	mov.f32 	%f289, 0f00000000;
	mov.f32 	%f290, %f289;
	mov.f32 	%f291, %f289;
	mov.f32 	%f292, %f289;
	mov.f32 	%f293, %f289;
	mov.u32 	%r169, %r2;
$L__BB28_4:
	.pragma "nounroll";
	// begin inline asm
	ld.global.nc.b32 %r25, [%rd80];
	// end inline asm
	mov.b32 	{%rs2, %rs3}, %r25;
	// begin inline asm
	{ cvt.f32.bf16 %f66, %rs2;}

	// end inline asm
	// begin inline asm
	{ cvt.f32.bf16 %f67, %rs3;}

	// end inline asm
	// begin inline asm
	ld.global.nc.b32 %r26, [%rd81];
	// end inline asm
	mov.b32 	{%rs4, %rs5}, %r26;
	// begin inline asm
	{ cvt.f32.bf16 %f68, %rs4;}

	// end inline asm
	fma.rn.f32 	%f78, %f66, %f68, %f293;
	// begin inline asm
	{ cvt.f32.bf16 %f69, %rs5;}

	// end inline asm
	fma.rn.f32 	%f293, %f67, %f69, %f78;
	add.s64 	%rd24, %rd81, %rd4;
	// begin inline asm
	ld.global.nc.b32 %r27, [%rd24];
	// end inline asm
	mov.b32 	{%rs6, %rs7}, %r27;
	// begin inline asm
	{ cvt.f32.bf16 %f70, %rs6;}

	// end inline asm
	fma.rn.f32 	%f79, %f66, %f70, %f292;
	// begin inline asm
	{ cvt.f32.bf16 %f71, %rs7;}

	// end inline asm
	fma.rn.f32 	%f292, %f67, %f71, %f79;
	add.s64 	%rd25, %rd24, %rd4;
	// begin inline asm
	ld.global.nc.b32 %r28, [%rd25];
	// end inline asm
	mov.b32 	{%rs8, %rs9}, %r28;
	// begin inline asm
	{ cvt.f32.bf16 %f72, %rs8;}

	// end inline asm
	fma.rn.f32 	%f80, %f66, %f72, %f291;
	// begin inline asm
	{ cvt.f32.bf16 %f73, %rs9;}

	// end inline asm
	fma.rn.f32 	%f291, %f67, %f73, %f80;
	add.s64 	%rd26, %rd25, %rd4;
	// begin inline asm
	ld.global.nc.b32 %r29, [%rd26];
	// end inline asm
	mov.b32 	{%rs10, %rs11}, %r29;
	// begin inline asm
	{ cvt.f32.bf16 %f74, %rs10;}

	// end inline asm
	fma.rn.f32 	%f81, %f66, %f74, %f290;
	// begin inline asm
	{ cvt.f32.bf16 %f75, %rs11;}

	// end inline asm
	fma.rn.f32 	%f290, %f67, %f75, %f81;
	add.s64 	%rd27, %rd26, %rd4;
	// begin inline asm
	ld.global.nc.b32 %r30, [%rd27];
	// end inline asm
	mov.b32 	{%rs12, %rs13}, %r30;
	// begin inline asm
	{ cvt.f32.bf16 %f76, %rs12;}

	// end inline asm
	fma.rn.f32 	%f82, %f66, %f76, %f289;
	// begin inline asm
	{ cvt.f32.bf16 %f77, %rs13;}

	// end inline asm
	fma.rn.f32 	%f289, %f67, %f77, %f82;
	add.s32 	%r169, %r169, 256;
	add.s64 	%rd81, %rd81, 1024;
	add.s64 	%rd80, %rd80, 1024;
	add.s32 	%r167, %r167, 1;
	setp.ne.s32 	%p4, %r167, 0;
	@%p4 bra 	$L__BB28_4;
$L__BB28_5:
	setp.lt.u32 	%p5, %r5, 768;
	@%p5 bra 	$L__BB28_8;
	mul.wide.u32 	%rd82, %r169, 4;
	mul.wide.s32 	%rd10, %r17, 2;
	mul.wide.s32 	%rd28, %r17, 6;
	sub.s64 	%rd11, 1024, %rd28;
$L__BB28_7:
	add.s64 	%rd29, %rd1, %rd82;
	// begin inline asm
	ld.global.nc.b32 %r31, [%rd29];
	// end inline asm
	mov.b32 	{%rs14, %rs15}, %r31;
	add.s64 	%rd30, %rd15, %rd82;
	// begin inline asm
	{ cvt.f32.bf16 %f83, %rs14;}

	// end inline asm
	// begin inline asm
	{ cvt.f32.bf16 %f84, %rs15;}

	// end inline asm
	// begin inline asm
	ld.global.nc.b32 %r32, [%rd30];
	// end inline asm
	mov.b32 	{%rs16, %rs17}, %r32;
	// begin inline asm
	{ cvt.f32.bf16 %f85, %rs16;}

	// end inline asm
	fma.rn.f32 	%f131, %f83, %f85, %f293;
	// begin inline asm
	{ cvt.f32.bf16 %f86, %rs17;}

	// end inline asm
	fma.rn.f32 	%f132, %f84, %f86, %f131;
	add.s64 	%rd31, %rd30, %rd10;
	// begin inline asm
	ld.global.nc.b32 %r33, [%rd31];
	// end inline asm
	mov.b32 	{%rs18, %rs19}, %r33;
	// begin inline asm
	{ cvt.f32.bf16 %f87, %rs18;}

	// end inline asm
	fma.rn.f32 	%f133, %f83, %f87, %f292;
	// begin inline asm
	{ cvt.f32.bf16 %f88, %rs19;}

	// end inline asm
	fma.rn.f32 	%f134, %f84, %f88, %f133;
	add.s64 	%rd32, %rd31, %rd10;
	// begin inline asm
	ld.global.nc.b32 %r34, [%rd32];
	// end inline asm
	mov.b32 	{%rs20, %rs21}, %r34;
	// begin inline asm
	{ cvt.f32.bf16 %f89, %rs20;}

	// end inline asm
	fma.rn.f32 	%f135, %f83, %f89, %f291;
	// begin inline asm
	{ cvt.f32.bf16 %f90, %rs21;}

	// end inline asm
	fma.rn.f32 	%f136, %f84, %f90, %f135;
	add.s64 	%rd33, %rd32, %rd10;
	// begin inline asm
	ld.global.nc.b32 %r35, [%rd33];
	// end inline asm
	mov.b32 	{%rs22, %rs23}, %r35;
	// begin inline asm
	{ cvt.f32.bf16 %f91, %rs22;}

	// end inline asm
	fma.rn.f32 	%f137, %f83, %f91, %f290;
	// begin inline asm
	{ cvt.f32.bf16 %f92, %rs23;}

	// end inline asm
	fma.rn.f32 	%f138, %f84, %f92, %f137;
	add.s64 	%rd34, %rd33, %rd10;
	// begin inline asm
	ld.global.nc.b32 %r36, [%rd34];
	// end inline asm
	mov.b32 	{%rs24, %rs25}, %r36;
	// begin inline asm
	{ cvt.f32.bf16 %f93, %rs24;}

	// end inline asm
	fma.rn.f32 	%f139, %f83, %f93, %f289;
	// begin inline asm
	{ cvt.f32.bf16 %f94, %rs25;}

	// end inline asm
	fma.rn.f32 	%f140, %f84, %f94, %f139;
	add.s64 	%rd35, %rd29, 1024;
	// begin inline asm
	ld.global.nc.b32 %r37, [%rd35];
	// end inline asm
	mov.b32 	{%rs26, %rs27}, %r37;
	add.s64 	%rd36, %rd30, 1024;
	// begin inline asm
	{ cvt.f32.bf16 %f95, %rs26;}

	// end inline asm
	// begin inline asm
	{ cvt.f32.bf16 %f96, %rs27;}

	// end inline asm
	// begin inline asm
	ld.global.nc.b32 %r38, [%rd36];
	// end inline asm
	mov.b32 	{%rs28, %rs29}, %r38;
	// begin inline asm
	{ cvt.f32.bf16 %f97, %rs28;}

	// end inline asm
	fma.rn.f32 	%f141, %f95, %f97, %f132;
	// begin inline asm
	{ cvt.f32.bf16 %f98, %rs29;}

	// end inline asm
	fma.rn.f32 	%f142, %f96, %f98, %f141;
	add.s64 	%rd37, %rd34, %rd11;
	// begin inline asm
	ld.global.nc.b32 %r39, [%rd37];
	// end inline asm
	mov.b32 	{%rs30, %rs31}, %r39;
	// begin inline asm
	{ cvt.f32.bf16 %f99, %rs30;}

	// end inline asm
	fma.rn.f32 	%f143, %f95, %f99, %f134;
	// begin inline asm
	{ cvt.f32.bf16 %f100, %rs31;}

	// end inline asm
	fma.rn.f32 	%f144, %f96, %f100, %f143;
	add.s64 	%rd38, %rd37, %rd10;
	// begin inline asm
	ld.global.nc.b32 %r40, [%rd38];
	// end inline asm
	mov.b32 	{%rs32, %rs33}, %r40;
	// begin inline asm
	{ cvt.f32.bf16 %f101, %rs32;}

	// end inline asm
	fma.rn.f32 	%f145, %f95, %f101, %f136;
	// begin inline asm
	{ cvt.f32.bf16 %f102, %rs33;}

	// end inline asm
	fma.rn.f32 	%f146, %f96, %f102, %f145;
	add.s64 	%rd39, %rd38, %rd10;
	// begin inline asm
	ld.global.nc.b32 %r41, [%rd39];
	// end inline asm
	mov.b32 	{%rs34, %rs35}, %r41;
	// begin inline asm
	{ cvt.f32.bf16 %f103, %rs34;}

	// end inline asm
	fma.rn.f32 	%f147, %f95, %f103, %f138;
	// begin inline asm
	{ cvt.f32.bf16 %f104, %rs35;}

	// end inline asm
	fma.rn.f32 	%f148, %f96, %f104, %f147;
	add.s64 	%rd40, %rd39, %rd10;
	// begin inline asm
	ld.global.nc.b32 %r42, [%rd40];
	// end inline asm
	mov.b32 	{%rs36, %rs37}, %r42;
	// begin inline asm
	{ cvt.f32.bf16 %f105, %rs36;}

	// end inline asm
	fma.rn.f32 	%f149, %f95, %f105, %f140;
	// begin inline asm
	{ cvt.f32.bf16 %f106, %rs37;}

	// end inline asm
	fma.rn.f32 	%f150, %f96, %f106, %f149;
	add.s64 	%rd41, %rd29, 2048;
	// begin inline asm
	ld.global.nc.b32 %r43, [%rd41];
	// end inline asm
	mov.b32 	{%rs38, %rs39}, %r43;
	add.s64 	%rd42, %rd30, 2048;
	// begin inline asm
	{ cvt.f32.bf16 %f107, %rs38;}

	// end inline asm
	// begin inline asm
	{ cvt.f32.bf16 %f108, %rs39;}

	// end inline asm
	// begin inline asm
	ld.global.nc.b32 %r44, [%rd42];
	// end inline asm
	mov.b32 	{%rs40, %rs41}, %r44;
	// begin inline asm
	{ cvt.f32.bf16 %f109, %rs40;}

	// end inline asm
	fma.rn.f32 	%f151, %f107, %f109, %f142;
	// begin inline asm
	{ cvt.f32.bf16 %f110, %rs41;}

	// end inline asm
	fma.rn.f32 	%f152, %f108, %f110, %f151;
	add.s64 	%rd43, %rd40, %rd11;
	// begin inline asm
	ld.global.nc.b32 %r45, [%rd43];
	// end inline asm
	mov.b32 	{%rs42, %rs43}, %r45;
	// begin inline asm
	{ cvt.f32.bf16 %f111, %rs42;}

	// end inline asm
	fma.rn.f32 	%f153, %f107, %f111, %f144;
	// begin inline asm
	{ cvt.f32.bf16 %f112, %rs43;}

	// end inline asm
	fma.rn.f32 	%f154, %f108, %f112, %f153;
	add.s64 	%rd44, %rd43, %rd10;
	// begin inline asm
	ld.global.nc.b32 %r46, [%rd44];
	// end inline asm
	mov.b32 	{%rs44, %rs45}, %r46;
	// begin inline asm
	{ cvt.f32.bf16 %f113, %rs44;}

	// end inline asm
	fma.rn.f32 	%f155, %f107, %f113, %f146;
	// begin inline asm
	{ cvt.f32.bf16 %f114, %rs45;}

	// end inline asm
	fma.rn.f32 	%f156, %f108, %f114, %f155;
	add.s64 	%rd45, %rd44, %rd10;
	// begin inline asm
	ld.global.nc.b32 %r47, [%rd45];
	// end inline asm
	mov.b32 	{%rs46, %rs47}, %r47;
	// begin inline asm
	{ cvt.f32.bf16 %f115, %rs46;}

	// end inline asm
	fma.rn.f32 	%f157, %f107, %f115, %f148;
	// begin inline asm
	{ cvt.f32.bf16 %f116, %rs47;}

	// end inline asm
	fma.rn.f32 	%f158, %f108, %f116, %f157;
	add.s64 	%rd46, %rd45, %rd10;
	// begin inline asm
	ld.global.nc.b32 %r48, [%rd46];
	// end inline asm
	mov.b32 	{%rs48, %rs49}, %r48;
	// begin inline asm
	{ cvt.f32.bf16 %f117, %rs48;}

	// end inline asm
	fma.rn.f32 	%f159, %f107, %f117, %f150;
	// begin inline asm
	{ cvt.f32.bf16 %f118, %rs49;}

	// end inline asm
	fma.rn.f32 	%f160, %f108, %f118, %f159;
	add.s64 	%rd47, %rd29, 3072;
	// begin inline asm
	ld.global.nc.b32 %r49, [%rd47];
	// end inline asm
	mov.b32 	{%rs50, %rs51}, %r49;
	add.s64 	%rd48, %rd30, 3072;
	// begin inline asm
	{ cvt.f32.bf16 %f119, %rs50;}

	// end inline asm
	// begin inline asm
	{ cvt.f32.bf16 %f120, %rs51;}

	// end inline asm
	// begin inline asm
	ld.global.nc.b32 %r50, [%rd48];
	// end inline asm
	mov.b32 	{%rs52, %rs53}, %r50;
	// begin inline asm
	{ cvt.f32.bf16 %f121, %rs52;}

	// end inline asm
	fma.rn.f32 	%f161, %f119, %f121, %f152;
	// begin inline asm
	{ cvt.f32.bf16 %f122, %rs53;}

	// end inline asm
	fma.rn.f32 	%f293, %f120, %f122, %f161;
	add.s64 	%rd49, %rd46, %rd11;
	// begin inline asm
	ld.global.nc.b32 %r51, [%rd49];
	// end inline asm
	mov.b32 	{%rs54, %rs55}, %r51;
	// begin inline asm
	{ cvt.f32.bf16 %f123, %rs54;}

	// end inline asm
	fma.rn.f32 	%f162, %f119, %f123, %f154;
	// begin inline asm
	{ cvt.f32.bf16 %f124, %rs55;}

	// end inline asm
	fma.rn.f32 	%f292, %f120, %f124, %f162;
	add.s64 	%rd50, %rd49, %rd10;
	// begin inline asm
	ld.global.nc.b32 %r52, [%rd50];
	// end inline asm
	mov.b32 	{%rs56, %rs57}, %r52;
	// begin inline asm
	{ cvt.f32.bf16 %f125, %rs56;}

	// end inline asm
	fma.rn.f32 	%f163, %f119, %f125, %f156;
	// begin inline asm
	{ cvt.f32.bf16 %f126, %rs57;}

	// end inline asm
	fma.rn.f32 	%f291, %f120, %f126, %f163;
	add.s64 	%rd51, %rd50, %rd10;
	// begin inline asm
	ld.global.nc.b32 %r53, [%rd51];
	// end inline asm
	mov.b32 	{%rs58, %rs59}, %r53;
	// begin inline asm
	{ cvt.f32.bf16 %f127, %rs58;}

	// end inline asm
	fma.rn.f32 	%f164, %f119, %f127, %f158;
	// begin inline asm
	{ cvt.f32.bf16 %f128, %rs59;}

	// end inline asm
	fma.rn.f32 	%f290, %f120, %f128, %f164;
	add.s64 	%rd52, %rd51, %rd10;
	// begin inline asm
	ld.global.nc.b32 %r54, [%rd52];
	// end inline asm
	mov.b32 	{%rs60, %rs61}, %r54;
	// begin inline asm
	{ cvt.f32.bf16 %f129, %rs60;}

	// end inline asm
	fma.rn.f32 	%f165, %f119, %f129, %f160;
	// begin inline asm
	{ cvt.f32.bf16 %f130, %rs61;}

	// end inline asm
	fma.rn.f32 	%f289, %f120, %f130, %f165;
	add.s32 	%r169, %r169, 1024;
	add.s64 	%rd82, %rd82, 4096;
	setp.lt.s32 	%p6, %r169, %r3;
	@%p6 bra 	$L__BB28_7;
$L__BB28_8:
	and.b32  	%r55, %r17, 1;
	setp.eq.b32 	%p7, %r55, 1;
	not.pred 	%p8, %p7;
	setp.ne.s32 	%p9, %r2, 0;
	or.pred  	%p10, %p9, %p8;
	@%p10 bra 	$L__BB28_10;
	mul.wide.s32 	%rd59, %r17, 2;
	add.s64 	%rd60, %rd1, %rd59;
	add.s64 	%rd53, %rd60, -2;
	// begin inline asm
	ld.global.nc.b16 %rs62, [%rd53];
	// end inline asm
	// begin inline asm
	{ cvt.f32.bf16 %f166, %rs62;}

	// end inline asm
	add.s64 	%rd61, %rd15, %rd59;
	add.s64 	%rd54, %rd61, -2;
	// begin inline asm
	ld.global.nc.b16 %rs64, [%rd54];
	// end inline asm
	// begin inline asm
	{ cvt.f32.bf16 %f167, %rs64;}

	// end inline asm
	fma.rn.f32 	%f293, %f166, %f167, %f293;
	add.s64 	%rd55, %rd54, %rd59;
	// begin inline asm
	ld.global.nc.b16 %rs66, [%rd55];
	// end inline asm
	// begin inline asm
	{ cvt.f32.bf16 %f168, %rs66;}

	// end inline asm
	fma.rn.f32 	%f292, %f166, %f168, %f292;
	shl.b32 	%r56, %r17, 1;
	mul.wide.s32 	%rd62, %r56, 2;
	add.s64 	%rd56, %rd54, %rd62;
	// begin inline asm
	ld.global.nc.b16 %rs68, [%rd56];
	// end inline asm
	// begin inline asm
	{ cvt.f32.bf16 %f169, %rs68;}

	// end inline asm
	fma.rn.f32 	%f291, %f166, %f169, %f291;
	mul.lo.s32 	%r57, %r17, 3;
	mul.wide.s32 	%rd63, %r57, 2;
	add.s64 	%rd57, %rd54, %rd63;
	// begin inline asm
	ld.global.nc.b16 %rs70, [%rd57];
	// end inline asm
	// begin inline asm
	{ cvt.f32.bf16 %f170, %rs70;}

	// end inline asm
	fma.rn.f32 	%f290, %f166, %f170, %f290;
	shl.b32 	%r58, %r17, 2;
	mul.wide.s32 	%rd64, %r58, 2;
	add.s64 	%rd58, %rd54, %rd64;
	// begin inline asm
	ld.global.nc.b16 %rs72, [%rd58];
	// end inline asm
	// begin inline asm
	{ cvt.f32.bf16 %f171, %rs72;}

	// end inline asm
	fma.rn.f32 	%f289, %f166, %f171, %f289;
$L__BB28_10:
	mov.b32 	%r59, %f293;
	shfl.sync.bfly.b32	%r60|%p11, %r59, 16, 31, -1;
	mov.b32 	%f172, %r60;
	add.f32 	%f173, %f293, %f172;
	mov.b32 	%r61, %f173;
	shfl.sync.bfly.b32	%r62|%p12, %r61, 8, 31, -1;
	mov.b32 	%f174, %r62;
	add.f32 	%f175, %f173, %f174;
	mov.b32 	%r63, %f175;
	shfl.sync.bfly.b32	%r64|%p13, %r63, 4, 31, -1;
	mov.b32 	%f176, %r64;
	add.f32 	%f177, %f175, %f176;
	mov.b32 	%r65, %f177;
	shfl.sync.bfly.b32	%r66|%p14, %r65, 2, 31, -1;
	mov.b32 	%f178, %r66;
	add.f32 	%f179, %f177, %f178;
	mov.b32 	%r67, %f179;
	shfl.sync.bfly.b32	%r68|%p15, %r67, 1, 31, -1;
	mov.b32 	%f180, %r68;
	add.f32 	%f41, %f179, %f180;
	mov.b32 	%r69, %f292;
	shfl.sync.bfly.b32	%r70|%p16, %r69, 16, 31, -1;
	mov.b32 	%f181, %r70;
	add.f32 	%f182, %f292, %f181;
	mov.b32 	%r71, %f182;
	shfl.sync.bfly.b32	%r72|%p17, %r71, 8, 31, -1;
	mov.b32 	%f183, %r72;
	add.f32 	%f184, %f182, %f183;
	mov.b32 	%r73, %f184;
	shfl.sync.bfly.b32	%r74|%p18, %r73, 4, 31, -1;
	mov.b32 	%f185, %r74;
	add.f32 	%f186, %f184, %f185;
	mov.b32 	%r75, %f186;
	shfl.sync.bfly.b32	%r76|%p19, %r75, 2, 31, -1;
	mov.b32 	%f187, %r76;
	add.f32 	%f188, %f186, %f187;
	mov.b32 	%r77, %f188;
	shfl.sync.bfly.b32	%r78|%p20, %r77, 1, 31, -1;
	mov.b32 	%f189, %r78;
	add.f32 	%f42, %f188, %f189;
	mov.b32 	%r79, %f291;
	shfl.sync.bfly.b32	%r80|%p21, %r79, 16, 31, -1;
	mov.b32 	%f190, %r80;
	add.f32 	%f191, %f291, %f190;
	mov.b32 	%r81, %f191;
	shfl.sync.bfly.b32	%r82|%p22, %r81, 8, 31, -1;
	mov.b32 	%f192, %r82;
	add.f32 	%f193, %f191, %f192;
	mov.b32 	%r83, %f193;
	shfl.sync.bfly.b32	%r84|%p23, %r83, 4, 31, -1;
	mov.b32 	%f194, %r84;
	add.f32 	%f195, %f193, %f194;
	mov.b32 	%r85, %f195;
	shfl.sync.bfly.b32	%r86|%p24, %r85, 2, 31, -1;
	mov.b32 	%f196, %r86;
	add.f32 	%f197, %f195, %f196;
	mov.b32 	%r87, %f197;
	shfl.sync.bfly.b32	%r88|%p25, %r87, 1, 31, -1;
	mov.b32 	%f198, %r88;
	add.f32 	%f43, %f197, %f198;
	mov.b32 	%r89, %f290;
	shfl.sync.bfly.b32	%r90|%p26, %r89, 16, 31, -1;
	mov.b32 	%f199, %r90;
	add.f32 	%f200, %f290, %f199;
	mov.b32 	%r91, %f200;
	shfl.sync.bfly.b32	%r92|%p27, %r91, 8, 31, -1;
	mov.b32 	%f201, %r92;
	add.f32 	%f202, %f200, %f201;
	mov.b32 	%r93, %f202;
	shfl.sync.bfly.b32	%r94|%p28, %r93, 4, 31, -1;
	mov.b32 	%f203, %r94;
	add.f32 	%f204, %f202, %f203;
	mov.b32 	%r95, %f204;
	shfl.sync.bfly.b32	%r96|%p29, %r95, 2, 31, -1;
	mov.b32 	%f205, %r96;
	add.f32 	%f206, %f204, %f205;
	mov.b32 	%r97, %f206;
	shfl.sync.bfly.b32	%r98|%p30, %r97, 1, 31, -1;
	mov.b32 	%f207, %r98;
	add.f32 	%f44, %f206, %f207;
	mov.b32 	%r99, %f289;
	shfl.sync.bfly.b32	%r100|%p31, %r99, 16, 31, -1;
	mov.b32 	%f208, %r100;
	add.f32 	%f209, %f289, %f208;
	mov.b32 	%r101, %f209;
	shfl.sync.bfly.b32	%r102|%p32, %r101, 8, 31, -1;
	mov.b32 	%f210, %r102;
	add.f32 	%f211, %f209, %f210;
	mov.b32 	%r103, %f211;
	shfl.sync.bfly.b32	%r104|%p33, %r103, 4, 31, -1;
	mov.b32 	%f212, %r104;
	add.f32 	%f213, %f211, %f212;
	mov.b32 	%r105, %f213;
	shfl.sync.bfly.b32	%r106|%p34, %r105, 2, 31, -1;
	mov.b32 	%f214, %r106;
	add.f32 	%f215, %f213, %f214;
	mov.b32 	%r107, %f215;
	shfl.sync.bfly.b32	%r108|%p35, %r107, 1, 31, -1;
	mov.b32 	%f216, %r108;
	add.f32 	%f45, %f215, %f216;
	and.b32  	%r14, %r2, 31;
	setp.ne.s32 	%p36, %r14, 0;
	@%p36 bra 	$L__BB28_12;
	shr.u32 	%r109, %r2, 5;
	mov.u32 	%r110, _ZZ19gemv_kernel_batchedI13__nv_bfloat1614__nv_bfloat162Li256ELi5EEvPKT_S4_S4_PS2_iibE9warp_sums;
	mad.lo.s32 	%r111, %r109, 20, %r110;
	st.shared.f32 	[%r111], %f41;
	st.shared.f32 	[%r111+4], %f42;
	st.shared.f32 	[%r111+8], %f43;
	st.shared.f32 	[%r111+12], %f44;
	st.shared.f32 	[%r111+16], %f45;
$L__BB28_12:
	bar.sync 	0;
	setp.gt.u32 	%p37, %r2, 31;
	@%p37 bra 	$L__BB28_27;
	setp.gt.u32 	%p38, %r14, 7;
	mov.u32 	%r112, _ZZ19gemv_kernel_batchedI13__nv_bfloat1614__nv_bfloat162Li256ELi5EEvPKT_S4_S4_PS2_iibE9warp_sums;
	mad.lo.s32 	%r15, %r14, 20, %r112;
	mov.f32 	%f299, 0f00000000;
	@%p38 bra 	$L__BB28_15;
	ld.shared.f32 	%f299, [%r15];
$L__BB28_15:
	setp.gt.u32 	%p39, %r14, 7;
	mov.b32 	%r113, %f299;
	shfl.sync.bfly.b32	%r114|%p40, %r113, 16, 31, -1;
	mov.b32 	%f219, %r114;
	add.f32 	%f220, %f299, %f219;
	mov.b32 	%r115, %f220;
	shfl.sync.bfly.b32	%r116|%p41, %r115, 8, 31, -1;
	mov.b32 	%f221, %r116;
	add.f32 	%f222, %f220, %f221;
	mov.b32 	%r117, %f222;
	shfl.sync.bfly.b32	%r118|%p42, %r117, 4, 31, -1;
	mov.b32 	%f223, %r118;
	add.f32 	%f224, %f222, %f223;
	mov.b32 	%r119, %f224;
	shfl.sync.bfly.b32	%r120|%p43, %r119, 2, 31, -1;
	mov.b32 	%f225, %r120;
	add.f32 	%f226, %f224, %f225;
	mov.b32 	%r121, %f226;
	shfl.sync.bfly.b32	%r122|%p44, %r121, 1, 31, -1;
	mov.b32 	%f227, %r122;
	add.f32 	%f48, %f226, %f227;
	mov.f32 	%f300, 0f00000000;
	@%p39 bra 	$L__BB28_17;
	ld.shared.f32 	%f300, [%r15+4];
$L__BB28_17:
	setp.gt.u32 	%p45, %r14, 7;
	mov.b32 	%r123, %f300;
	shfl.sync.bfly.b32	%r124|%p46, %r123, 16, 31, -1;
	mov.b32 	%f229, %r124;
	add.f32 	%f230, %f300, %f229;
	mov.b32 	%r125, %f230;
	shfl.sync.bfly.b32	%r126|%p47, %r125, 8, 31, -1;
	mov.b32 	%f231, %r126;
	add.f32 	%f232, %f230, %f231;
	mov.b32 	%r127, %f232;
	shfl.sync.bfly.b32	%r128|%p48, %r127, 4, 31, -1;
	mov.b32 	%f233, %r128;
	add.f32 	%f234, %f232, %f233;
	mov.b32 	%r129, %f234;
	shfl.sync.bfly.b32	%r130|%p49, %r129, 2, 31, -1;
	mov.b32 	%f235, %r130;
	add.f32 	%f236, %f234, %f235;
	mov.b32 	%r131, %f236;
	shfl.sync.bfly.b32	%r132|%p50, %r131, 1, 31, -1;
	mov.b32 	%f237, %r132;
	add.f32 	%f51, %f236, %f237;
	mov.f32 	%f301, 0f00000000;
	@%p45 bra 	$L__BB28_19;
	ld.shared.f32 	%f301, [%r15+8];
$L__BB28_19:
	setp.gt.u32 	%p51, %r14, 7;
	mov.b32 	%r133, %f301;
	shfl.sync.bfly.b32	%r134|%p52, %r133, 16, 31, -1;
	mov.b32 	%f239, %r134;
	add.f32 	%f240, %f301, %f239;
	mov.b32 	%r135, %f240;
	shfl.sync.bfly.b32	%r136|%p53, %r135, 8, 31, -1;
	mov.b32 	%f241, %r136;
	add.f32 	%f242, %f240, %f241;
	mov.b32 	%r137, %f242;
	shfl.sync.bfly.b32	%r138|%p54, %r137, 4, 31, -1;
	mov.b32 	%f243, %r138;
	add.f32 	%f244, %f242, %f243;
	mov.b32 	%r139, %f244;
	shfl.sync.bfly.b32	%r140|%p55, %r139, 2, 31, -1;
	mov.b32 	%f245, %r140;
	add.f32 	%f246, %f244, %f245;
	mov.b32 	%r141, %f246;
	shfl.sync.bfly.b32	%r142|%p56, %r141, 1, 31, -1;
	mov.b32 	%f247, %r142;
	add.f32 	%f54, %f246, %f247;
	mov.f32 	%f302, 0f00000000;
	@%p51 bra 	$L__BB28_21;
	ld.shared.f32 	%f302, [%r15+12];
$L__BB28_21:
	setp.gt.u32 	%p57, %r14, 7;
	mov.b32 	%r143, %f302;
	shfl.sync.bfly.b32	%r144|%p58, %r143, 16, 31, -1;
	mov.b32 	%f249, %r144;
	add.f32 	%f250, %f302, %f249;
	mov.b32 	%r145, %f250;
	shfl.sync.bfly.b32	%r146|%p59, %r145, 8, 31, -1;
	mov.b32 	%f251, %r146;
	add.f32 	%f252, %f250, %f251;
	mov.b32 	%r147, %f252;
	shfl.sync.bfly.b32	%r148|%p60, %r147, 4, 31, -1;
	mov.b32 	%f253, %r148;
	add.f32 	%f254, %f252, %f253;
	mov.b32 	%r149, %f254;
	shfl.sync.bfly.b32	%r150|%p61, %r149, 2, 31, -1;
	mov.b32 	%f255, %r150;
	add.f32 	%f256, %f254, %f255;
	mov.b32 	%r151, %f256;
	shfl.sync.bfly.b32	%r152|%p62, %r151, 1, 31, -1;
	mov.b32 	%f257, %r152;
	add.f32 	%f57, %f256, %f257;
	mov.f32 	%f303, 0f00000000;
	@%p57 bra 	$L__BB28_23;
	ld.shared.f32 	%f303, [%r15+16];
$L__BB28_23:
	setp.ne.s32 	%p63, %r2, 0;
	mov.b32 	%r153, %f303;
	shfl.sync.bfly.b32	%r154|%p64, %r153, 16, 31, -1;
	mov.b32 	%f258, %r154;
	add.f32 	%f259, %f303, %f258;
	mov.b32 	%r155, %f259;
	shfl.sync.bfly.b32	%r156|%p65, %r155, 8, 31, -1;
	mov.b32 	%f260, %r156;
	add.f32 	%f261, %f259, %f260;
	mov.b32 	%r157, %f261;
	shfl.sync.bfly.b32	%r158|%p66, %r157, 4, 31, -1;
	mov.b32 	%f262, %r158;
	add.f32 	%f263, %f261, %f262;
	mov.b32 	%r159, %f263;
	shfl.sync.bfly.b32	%r160|%p67, %r159, 2, 31, -1;
	mov.b32 	%f264, %r160;
	add.f32 	%f265, %f263, %f264;
	mov.b32 	%r161, %f265;
	shfl.sync.bfly.b32	%r162|%p68, %r161, 1, 31, -1;
	mov.b32 	%f266, %r162;
	add.f32 	%f60, %f265, %f266;
	@%p63 bra 	$L__BB28_27;
	ld.param.s8 	%rs81, [_Z19gemv_kernel_batchedI13__nv_bfloat1614__nv_bfloat162Li256ELi5EEvPKT_S4_S4_PS2_iib_param_6];
	setp.eq.s16 	%p69, %rs81, 0;
	mov.f32 	%f304, 0f00000000;
	@%p69 bra 	$L__BB28_26;
	ld.param.u64 	%rd78, [_Z19gemv_kernel_batchedI13__nv_bfloat1614__nv_bfloat162Li256ELi5EEvPKT_S4_S4_PS2_iib_param_2];
	mul.wide.u32 	%rd66, %r1, 2;
	add.s64 	%rd65, %rd78, %rd66;
	// begin inline asm
	ld.global.nc.b16 %rs74, [%rd65];
	// end inline asm
	// begin inline asm
	{ cvt.f32.bf16 %f304, %rs74;}

	// end inline asm
$L__BB28_26:
	ld.param.u64 	%rd79, [_Z19gemv_kernel_batchedI13__nv_bfloat1614__nv_bfloat162Li256ELi5EEvPKT_S4_S4_PS2_iib_param_3];
	cvta.to.global.u64 	%rd67, %rd79;
	add.f32 	%f269, %f304, %f48;
	// begin inline asm
	{  cvt.rn.bf16.f32 %rs76, %f269;}

	// end inline asm
	mul.wide.u32 	%rd68, %r1, 2;
	add.s64 	%rd69, %rd67, %rd68;
	st.global.u16 	[%rd69], %rs76;
	add.f32 	%f270, %f304, %f51;
	// begin inline asm
	{  cvt.rn.bf16.f32 %rs77, %f270;}

	// end inline asm
	add.s32 	%r163, %r16, %r1;
	mul.wide.u32 	%rd70, %r163, 2;
	add.s64 	%rd71, %rd67, %rd70;
	st.global.u16 	[%rd71], %rs77;
	add.f32 	%f271, %f304, %f54;
	// begin inline asm
	{  cvt.rn.bf16.f32 %rs78, %f271;}

	// end inline asm
	add.s32 	%r164, %r163, %r16;
	mul.wide.u32 	%rd72, %r164, 2;
	add.s64 	%rd73, %rd67, %rd72;
	st.global.u16 	[%rd73], %rs78;
	add.f32 	%f272, %f304, %f57;
	// begin inline asm
	{  cvt.rn.bf16.f32 %rs79, %f272;}

	// end inline asm
	add.s32 	%r165, %r164, %r16;
	mul.wide.u32 	%rd74, %r165, 2;
	add.s64 	%rd75, %rd67, %rd74;
	st.global.u16 	[%rd75], %rs79;
	add.f32 	%f273, %f304, %f60;
	// begin inline asm
	{  cvt.rn.bf16.f32 %rs80, %f273;}

	// end inline asm
	add.s32 	%r166, %r165, %r16;
	mul.wide.u32 	%rd76, %r166, 2;
	add.s64 	%rd77, %rd67, %rd76;
	st.global.u16 	[%rd77], %rs80;
$L__BB28_27:
	ret;

}
	// .globl	_Z19gemv_kernel_batchedI13__nv_bfloat1614__nv_bfloat162Li256ELi6EEvPKT_S4_S4_PS2_iib
.visible .entry _Z19gemv_kernel_batchedI13__nv_bfloat1614__nv_bfloat162Li256ELi6EEvPKT_S4_S4_PS2_iib(
	.param .u64 .ptr .align 1 _Z19gemv_kernel_batchedI13__nv_bfloat1614__nv_bfloat162Li256ELi6EEvPKT_S4_S4_PS2_iib_param_0,
	.param .u64 .ptr .align 1 _Z19gemv_kernel_batchedI13__nv_bfloat1614__nv_bfloat162Li256ELi6EEvPKT_S4_S4_PS2_iib_param_1,
	.param .u64 .ptr .align 1 _Z19gemv_kernel_batchedI13__nv_bfloat1614__nv_bfloat162Li256ELi6EEvPKT_S4_S4_PS2_iib_param_2,
	.param .u64 .ptr .align 1 _Z19gemv_kernel_batchedI13__nv_bfloat1614__nv_bfloat162Li256ELi6EEvPKT_S4_S4_PS2_iib_param_3,
	.param .u32 _Z19gemv_kernel_batchedI13__nv_bfloat1614__nv_bfloat162Li256ELi6EEvPKT_S4_S4_PS2_iib_param_4,
	.param .u32 _Z19gemv_kernel_batchedI13__nv_bfloat1614__nv_bfloat162Li256ELi6EEvPKT_S4_S4_PS2_iib_param_5,
	.param .u8 _Z19gemv_kernel_batchedI13__nv_bfloat1614__nv_bfloat162Li256ELi6EEvPKT_S4_S4_PS2_iib_param_6
)
{
	.reg .pred 	%p<80>;
	.reg .b16 	%rs<66>;
	.reg .b32 	%r<175>;
	.reg .b32 	%f<297>;
	.reg .b64 	%rd<75>;
	// demoted variable
	.shared .align 4 .b8 _ZZ19gemv_kernel_batchedI13__nv_bfloat1614__nv_bfloat162Li256ELi6EEvPKT_S4_S4_PS2_iibE9warp_sums[192];
	ld.param.u64 	%rd10, [_Z19gemv_kernel_batchedI13__nv_bfloat1614__nv_bfloat162Li256ELi6EEvPKT_S4_S4_PS2_iib_param_0];
	ld.param.u64 	%rd11, [_Z19gemv_kernel_batchedI13__nv_bfloat1614__nv_bfloat162Li256ELi6EEvPKT_S4_S4_PS2_iib_param_1];
	ld.param.u32 	%r12, [_Z19gemv_kernel_batchedI13__nv_bfloat1614__nv_bfloat162Li256ELi6EEvPKT_S4_S4_PS2_iib_param_4];
	ld.param.u32 	%r13, [_Z19gemv_kernel_batchedI13__nv_bfloat1614__nv_bfloat162Li256ELi6EEvPKT_S4_S4_PS2_iib_param_5];
	ld.param.s8 	%rs1, [_Z19gemv_kernel_batchedI13__nv_bfloat1614__nv_bfloat162Li256ELi6EEvPKT_S4_S4_PS2_iib_param_6];
	mov.u32 	%r1, %ctaid.x;
	setp.ge.s32 	%p1, %r1, %r12;
	@%p1 bra 	$L__BB29_28;
	mov.u32 	%r2, %tid.x;
	shr.u32 	%r14, %r13, 31;
	add.s32 	%r15, %r13, %r14;
	shr.s32 	%r3, %r15, 1;
	mul.lo.s32 	%r4, %r13, %r1;
	mul.wide.s32 	%rd14, %r4, 2;
	add.s64 	%rd1, %rd10, %rd14;
	setp.ge.s32 	%p2, %r2, %r3;
	mov.f32 	%f278, 0f00000000;
	mov.f32 	%f279, %f278;
	mov.f32 	%f280, %f278;
	mov.f32 	%f281, %f278;
	mov.f32 	%f282, %f278;
	mov.f32 	%f283, %f278;
	@%p2 bra 	$L__BB29_7;
	not.b32 	%r16, %r2;
	add.s32 	%r5, %r3, %r16;
	and.b32  	%r17, %r5, 256;
	setp.ne.s32 	%p3, %r17, 0;
	mov.f32 	%f278, 0f00000000;
	mov.u32 	%r174, %r2;
	@%p3 bra 	$L__BB29_4;
	mul.wide.u32 	%rd22, %r2, 4;
	add.s64 	%rd15, %rd1, %rd22;
	// begin inline asm
	ld.global.nc.b32 %r18, [%rd15];
	// end inline asm
	mov.b32 	{%rs2, %rs3}, %r18;
	add.s64 	%rd16, %rd11, %rd22;
	// begin inline asm
	{ cvt.f32.bf16 %f71, %rs2;}

	// end inline asm
	// begin inline asm
	{ cvt.f32.bf16 %f72, %rs3;}

	// end inline asm
	// begin inline asm
	ld.global.nc.b32 %r19, [%rd16];
	// end inline asm
	mov.b32 	{%rs4, %rs5}, %r19;
	// begin inline asm
	{ cvt.f32.bf16 %f73, %rs4;}

	// end inline asm
	fma.rn.f32 	%f85, %f71, %f73, 0f00000000;
	// begin inline asm
	{ cvt.f32.bf16 %f74, %rs5;}

	// end inline asm
	fma.rn.f32 	%f283, %f72, %f74, %f85;
	mul.wide.s32 	%rd23, %r13, 2;
	add.s64 	%rd17, %rd16, %rd23;
	// begin inline asm
	ld.global.nc.b32 %r20, [%rd17];
	// end inline asm
	mov.b32 	{%rs6, %rs7}, %r20;
	// begin inline asm
	{ cvt.f32.bf16 %f75, %rs6;}

	// end inline asm
	fma.rn.f32 	%f86, %f71, %f75, 0f00000000;
	// begin inline asm
	{ cvt.f32.bf16 %f76, %rs7;}

	// end inline asm
	fma.rn.f32 	%f282, %f72, %f76, %f86;
	add.s64 	%rd18, %rd17, %rd23;
	// begin inline asm
	ld.global.nc.b32 %r21, [%rd18];
	// end inline asm
	mov.b32 	{%rs8, %rs9}, %r21;
	// begin inline asm
	{ cvt.f32.bf16 %f77, %rs8;}

	// end inline asm
	fma.rn.f32 	%f87, %f71, %f77, 0f00000000;
	// begin inline asm
	{ cvt.f32.bf16 %f78, %rs9;}

	// end inline asm
	fma.rn.f32 	%f281, %f72, %f78, %f87;
	add.s64 	%rd19, %rd18, %rd23;
	// begin inline asm
	ld.global.nc.b32 %r22, [%rd19];
	// end inline asm
	mov.b32 	{%rs10, %rs11}, %r22;
	// begin inline asm
	{ cvt.f32.bf16 %f79, %rs10;}

	// end inline asm
	fma.rn.f32 	%f88, %f71, %f79, 0f00000000;
	// begin inline asm
	{ cvt.f32.bf16 %f80, %rs11;}

	// end inline asm
	fma.rn.f32 	%f280, %f72, %f80, %f88;
	add.s64 	%rd20, %rd19, %rd23;
	// begin inline asm
	ld.global.nc.b32 %r23, [%rd20];
	// end inline asm
	mov.b32 	{%rs12, %rs13}, %r23;
	// begin inline asm
	{ cvt.f32.bf16 %f81, %rs12;}

	// end inline asm
	fma.rn.f32 	%f89, %f71, %f81, 0f00000000;
	// begin inline asm
	{ cvt.f32.bf16 %f82, %rs13;}

	// end inline asm
	fma.rn.f32 	%f279, %f72, %f82, %f89;
	add.s64 	%rd21, %rd20, %rd23;
	// begin inline asm
	ld.global.nc.b32 %r24, [%rd21];
	// end inline asm
	mov.b32 	{%rs14, %rs15}, %r24;
	// begin inline asm
	{ cvt.f32.bf16 %f83, %rs14;}

	// end inline asm
	fma.rn.f32 	%f90, %f71, %f83, 0f00000000;
	// begin inline asm
	{ cvt.f32.bf16 %f84, %rs15;}

	// end inline asm
	fma.rn.f32 	%f278, %f72, %f84, %f90;
	add.s32 	%r174, %r2, 256;
$L__BB29_4:
	setp.lt.u32 	%p4, %r5, 256;
	@%p4 bra 	$L__BB29_7;
	mul.wide.u32 	%rd24, %r174, 4;
	add.s64 	%rd74, %rd11, %rd24;
	add.s64 	%rd26, %rd24, %rd14;
	add.s64 	%rd73, %rd10, %rd26;
	mul.wide.s32 	%rd4, %r13, 2;
	mul.wide.s32 	%rd27, %r13, 8;
	sub.s64 	%rd5, 1024, %rd27;
$L__BB29_6:
	// begin inline asm
	ld.global.nc.b32 %r25, [%rd73];
	// end inline asm
	mov.b32 	{%rs16, %rs17}, %r25;
	// begin inline asm
	{ cvt.f32.bf16 %f91, %rs16;}

	// end inline asm
	// begin inline asm
	{ cvt.f32.bf16 %f92, %rs17;}

	// end inline asm
	// begin inline asm
	ld.global.nc.b32 %r26, [%rd74];
	// end inline asm
	mov.b32 	{%rs18, %rs19}, %r26;
	// begin inline asm
	{ cvt.f32.bf16 %f93, %rs18;}

	// end inline asm
	fma.rn.f32 	%f119, %f91, %f93, %f283;
	// begin inline asm
	{ cvt.f32.bf16 %f94, %rs19;}

	// end inline asm
	fma.rn.f32 	%f120, %f92, %f94, %f119;
	add.s64 	%rd30, %rd74, %rd4;
	// begin inline asm
	ld.global.nc.b32 %r27, [%rd30];
	// end inline asm
	mov.b32 	{%rs20, %rs21}, %r27;
	// begin inline asm
	{ cvt.f32.bf16 %f95, %rs20;}

	// end inline asm
	fma.rn.f32 	%f121, %f91, %f95, %f282;
	// begin inline asm
	{ cvt.f32.bf16 %f96, %rs21;}

	// end inline asm
	fma.rn.f32 	%f122, %f92, %f96, %f121;
	add.s64 	%rd31, %rd30, %rd4;
	// begin inline asm
	ld.global.nc.b32 %r28, [%rd31];
	// end inline asm
	mov.b32 	{%rs22, %rs23}, %r28;
	// begin inline asm
	{ cvt.f32.bf16 %f97, %rs22;}

	// end inline asm
	fma.rn.f32 	%f123, %f91, %f97, %f281;
	// begin inline asm
	{ cvt.f32.bf16 %f98, %rs23;}

	// end inline asm
	fma.rn.f32 	%f124, %f92, %f98, %f123;
	add.s64 	%rd32, %rd31, %rd4;
	// begin inline asm
	ld.global.nc.b32 %r29, [%rd32];
	// end inline asm
	mov.b32 	{%rs24, %rs25}, %r29;
	// begin inline asm
	{ cvt.f32.bf16 %f99, %rs24;}

	// end inline asm
	fma.rn.f32 	%f125, %f91, %f99, %f280;
	// begin inline asm
	{ cvt.f32.bf16 %f100, %rs25;}

	// end inline asm
	fma.rn.f32 	%f126, %f92, %f100, %f125;
	add.s64 	%rd33, %rd32, %rd4;
	// begin inline asm
	ld.global.nc.b32 %r30, [%rd33];
	// end inline asm
	mov.b32 	{%rs26, %rs27}, %r30;
	// begin inline asm
	{ cvt.f32.bf16 %f101, %rs26;}

	// end inline asm
	fma.rn.f32 	%f127, %f91, %f101, %f279;
	// begin inline asm
	{ cvt.f32.bf16 %f102, %rs27;}

	// end inline asm
	fma.rn.f32 	%f128, %f92, %f102, %f127;
	add.s64 	%rd34, %rd33, %rd4;
	// begin inline asm
	ld.global.nc.b32 %r31, [%rd34];
	// end inline asm
	mov.b32 	{%rs28, %rs29}, %r31;
	// begin inline asm
	{ cvt.f32.bf16 %f103, %rs28;}

	// end inline asm
	fma.rn.f32 	%f129, %f91, %f103, %f278;
	// begin inline asm
	{ cvt.f32.bf16 %f104, %rs29;}

	// end inline asm
	fma.rn.f32 	%f130, %f92, %f104, %f129;
	add.s64 	%rd35, %rd73, 1024;
	// begin inline asm
	ld.global.nc.b32 %r32, [%rd35];
	// end inline asm
	mov.b32 	{%rs30, %rs31}, %r32;
	add.s64 	%rd36, %rd74, 1024;
	// begin inline asm
	{ cvt.f32.bf16 %f105, %rs30;}

	// end inline asm
	// begin inline asm
	{ cvt.f32.bf16 %f106, %rs31;}

	// end inline asm
	// begin inline asm
	ld.global.nc.b32 %r33, [%rd36];
	// end inline asm
	mov.b32 	{%rs32, %rs33}, %r33;
	// begin inline asm
	{ cvt.f32.bf16 %f107, %rs32;}

	// end inline asm
	fma.rn.f32 	%f131, %f105, %f107, %f120;
	// begin inline asm
	{ cvt.f32.bf16 %f108, %rs33;}

	// end inline asm
	fma.rn.f32 	%f283, %f106, %f108, %f131;
	add.s64 	%rd37, %rd34, %rd5;
	// begin inline asm
	ld.global.nc.b32 %r34, [%rd37];
	// end inline asm
	mov.b32 	{%rs34, %rs35}, %r34;
	// begin inline asm
	{ cvt.f32.bf16 %f109, %rs34;}

	// end inline asm
	fma.rn.f32 	%f132, %f105, %f109, %f122;
	// begin inline asm
	{ cvt.f32.bf16 %f110, %rs35;}

	// end inline asm
	fma.rn.f32 	%f282, %f106, %f110, %f132;
	add.s64 	%rd38, %rd37, %rd4;
	// begin inline asm
	ld.global.nc.b32 %r35, [%rd38];
	// end inline asm
	mov.b32 	{%rs36, %rs37}, %r35;
	// begin inline asm
	{ cvt.f32.bf16 %f111, %rs36;}

	// end inline asm
	fma.rn.f32 	%f133, %f105, %f111, %f124;
	// begin inline asm
	{ cvt.f32.bf16 %f112, %rs37;}

	// end inline asm
	fma.rn.f32 	%f281, %f106, %f112, %f133;
	add.s64 	%rd39, %rd38, %rd4;
	// begin inline asm
	ld.global.nc.b32 %r36, [%rd39];
	// end inline asm
	mov.b32 	{%rs38, %rs39}, %r36;
	// begin inline asm
	{ cvt.f32.bf16 %f113, %rs38;}

	// end inline asm
	fma.rn.f32 	%f134, %f105, %f113, %f126;
	// begin inline asm
	{ cvt.f32.bf16 %f114, %rs39;}

	// end inline asm
	fma.rn.f32 	%f280, %f106, %f114, %f134;
	add.s64 	%rd40, %rd39, %rd4;
	// begin inline asm
	ld.global.nc.b32 %r37, [%rd40];
	// end inline asm
	mov.b32 	{%rs40, %rs41}, %r37;
	// begin inline asm
	{ cvt.f32.bf16 %f115, %rs40;}

	// end inline asm
	fma.rn.f32 	%f135, %f105, %f115, %f128;
	// begin inline asm
	{ cvt.f32.bf16 %f116, %rs41;}

	// end inline asm
	fma.rn.f32 	%f279, %f106, %f116, %f135;
	add.s64 	%rd41, %rd40, %rd4;
	// begin inline asm
	ld.global.nc.b32 %r38, [%rd41];
	// end inline asm
	mov.b32 	{%rs42, %rs43}, %r38;
	// begin inline asm
	{ cvt.f32.bf16 %f117, %rs42;}

	// end inline asm
	fma.rn.f32 	%f136, %f105, %f117, %f130;
	// begin inline asm
	{ cvt.f32.bf16 %f118, %rs43;}

	// end inline asm
	fma.rn.f32 	%f278, %f106, %f118, %f136;
	add.s32 	%r174, %r174, 512;
	add.s64 	%rd74, %rd74, 2048;
	add.s64 	%rd73, %rd73, 2048;
	setp.lt.s32 	%p5, %r174, %r3;
	@%p5 bra 	$L__BB29_6;
$L__BB29_7:
	and.b32  	%r39, %r13, 1;
	setp.eq.b32 	%p6, %r39, 1;
	not.pred 	%p7, %p6;
	setp.ne.s32 	%p8, %r2, 0;
	or.pred  	%p9, %p8, %p7;
	@%p9 bra 	$L__BB29_9;
	mul.wide.s32 	%rd49, %r13, 2;
	add.s64 	%rd50, %rd1, %rd49;
	add.s64 	%rd42, %rd50, -2;
	// begin inline asm
	ld.global.nc.b16 %rs44, [%rd42];
	// end inline asm
	// begin inline asm
	{ cvt.f32.bf16 %f137, %rs44;}

	// end inline asm
	add.s64 	%rd51, %rd11, %rd49;
	add.s64 	%rd43, %rd51, -2;
	// begin inline asm
	ld.global.nc.b16 %rs46, [%rd43];
	// end inline asm
	// begin inline asm
	{ cvt.f32.bf16 %f138, %rs46;}

	// end inline asm
	fma.rn.f32 	%f283, %f137, %f138, %f283;
	add.s64 	%rd44, %rd43, %rd49;
	// begin inline asm
	ld.global.nc.b16 %rs48, [%rd44];
	// end inline asm
	// begin inline asm
	{ cvt.f32.bf16 %f139, %rs48;}

	// end inline asm
	fma.rn.f32 	%f282, %f137, %f139, %f282;
	shl.b32 	%r40, %r13, 1;
	mul.wide.s32 	%rd52, %r40, 2;
	add.s64 	%rd45, %rd43, %rd52;
	// begin inline asm
	ld.global.nc.b16 %rs50, [%rd45];
	// end inline asm
	// begin inline asm
	{ cvt.f32.bf16 %f140, %rs50;}

	// end inline asm
	fma.rn.f32 	%f281, %f137, %f140, %f281;
	mul.lo.s32 	%r41, %r13, 3;
	mul.wide.s32 	%rd53, %r41, 2;
	add.s64 	%rd46, %rd43, %rd53;
	// begin inline asm
	ld.global.nc.b16 %rs52, [%rd46];
	// end inline asm
	// begin inline asm
	{ cvt.f32.bf16 %f141, %rs52;}

	// end inline asm
	fma.rn.f32 	%f280, %f137, %f141, %f280;
	shl.b32 	%r42, %r13, 2;
	mul.wide.s32 	%rd54, %r42, 2;
	add.s64 	%rd47, %rd43, %rd54;
	// begin inline asm
	ld.global.nc.b16 %rs54, [%rd47];
	// end inline asm
	// begin inline asm
	{ cvt.f32.bf16 %f142, %rs54;}

	// end inline asm
	fma.rn.f32 	%f279, %f137, %f142, %f279;
	mul.lo.s32 	%r43, %r13, 5;
	mul.wide.s32 	%rd55, %r43, 2;
	add.s64 	%rd48, %rd43, %rd55;
	// begin inline asm
	ld.global.nc.b16 %rs56, [%rd48];
	// end inline asm
	// begin inline asm
	{ cvt.f32.bf16 %f143, %rs56;}

	// end inline asm
	fma.rn.f32 	%f278, %f137, %f143, %f278;
$L__BB29_9:
	mov.b32 	%r44, %f283;
	shfl.sync.bfly.b32	%r45|%p10, %r44, 16, 31, -1;
	mov.b32 	%f144, %r45;
	add.f32 	%f145, %f283, %f144;
	mov.b32 	%r46, %f145;
	shfl.sync.bfly.b32	%r47|%p11, %r46, 8, 31, -1;
	mov.b32 	%f146, %r47;
	add.f32 	%f147, %f145, %f146;
	mov.b32 	%r48, %f147;
	shfl.sync.bfly.b32	%r49|%p12, %r48, 4, 31, -1;
	mov.b32 	%f148, %r49;
	add.f32 	%f149, %f147, %f148;
	mov.b32 	%r50, %f149;
	shfl.sync.bfly.b32	%r51|%p13, %r50, 2, 31, -1;
	mov.b32 	%f150, %r51;
	add.f32 	%f151, %f149, %f150;
	mov.b32 	%r52, %f151;
	shfl.sync.bfly.b32	%r53|%p14, %r52, 1, 31, -1;
	mov.b32 	%f152, %r53;
	add.f32 	%f43, %f151, %f152;
	mov.b32 	%r54, %f282;
	shfl.sync.bfly.b32	%r55|%p15, %r54, 16, 31, -1;
	mov.b32 	%f153, %r55;
	add.f32 	%f154, %f282, %f153;
	mov.b32 	%r56, %f154;
	shfl.sync.bfly.b32	%r57|%p16, %r56, 8, 31, -1;
	mov.b32 	%f155, %r57;
	add.f32 	%f156, %f154, %f155;
	mov.b32 	%r58, %f156;
	shfl.sync.bfly.b32	%r59|%p17, %r58, 4, 31, -1;
	mov.b32 	%f157, %r59;
	add.f32 	%f158, %f156, %f157;
	mov.b32 	%r60, %f158;
	shfl.sync.bfly.b32	%r61|%p18, %r60, 2, 31, -1;
	mov.b32 	%f159, %r61;
	add.f32 	%f160, %f158, %f159;
	mov.b32 	%r62, %f160;
	shfl.sync.bfly.b32	%r63|%p19, %r62, 1, 31, -1;
	mov.b32 	%f161, %r63;
	add.f32 	%f44, %f160, %f161;
	mov.b32 	%r64, %f281;
	shfl.sync.bfly.b32	%r65|%p20, %r64, 16, 31, -1;
	mov.b32 	%f162, %r65;
	add.f32 	%f163, %f281, %f162;
	mov.b32 	%r66, %f163;
	shfl.sync.bfly.b32	%r67|%p21, %r66, 8, 31, -1;
	mov.b32 	%f164, %r67;
	add.f32 	%f165, %f163, %f164;
	mov.b32 	%r68, %f165;
	shfl.sync.bfly.b32	%r69|%p22, %r68, 4, 31, -1;
	mov.b32 	%f166, %r69;
	add.f32 	%f167, %f165, %f166;
	mov.b32 	%r70, %f167;
	shfl.sync.bfly.b32	%r71|%p23, %r70, 2, 31, -1;
	mov.b32 	%f168, %r71;
	add.f32 	%f169, %f167, %f168;
	mov.b32 	%r72, %f169;
	shfl.sync.bfly.b32	%r73|%p24, %r72, 1, 31, -1;
	mov.b32 	%f170, %r73;
	add.f32 	%f45, %f169, %f170;
	mov.b32 	%r74, %f280;
	shfl.sync.bfly.b32	%r75|%p25, %r74, 16, 31, -1;
	mov.b32 	%f171, %r75;
	add.f32 	%f172, %f280, %f171;
	mov.b32 	%r76, %f172;
	shfl.sync.bfly.b32	%r77|%p26, %r76, 8, 31, -1;
	mov.b32 	%f173, %r77;
	add.f32 	%f174, %f172, %f173;
	mov.b32 	%r78, %f174;
	shfl.sync.bfly.b32	%r79|%p27, %r78, 4, 31, -1;
	mov.b32 	%f175, %r79;
	add.f32 	%f176, %f174, %f175;
	mov.b32 	%r80, %f176;
	shfl.sync.bfly.b32	%r81|%p28, %r80, 2, 31, -1;
	mov.b32 	%f177, %r81;
	add.f32 	%f178, %f176, %f177;
	mov.b32 	%r82, %f178;
	shfl.sync.bfly.b32	%r83|%p29, %r82, 1, 31, -1;
	mov.b32 	%f179, %r83;
	add.f32 	%f46, %f178, %f179;
	mov.b32 	%r84, %f279;
	shfl.sync.bfly.b32	%r85|%p30, %r84, 16, 31, -1;
	mov.b32 	%f180, %r85;
	add.f32 	%f181, %f279, %f180;
	mov.b32 	%r86, %f181;
	shfl.sync.bfly.b32	%r87|%p31, %r86, 8, 31, -1;
	mov.b32 	%f182, %r87;
	add.f32 	%f183, %f181, %f182;
	mov.b32 	%r88, %f183;
	shfl.sync.bfly.b32	%r89|%p32, %r88, 4, 31, -1;
	mov.b32 	%f184, %r89;
	add.f32 	%f185, %f183, %f184;
	mov.b32 	%r90, %f185;
	shfl.sync.bfly.b32	%r91|%p33, %r90, 2, 31, -1;
	mov.b32 	%f186, %r91;
	add.f32 	%f187, %f185, %f186;
	mov.b32 	%r92, %f187;
	shfl.sync.bfly.b32	%r93|%p34, %r92, 1, 31, -1;
	mov.b32 	%f188, %r93;
	add.f32 	%f47, %f187, %f188;
	mov.b32 	%r94, %f278;
	shfl.sync.bfly.b32	%r95|%p35, %r94, 16, 31, -1;
	mov.b32 	%f189, %r95;
	add.f32 	%f190, %f278, %f189;
	mov.b32 	%r96, %f190;
	shfl.sync.bfly.b32	%r97|%p36, %r96, 8, 31, -1;
	mov.b32 	%f191, %r97;
	add.f32 	%f192, %f190, %f191;
	mov.b32 	%r98, %f192;
	shfl.sync.bfly.b32	%r99|%p37, %r98, 4, 31, -1;
	mov.b32 	%f193, %r99;
	add.f32 	%f194, %f192, %f193;
	mov.b32 	%r100, %f194;
	shfl.sync.bfly.b32	%r101|%p38, %r100, 2, 31, -1;
	mov.b32 	%f195, %r101;
	add.f32 	%f196, %f194, %f195;
	mov.b32 	%r102, %f196;
	shfl.sync.bfly.b32	%r103|%p39, %r102, 1, 31, -1;
	mov.b32 	%f197, %r103;
	add.f32 	%f48, %f196, %f197;
	and.b32  	%r10, %r2, 31;
	setp.ne.s32 	%p40, %r10, 0;
	@%p40 bra 	$L__BB29_11;
	shr.u32 	%r104, %r2, 5;
	mov.u32 	%r105, _ZZ19gemv_kernel_batchedI13__nv_bfloat1614__nv_bfloat162Li256ELi6EEvPKT_S4_S4_PS2_iibE9warp_sums;
	mad.lo.s32 	%r106, %r104, 24, %r105;
	st.shared.f32 	[%r106], %f43;
	st.shared.f32 	[%r106+4], %f44;
	st.shared.f32 	[%r106+8], %f45;
	st.shared.f32 	[%r106+12], %f46;
	st.shared.f32 	[%r106+16], %f47;
	st.shared.f32 	[%r106+20], %f48;
$L__BB29_11:
	bar.sync 	0;
	setp.gt.u32 	%p41, %r2, 31;
	@%p41 bra 	$L__BB29_28;
	setp.gt.u32 	%p42, %r10, 7;
	mov.u32 	%r107, _ZZ19gemv_kernel_batchedI13__nv_bfloat1614__nv_bfloat162Li256ELi6EEvPKT_S4_S4_PS2_iibE9warp_sums;
	mad.lo.s32 	%r11, %r10, 24, %r107;
	mov.f32 	%f290, 0f00000000;
	@%p42 bra 	$L__BB29_14;
	ld.shared.f32 	%f290, [%r11];
$L__BB29_14:
	setp.gt.u32 	%p43, %r10, 7;
	mov.b32 	%r108, %f290;
	shfl.sync.bfly.b32	%r109|%p44, %r108, 16, 31, -1;
	mov.b32 	%f200, %r109;
	add.f32 	%f201, %f290, %f200;
	mov.b32 	%r110, %f201;
	shfl.sync.bfly.b32	%r111|%p45, %r110, 8, 31, -1;
	mov.b32 	%f202, %r111;
	add.f32 	%f203, %f201, %f202;
	mov.b32 	%r112, %f203;
	shfl.sync.bfly.b32	%r113|%p46, %r112, 4, 31, -1;
	mov.b32 	%f204, %r113;
	add.f32 	%f205, %f203, %f204;
	mov.b32 	%r114, %f205;
	shfl.sync.bfly.b32	%r115|%p47, %r114, 2, 31, -1;
	mov.b32 	%f206, %r115;
	add.f32 	%f207, %f205, %f206;
	mov.b32 	%r116, %f207;
	shfl.sync.bfly.b32	%r117|%p48, %r116, 1, 31, -1;
	mov.b32 	%f208, %r117;
	add.f32 	%f51, %f207, %f208;
	mov.f32 	%f291, 0f00000000;
	@%p43 bra 	$L__BB29_16;
	ld.shared.f32 	%f291, [%r11+4];
$L__BB29_16:
	setp.gt.u32 	%p49, %r10, 7;
	mov.b32 	%r118, %f291;
	shfl.sync.bfly.b32	%r119|%p50, %r118, 16, 31, -1;
	mov.b32 	%f210, %r119;
	add.f32 	%f211, %f291, %f210;
	mov.b32 	%r120, %f211;
	shfl.sync.bfly.b32	%r121|%p51, %r120, 8, 31, -1;
	mov.b32 	%f212, %r121;
	add.f32 	%f213, %f211, %f212;
	mov.b32 	%r122, %f213;
	shfl.sync.bfly.b32	%r123|%p52, %r122, 4, 31, -1;
	mov.b32 	%f214, %r123;
	add.f32 	%f215, %f213, %f214;
	mov.b32 	%r124, %f215;
	shfl.sync.bfly.b32	%r125|%p53, %r124, 2, 31, -1;
	mov.b32 	%f216, %r125;
	add.f32 	%f217, %f215, %f216;
	mov.b32 	%r126, %f217;
	shfl.sync.bfly.b32	%r127|%p54, %r126, 1, 31, -1;
	mov.b32 	%f218, %r127;
	add.f32 	%f54, %f217, %f218;
	mov.f32 	%f292, 0f00000000;
	@%p49 bra 	$L__BB29_18;
	ld.shared.f32 	%f292, [%r11+8];
$L__BB29_18:
	setp.gt.u32 	%p55, %r10, 7;
	mov.b32 	%r128, %f292;
	shfl.sync.bfly.b32	%r129|%p56, %r128, 16, 31, -1;
	mov.b32 	%f220, %r129;
	add.f32 	%f221, %f292, %f220;
	mov.b32 	%r130, %f221;
	shfl.sync.bfly.b32	%r131|%p57, %r130, 8, 31, -1;
	mov.b32 	%f222, %r131;
	add.f32 	%f223, %f221, %f222;
	mov.b32 	%r132, %f223;
	shfl.sync.bfly.b32	%r133|%p58, %r132, 4, 31, -1;
	mov.b32 	%f224, %r133;
	add.f32 	%f225, %f223, %f224;
	mov.b32 	%r134, %f225;
	shfl.sync.bfly.b32	%r135|%p59, %r134, 2, 31, -1;
	mov.b32 	%f226, %r135;
	add.f32 	%f227, %f225, %f226;
	mov.b32 	%r136, %f227;
	shfl.sync.bfly.b32	%r137|%p60, %r136, 1, 31, -1;
	mov.b32 	%f228, %r137;
	add.f32 	%f57, %f227, %f228;
	mov.f32 	%f293, 0f00000000;
	@%p55 bra 	$L__BB29_20;
	ld.shared.f32 	%f293, [%r11+12];
$L__BB29_20:
	setp.gt.u32 	%p61, %r10, 7;
	mov.b32 	%r138, %f293;
	shfl.sync.bfly.b32	%r139|%p62, %r138, 16, 31, -1;
	mov.b32 	%f230, %r139;
	add.f32 	%f231, %f293, %f230;
	mov.b32 	%r140, %f231;
	shfl.sync.bfly.b32	%r141|%p63, %r140, 8, 31, -1;
	mov.b32 	%f232, %r141;
	add.f32 	%f233, %f231, %f232;
	mov.b32 	%r142, %f233;
	shfl.sync.bfly.b32	%r143|%p64, %r142, 4, 31, -1;
	mov.b32 	%f234, %r143;
	add.f32 	%f235, %f233, %f234;
	mov.b32 	%r144, %f235;
	shfl.sync.bfly.b32	%r145|%p65, %r144, 2, 31, -1;
	mov.b32 	%f236, %r145;
	add.f32 	%f237, %f235, %f236;
	mov.b32 	%r146, %f237;
	shfl.sync.bfly.b32	%r147|%p66, %r146, 1, 31, -1;
	mov.b32 	%f238, %r147;
	add.f32 	%f60, %f237, %f238;
	mov.f32 	%f294, 0f00000000;
	@%p61 bra 	$L__BB29_22;
	ld.shared.f32 	%f294, [%r11+16];
$L__BB29_22:
	setp.gt.u32 	%p67, %r10, 7;
	mov.b32 	%r148, %f294;
	shfl.sync.bfly.b32	%r149|%p68, %r148, 16, 31, -1;
	mov.b32 	%f240, %r149;
	add.f32 	%f241, %f294, %f240;
	mov.b32 	%r150, %f241;
	shfl.sync.bfly.b32	%r151|%p69, %r150, 8, 31, -1;
	mov.b32 	%f242, %r151;
	add.f32 	%f243, %f241, %f242;
	mov.b32 	%r152, %f243;
	shfl.sync.bfly.b32	%r153|%p70, %r152, 4, 31, -1;
	mov.b32 	%f244, %r153;
	add.f32 	%f245, %f243, %f244;
	mov.b32 	%r154, %f245;
	shfl.sync.bfly.b32	%r155|%p71, %r154, 2, 31, -1;
	mov.b32 	%f246, %r155;
	add.f32 	%f247, %f245, %f246;
	mov.b32 	%r156, %f247;
	shfl.sync.bfly.b32	%r157|%p72, %r156, 1, 31, -1;
	mov.b32 	%f248, %r157;
	add.f32 	%f63, %f247, %f248;
	mov.f32 	%f295, 0f00000000;
	@%p67 bra 	$L__BB29_24;
	ld.shared.f32 	%f295, [%r11+20];
$L__BB29_24:
	setp.ne.s32 	%p73, %r2, 0;
	mov.b32 	%r158, %f295;
	shfl.sync.bfly.b32	%r159|%p74, %r158, 16, 31, -1;
	mov.b32 	%f249, %r159;
	add.f32 	%f250, %f295, %f249;
	mov.b32 	%r160, %f250;
	shfl.sync.bfly.b32	%r161|%p75, %r160, 8, 31, -1;
	mov.b32 	%f251, %r161;
	add.f32 	%f252, %f250, %f251;
	mov.b32 	%r162, %f252;
	shfl.sync.bfly.b32	%r163|%p76, %r162, 4, 31, -1;
	mov.b32 	%f253, %r163;
	add.f32 	%f254, %f252, %f253;
	mov.b32 	%r164, %f254;
	shfl.sync.bfly.b32	%r165|%p77, %r164, 2, 31, -1;
	mov.b32 	%f255, %r165;
	add.f32 	%f256, %f254, %f255;
	mov.b32 	%r166, %f256;
	shfl.sync.bfly.b32	%r167|%p78, %r166, 1, 31, -1;
	mov.b32 	%f257, %r167;
	add.f32 	%f66, %f256, %f257;
	@%p73 bra 	$L__BB29_28;
	setp.eq.s16 	%p79, %rs1, 0;
	mov.f32 	%f296, 0f00000000;
	@%p79 bra 	$L__BB29_27;
	ld.param.u64 	%rd71, [_Z19gemv_kernel_batchedI13__nv_bfloat1614__nv_bfloat162Li256ELi6EEvPKT_S4_S4_PS2_iib_param_2];
	mul.wide.u32 	%rd57, %r1, 2;
	add.s64 	%rd56, %rd71, %rd57;
	// begin inline asm
	ld.global.nc.b16 %rs58, [%rd56];
	// end inline asm
	// begin inline asm
	{ cvt.f32.bf16 %f296, %rs58;}

	// end inline asm
$L__BB29_27:
	ld.param.u64 	%rd72, [_Z19gemv_kernel_batchedI13__nv_bfloat1614__nv_bfloat162Li256ELi6EEvPKT_S4_S4_PS2_iib_param_3];
	cvta.to.global.u64 	%rd58, %rd72;
	add.f32 	%f260, %f296, %f51;
	// begin inline asm
	{  cvt.rn.bf16.f32 %rs60, %f260;}

	// end inline asm
	mul.wide.u32 	%rd59, %r1, 2;
	add.s64 	%rd60, %rd58, %rd59;
	st.global.u16 	[%rd60], %rs60;
	add.f32 	%f261, %f296, %f54;
	// begin inline asm
	{  cvt.rn.bf16.f32 %rs61, %f261;}

	// end inline asm
	add.s32 	%r168, %r12, %r1;
	mul.wide.u32 	%rd61, %r168, 2;
	add.s64 	%rd62, %rd58, %rd61;
	st.global.u16 	[%rd62], %rs61;
	add.f32 	%f262, %f296, %f57;
	// begin inline asm
	{  cvt.rn.bf16.f32 %rs62, %f262;}

	// end inline asm
	add.s32 	%r169, %r168, %r12;
	mul.wide.u32 	%rd63, %r169, 2;
	add.s64 	%rd64, %rd58, %rd63;
	st.global.u16 	[%rd64], %rs62;
	add.f32 	%f263, %f296, %f60;
	// begin inline asm
	{  cvt.rn.bf16.f32 %rs63, %f263;}

	// end inline asm
	add.s32 	%r170, %r169, %r12;
	mul.wide.u32 	%rd65, %r170, 2;
	add.s64 	%rd66, %rd58, %rd65;
	st.global.u16 	[%rd66], %rs63;
	add.f32 	%f264, %f296, %f63;
	// begin inline asm
	{  cvt.rn.bf16.f32 %rs64, %f264;}

	// end inline asm
	add.s32 	%r171, %r170, %r12;
	mul.wide.u32 	%rd67, %r171, 2;
	add.s64 	%rd68, %rd58, %rd67;
	st.global.u16 	[%rd68], %rs64;
	add.f32 	%f265, %f296, %f66;
	// begin inline asm
	{  cvt.rn.bf16.f32 %rs65, %f265;}

	// end inline asm
	add.s32 	%r172, %r171, %r12;
	mul.wide.u32 	%rd69, %r172, 2;
	add.s64 	%rd70, %rd58, %rd69;
	st.global.u16 	[%rd70], %rs65;
$L__BB29_28:
	ret;

}
	// .globl	_Z19gemv_kernel_batchedI13__nv_bfloat1614__nv_bfloat162Li256ELi7EEvPKT_S4_S4_PS2_iib
.visible .entry _Z19gemv_kernel_batchedI13__nv_bfloat1614__nv_bfloat162Li256ELi7EEvPKT_S4_S4_PS2_iib(
	.param .u64 .ptr .align 1 _Z19gemv_kernel_batchedI13__nv_bfloat1614__nv_bfloat162Li256ELi7EEvPKT_S4_S4_PS2_iib_param_0,
	.param .u64 .ptr .align 1 _Z19gemv_kernel_batchedI13__nv_bfloat1614__nv_bfloat162Li256ELi7EEvPKT_S4_S4_PS2_iib_param_1,
	.param .u64 .ptr .align 1 _Z19gemv_kernel_batchedI13__nv_bfloat1614__nv_bfloat162Li256ELi7EEvPKT_S4_S4_PS2_iib_param_2,
	.param .u64 .ptr .align 1 _Z19gemv_kernel_batchedI13__nv_bfloat1614__nv_bfloat162Li256ELi7EEvPKT_S4_S4_PS2_iib_param_3,
	.param .u32 _Z19gemv_kernel_batchedI13__nv_bfloat1614__nv_bfloat162Li256ELi7EEvPKT_S4_S4_PS2_iib_param_4,
	.param .u32 _Z19gemv_kernel_batchedI13__nv_bfloat1614__nv_bfloat162Li256ELi7EEvPKT_S4_S4_PS2_iib_param_5,
	.param .u8 _Z19gemv_kernel_batchedI13__nv_bfloat1614__nv_bfloat162Li256ELi7EEvPKT_S4_S4_PS2_iib_param_6
)
{
	.reg .pred 	%p<91>;
	.reg .b16 	%rs<76>;
	.reg .b32 	%r<200>;
	.reg .b32 	%f<344>;
	.reg .b64 	%rd<82>;
	// demoted variable
	.shared .align 4 .b8 _ZZ19gemv_kernel_batchedI13__nv_bfloat1614__nv_bfloat162Li256ELi7EEvPKT_S4_S4_PS2_iibE9warp_sums[224];
	ld.param.u64 	%rd10, [_Z19gemv_kernel_batchedI13__nv_bfloat1614__nv_bfloat162Li256ELi7EEvPKT_S4_S4_PS2_iib_param_0];
	ld.param.u64 	%rd11, [_Z19gemv_kernel_batchedI13__nv_bfloat1614__nv_bfloat162Li256ELi7EEvPKT_S4_S4_PS2_iib_param_1];
	ld.param.u32 	%r12, [_Z19gemv_kernel_batchedI13__nv_bfloat1614__nv_bfloat162Li256ELi7EEvPKT_S4_S4_PS2_iib_param_4];
	ld.param.u32 	%r13, [_Z19gemv_kernel_batchedI13__nv_bfloat1614__nv_bfloat162Li256ELi7EEvPKT_S4_S4_PS2_iib_param_5];
	mov.u32 	%r1, %ctaid.x;
	setp.ge.s32 	%p1, %r1, %r12;
	@%p1 bra 	$L__BB30_30;
	mov.u32 	%r2, %tid.x;
	shr.u32 	%r14, %r13, 31;
	add.s32 	%r15, %r13, %r14;
	shr.s32 	%r3, %r15, 1;
	mul.lo.s32 	%r4, %r13, %r1;
	mul.wide.s32 	%rd14, %r4, 2;
	add.s64 	%rd1, %rd10, %rd14;
	setp.ge.s32 	%p2, %r2, %r3;
	mov.f32 	%f322, 0f00000000;
	mov.f32 	%f323, %f322;
	mov.f32 	%f324, %f322;
	mov.f32 	%f325, %f322;
	mov.f32 	%f326, %f322;
	mov.f32 	%f327, %f322;
	mov.f32 	%f328, %f322;
	@%p2 bra 	$L__BB30_7;
	not.b32 	%r16, %r2;
	add.s32 	%r5, %r3, %r16;
	and.b32  	%r17, %r5, 256;
	setp.ne.s32 	%p3, %r17, 0;
	mov.f32 	%f322, 0f00000000;
	mov.u32 	%r199, %r2;
	@%p3 bra 	$L__BB30_4;
	mul.wide.u32 	%rd23, %r2, 4;
	add.s64 	%rd15, %rd1, %rd23;
	// begin inline asm
	ld.global.nc.b32 %r18, [%rd15];
	// end inline asm
	mov.b32 	{%rs2, %rs3}, %r18;
	add.s64 	%rd16, %rd11, %rd23;
	// begin inline asm
	{ cvt.f32.bf16 %f82, %rs2;}

	// end inline asm
	// begin inline asm
	{ cvt.f32.bf16 %f83, %rs3;}

	// end inline asm
	// begin inline asm
	ld.global.nc.b32 %r19, [%rd16];
	// end inline asm
	mov.b32 	{%rs4, %rs5}, %r19;
	// begin inline asm
	{ cvt.f32.bf16 %f84, %rs4;}

	// end inline asm
	fma.rn.f32 	%f98, %f82, %f84, 0f00000000;
	// begin inline asm
	{ cvt.f32.bf16 %f85, %rs5;}

	// end inline asm
	fma.rn.f32 	%f328, %f83, %f85, %f98;
	mul.wide.s32 	%rd24, %r13, 2;
	add.s64 	%rd17, %rd16, %rd24;
	// begin inline asm
	ld.global.nc.b32 %r20, [%rd17];
	// end inline asm
	mov.b32 	{%rs6, %rs7}, %r20;
	// begin inline asm
	{ cvt.f32.bf16 %f86, %rs6;}

	// end inline asm
	fma.rn.f32 	%f99, %f82, %f86, 0f00000000;
	// begin inline asm
	{ cvt.f32.bf16 %f87, %rs7;}

	// end inline asm
	fma.rn.f32 	%f327, %f83, %f87, %f99;
	add.s64 	%rd18, %rd17, %rd24;
	// begin inline asm
	ld.global.nc.b32 %r21, [%rd18];
	// end inline asm
	mov.b32 	{%rs8, %rs9}, %r21;
	// begin inline asm
	{ cvt.f32.bf16 %f88, %rs8;}

	// end inline asm
	fma.rn.f32 	%f100, %f82, %f88, 0f00000000;
	// begin inline asm
	{ cvt.f32.bf16 %f89, %rs9;}

	// end inline asm
	fma.rn.f32 	%f326, %f83, %f89, %f100;
	add.s64 	%rd19, %rd18, %rd24;
	// begin inline asm
	ld.global.nc.b32 %r22, [%rd19];
	// end inline asm
	mov.b32 	{%rs10, %rs11}, %r22;
	// begin inline asm
	{ cvt.f32.bf16 %f90, %rs10;}

	// end inline asm
	fma.rn.f32 	%f101, %f82, %f90, 0f00000000;
	// begin inline asm
	{ cvt.f32.bf16 %f91, %rs11;}

	// end inline asm
	fma.rn.f32 	%f325, %f83, %f91, %f101;
	add.s64 	%rd20, %rd19, %rd24;
	// begin inline asm
	ld.global.nc.b32 %r23, [%rd20];
	// end inline asm
	mov.b32 	{%rs12, %rs13}, %r23;
	// begin inline asm
	{ cvt.f32.bf16 %f92, %rs12;}

	// end inline asm
	fma.rn.f32 	%f102, %f82, %f92, 0f00000000;
	// begin inline asm
	{ cvt.f32.bf16 %f93, %rs13;}

	// end inline asm
	fma.rn.f32 	%f324, %f83, %f93, %f102;
	add.s64 	%rd21, %rd20, %rd24;
	// begin inline asm
	ld.global.nc.b32 %r24, [%rd21];
	// end inline asm
	mov.b32 	{%rs14, %rs15}, %r24;
	// begin inline asm
	{ cvt.f32.bf16 %f94, %rs14;}

	// end inline asm
	fma.rn.f32 	%f103, %f82, %f94, 0f00000000;
	// begin inline asm
	{ cvt.f32.bf16 %f95, %rs15;}

	// end inline asm
	fma.rn.f32 	%f323, %f83, %f95, %f103;
	add.s64 	%rd22, %rd21, %rd24;
	// begin inline asm
	ld.global.nc.b32 %r25, [%rd22];
	// end inline asm
	mov.b32 	{%rs16, %rs17}, %r25;
	// begin inline asm
	{ cvt.f32.bf16 %f96, %rs16;}

	// end inline asm
	fma.rn.f32 	%f104, %f82, %f96, 0f00000000;
	// begin inline asm
	{ cvt.f32.bf16 %f97, %rs17;}

	// end inline asm
	fma.rn.f32 	%f322, %f83, %f97, %f104;
	add.s32 	%r199, %r2, 256;
$L__BB30_4:
	setp.lt.u32 	%p4, %r5, 256;
	@%p4 bra 	$L__BB30_7;
	mul.wide.u32 	%rd25, %r199, 4;
	add.s64 	%rd81, %rd11, %rd25;
	add.s64 	%rd27, %rd25, %rd14;
	add.s64 	%rd80, %rd10, %rd27;
	mul.wide.s32 	%rd4, %r13, 2;
	mul.wide.s32 	%rd28, %r13, 10;
	sub.s64 	%rd5, 1024, %rd28;
$L__BB30_6:
	// begin inline asm
	ld.global.nc.b32 %r26, [%rd80];
	// end inline asm
	mov.b32 	{%rs18, %rs19}, %r26;
	// begin inline asm
	{ cvt.f32.bf16 %f105, %rs18;}

	// end inline asm
	// begin inline asm
	{ cvt.f32.bf16 %f106, %rs19;}

	// end inline asm
	// begin inline asm
	ld.global.nc.b32 %r27, [%rd81];
	// end inline asm
	mov.b32 	{%rs20, %rs21}, %r27;
	// begin inline asm
	{ cvt.f32.bf16 %f107, %rs20;}

	// end inline asm
	fma.rn.f32 	%f137, %f105, %f107, %f328;
	// begin inline asm
	{ cvt.f32.bf16 %f108, %rs21;}

	// end inline asm
	fma.rn.f32 	%f138, %f106, %f108, %f137;
	add.s64 	%rd31, %rd81, %rd4;
	// begin inline asm
	ld.global.nc.b32 %r28, [%rd31];
	// end inline asm
	mov.b32 	{%rs22, %rs23}, %r28;
	// begin inline asm
	{ cvt.f32.bf16 %f109, %rs22;}

	// end inline asm
	fma.rn.f32 	%f139, %f105, %f109, %f327;
	// begin inline asm
	{ cvt.f32.bf16 %f110, %rs23;}

	// end inline asm
	fma.rn.f32 	%f140, %f106, %f110, %f139;
	add.s64 	%rd32, %rd31, %rd4;
	// begin inline asm
	ld.global.nc.b32 %r29, [%rd32];
	// end inline asm
	mov.b32 	{%rs24, %rs25}, %r29;
	// begin inline asm
	{ cvt.f32.bf16 %f111, %rs24;}

	// end inline asm
	fma.rn.f32 	%f141, %f105, %f111, %f326;
	// begin inline asm
	{ cvt.f32.bf16 %f112, %rs25;}

	// end inline asm
	fma.rn.f32 	%f142, %f106, %f112, %f141;
	add.s64 	%rd33, %rd32, %rd4;
	// begin inline asm
	ld.global.nc.b32 %r30, [%rd33];
	// end inline asm
	mov.b32 	{%rs26, %rs27}, %r30;
	// begin inline asm
	{ cvt.f32.bf16 %f113, %rs26;}

	// end inline asm
	fma.rn.f32 	%f143, %f105, %f113, %f325;
	// begin inline asm
	{ cvt.f32.bf16 %f114, %rs27;}

	// end inline asm
	fma.rn.f32 	%f144, %f106, %f114, %f143;
	add.s64 	%rd34, %rd33, %rd4;
	// begin inline asm
	ld.global.nc.b32 %r31, [%rd34];
	// end inline asm
	mov.b32 	{%rs28, %rs29}, %r31;
	// begin inline asm
	{ cvt.f32.bf16 %f115, %rs28;}

	// end inline asm
	fma.rn.f32 	%f145, %f105, %f115, %f324;
	// begin inline asm
	{ cvt.f32.bf16 %f116, %rs29;}

	// end inline asm
	fma.rn.f32 	%f146, %f106, %f116, %f145;
	add.s64 	%rd35, %rd34, %rd4;
	// begin inline asm
	ld.global.nc.b32 %r32, [%rd35];
	// end inline asm
	mov.b32 	{%rs30, %rs31}, %r32;
	// begin inline asm
	{ cvt.f32.bf16 %f117, %rs30;}

	// end inline asm
	fma.rn.f32 	%f147, %f105, %f117, %f323;
	// begin inline asm
	{ cvt.f32.bf16 %f118, %rs31;}

	// end inline asm
	fma.rn.f32 	%f148, %f106, %f118, %f147;
	add.s64 	%rd36, %rd35, %rd4;
	// begin inline asm
	ld.global.nc.b32 %r33, [%rd36];
	// end inline asm
	mov.b32 	{%rs32, %rs33}, %r33;
	// begin inline asm
	{ cvt.f32.bf16 %f119, %rs32;}

	// end inline asm
	fma.rn.f32 	%f149, %f105, %f119, %f322;
	// begin inline asm
	{ cvt.f32.bf16 %f120, %rs33;}

	// end inline asm
	fma.rn.f32 	%f150, %f106, %f120, %f149;
	add.s64 	%rd37, %rd80, 1024;
	// begin inline asm
	ld.global.nc.b32 %r34, [%rd37];
	// end inline asm
	mov.b32 	{%rs34, %rs35}, %r34;
	add.s64 	%rd38, %rd81, 1024;
	// begin inline asm
	{ cvt.f32.bf16 %f121, %rs34;}

	// end inline asm
	// begin inline asm
	{ cvt.f32.bf16 %f122, %rs35;}

	// end inline asm
	// begin inline asm
	ld.global.nc.b32 %r35, [%rd38];
	// end inline asm
	mov.b32 	{%rs36, %rs37}, %r35;
	// begin inline asm
	{ cvt.f32.bf16 %f123, %rs36;}

	// end inline asm
	fma.rn.f32 	%f151, %f121, %f123, %f138;
	// begin inline asm
	{ cvt.f32.bf16 %f124, %rs37;}

	// end inline asm
	fma.rn.f32 	%f328, %f122, %f124, %f151;
	add.s64 	%rd39, %rd36, %rd5;
	// begin inline asm
	ld.global.nc.b32 %r36, [%rd39];
	// end inline asm
	mov.b32 	{%rs38, %rs39}, %r36;
	// begin inline asm
	{ cvt.f32.bf16 %f125, %rs38;}

	// end inline asm
	fma.rn.f32 	%f152, %f121, %f125, %f140;
	// begin inline asm
	{ cvt.f32.bf16 %f126, %rs39;}

	// end inline asm
	fma.rn.f32 	%f327, %f122, %f126, %f152;
	add.s64 	%rd40, %rd39, %rd4;
	// begin inline asm
	ld.global.nc.b32 %r37, [%rd40];
	// end inline asm
	mov.b32 	{%rs40, %rs41}, %r37;
	// begin inline asm
	{ cvt.f32.bf16 %f127, %rs40;}

	// end inline asm
	fma.rn.f32 	%f153, %f121, %f127, %f142;
	// begin inline asm
	{ cvt.f32.bf16 %f128, %rs41;}

	// end inline asm
	fma.rn.f32 	%f326, %f122, %f128, %f153;
	add.s64 	%rd41, %rd40, %rd4;
	// begin inline asm
	ld.global.nc.b32 %r38, [%rd41];
	// end inline asm
	mov.b32 	{%rs42, %rs43}, %r38;
	// begin inline asm
	{ cvt.f32.bf16 %f129, %rs42;}

	// end inline asm
	fma.rn.f32 	%f154, %f121, %f129, %f144;
	// begin inline asm
	{ cvt.f32.bf16 %f130, %rs43;}

	// end inline asm
	fma.rn.f32 	%f325, %f122, %f130, %f154;
	add.s64 	%rd42, %rd41, %rd4;
	// begin inline asm
	ld.global.nc.b32 %r39, [%rd42];
	// end inline asm
	mov.b32 	{%rs44, %rs45}, %r39;
	// begin inline asm
	{ cvt.f32.bf16 %f131, %rs44;}

	// end inline asm
	fma.rn.f32 	%f155, %f121, %f131, %f146;
	// begin inline asm
	{ cvt.f32.bf16 %f132, %rs45;}

	// end inline asm
	fma.rn.f32 	%f324, %f122, %f132, %f155;
	add.s64 	%rd43, %rd42, %rd4;
	// begin inline asm
	ld.global.nc.b32 %r40, [%rd43];
	// end inline asm
	mov.b32 	{%rs46, %rs47}, %r40;
	// begin inline asm
	{ cvt.f32.bf16 %f133, %rs46;}

	// end inline asm
	fma.rn.f32 	%f156, %f121, %f133, %f148;
	// begin inline asm
	{ cvt.f32.bf16 %f134, %rs47;}

	// end inline asm
	fma.rn.f32 	%f323, %f122, %f134, %f156;
	add.s64 	%rd44, %rd43, %rd4;
	// begin inline asm
	ld.global.nc.b32 %r41, [%rd44];
	// end inline asm
	mov.b32 	{%rs48, %rs49}, %r41;
	// begin inline asm
	{ cvt.f32.bf16 %f135, %rs48;}

	// end inline asm
	fma.rn.f32 	%f157, %f121, %f135, %f150;
	// begin inline asm
	{ cvt.f32.bf16 %f136, %rs49;}

	// end inline asm
	fma.rn.f32 	%f322, %f122, %f136, %f157;
	add.s32 	%r199, %r199, 512;
	add.s64 	%rd81, %rd81, 2048;
	add.s64 	%rd80, %rd80, 2048;
	setp.lt.s32 	%p5, %r199, %r3;
	@%p5 bra 	$L__BB30_6;
$L__BB30_7:
	and.b32  	%r42, %r13, 1;
	setp.eq.b32 	%p6, %r42, 1;
	not.pred 	%p7, %p6;
	setp.ne.s32 	%p8, %r2, 0;
	or.pred  	%p9, %p8, %p7;
	@%p9 bra 	$L__BB30_9;
	mul.wide.s32 	%rd53, %r13, 2;
	add.s64 	%rd54, %rd1, %rd53;
	add.s64 	%rd45, %rd54, -2;
	// begin inline asm
	ld.global.nc.b16 %rs50, [%rd45];
	// end inline asm
	// begin inline asm
	{ cvt.f32.bf16 %f158, %rs50;}

	// end inline asm
	add.s64 	%rd55, %rd11, %rd53;
	add.s64 	%rd46, %rd55, -2;
	// begin inline asm
	ld.global.nc.b16 %rs52, [%rd46];
	// end inline asm
	// begin inline asm
	{ cvt.f32.bf16 %f159, %rs52;}

	// end inline asm
	fma.rn.f32 	%f328, %f158, %f159, %f328;
	add.s64 	%rd47, %rd46, %rd53;
	// begin inline asm
	ld.global.nc.b16 %rs54, [%rd47];
	// end inline asm
	// begin inline asm
	{ cvt.f32.bf16 %f160, %rs54;}

	// end inline asm
	fma.rn.f32 	%f327, %f158, %f160, %f327;
	shl.b32 	%r43, %r13, 1;
	mul.wide.s32 	%rd56, %r43, 2;
	add.s64 	%rd48, %rd46, %rd56;
	// begin inline asm
	ld.global.nc.b16 %rs56, [%rd48];
	// end inline asm
	// begin inline asm
	{ cvt.f32.bf16 %f161, %rs56;}

	// end inline asm
	fma.rn.f32 	%f326, %f158, %f161, %f326;
	mul.lo.s32 	%r44, %r13, 3;
	mul.wide.s32 	%rd57, %r44, 2;
	add.s64 	%rd49, %rd46, %rd57;
	// begin inline asm
	ld.global.nc.b16 %rs58, [%rd49];
	// end inline asm
	// begin inline asm
	{ cvt.f32.bf16 %f162, %rs58;}

	// end inline asm
	fma.rn.f32 	%f325, %f158, %f162, %f325;
	shl.b32 	%r45, %r13, 2;
	mul.wide.s32 	%rd58, %r45, 2;
	add.s64 	%rd50, %rd46, %rd58;
	// begin inline asm
	ld.global.nc.b16 %rs60, [%rd50];
	// end inline asm
	// begin inline asm
	{ cvt.f32.bf16 %f163, %rs60;}

	// end inline asm
	fma.rn.f32 	%f324, %f158, %f163, %f324;
	mul.lo.s32 	%r46, %r13, 5;
	mul.wide.s32 	%rd59, %r46, 2;
	add.s64 	%rd51, %rd46, %rd59;
	// begin inline asm
	ld.global.nc.b16 %rs62, [%rd51];
	// end inline asm
	// begin inline asm
	{ cvt.f32.bf16 %f164, %rs62;}

	// end inline asm
	fma.rn.f32 	%f323, %f158, %f164, %f323;
	mul.lo.s32 	%r47, %r13, 6;
	mul.wide.s32 	%rd60, %r47, 2;
	add.s64 	%rd52, %rd46, %rd60;
	// begin inline asm
	ld.global.nc.b16 %rs64, [%rd52];
	// end inline asm
	// begin inline asm
	{ cvt.f32.bf16 %f165, %rs64;}

	// end inline asm
	fma.rn.f32 	%f322, %f158, %f165, %f322;
$L__BB30_9:
	mov.b32 	%r48, %f328;
	shfl.sync.bfly.b32	%r49|%p10, %r48, 16, 31, -1;
	mov.b32 	%f166, %r49;
	add.f32 	%f167, %f328, %f166;
	mov.b32 	%r50, %f167;
	shfl.sync.bfly.b32	%r51|%p11, %r50, 8, 31, -1;
	mov.b32 	%f168, %r51;
	add.f32 	%f169, %f167, %f168;
	mov.b32 	%r52, %f169;
	shfl.sync.bfly.b32	%r53|%p12, %r52, 4, 31, -1;
	mov.b32 	%f170, %r53;
	add.f32 	%f171, %f169, %f170;
	mov.b32 	%r54, %f171;
	shfl.sync.bfly.b32	%r55|%p13, %r54, 2, 31, -1;
	mov.b32 	%f172, %r55;
	add.f32 	%f173, %f171, %f172;
	mov.b32 	%r56, %f173;
	shfl.sync.bfly.b32	%r57|%p14, %r56, 1, 31, -1;
	mov.b32 	%f174, %r57;
	add.f32 	%f50, %f173, %f174;
	mov.b32 	%r58, %f327;
	shfl.sync.bfly.b32	%r59|%p15, %r58, 16, 31, -1;
	mov.b32 	%f175, %r59;
	add.f32 	%f176, %f327, %f175;
	mov.b32 	%r60, %f176;
	shfl.sync.bfly.b32	%r61|%p16, %r60, 8, 31, -1;
	mov.b32 	%f177, %r61;
	add.f32 	%f178, %f176, %f177;
	mov.b32 	%r62, %f178;
	shfl.sync.bfly.b32	%r63|%p17, %r62, 4, 31, -1;
	mov.b32 	%f179, %r63;
	add.f32 	%f180, %f178, %f179;
	mov.b32 	%r64, %f180;
	shfl.sync.bfly.b32	%r65|%p18, %r64, 2, 31, -1;
	mov.b32 	%f181, %r65;
	add.f32 	%f182, %f180, %f181;
	mov.b32 	%r66, %f182;
	shfl.sync.bfly.b32	%r67|%p19, %r66, 1, 31, -1;
	mov.b32 	%f183, %r67;
	add.f32 	%f51, %f182, %f183;
	mov.b32 	%r68, %f326;
	shfl.sync.bfly.b32	%r69|%p20, %r68, 16, 31, -1;
	mov.b32 	%f184, %r69;
	add.f32 	%f185, %f326, %f184;
	mov.b32 	%r70, %f185;
	shfl.sync.bfly.b32	%r71|%p21, %r70, 8, 31, -1;
	mov.b32 	%f186, %r71;
	add.f32 	%f187, %f185, %f186;
	mov.b32 	%r72, %f187;
	shfl.sync.bfly.b32	%r73|%p22, %r72, 4, 31, -1;
	mov.b32 	%f188, %r73;
	add.f32 	%f189, %f187, %f188;
	mov.b32 	%r74, %f189;
	shfl.sync.bfly.b32	%r75|%p23, %r74, 2, 31, -1;
	mov.b32 	%f190, %r75;
	add.f32 	%f191, %f189, %f190;
	mov.b32 	%r76, %f191;
	shfl.sync.bfly.b32	%r77|%p24, %r76, 1, 31, -1;
	mov.b32 	%f192, %r77;
	add.f32 	%f52, %f191, %f192;
	mov.b32 	%r78, %f325;
	shfl.sync.bfly.b32	%r79|%p25, %r78, 16, 31, -1;
	mov.b32 	%f193, %r79;
	add.f32 	%f194, %f325, %f193;
	mov.b32 	%r80, %f194;
	shfl.sync.bfly.b32	%r81|%p26, %r80, 8, 31, -1;
	mov.b32 	%f195, %r81;
	add.f32 	%f196, %f194, %f195;
	mov.b32 	%r82, %f196;
	shfl.sync.bfly.b32	%r83|%p27, %r82, 4, 31, -1;
	mov.b32 	%f197, %r83;
	add.f32 	%f198, %f196, %f197;
	mov.b32 	%r84, %f198;
	shfl.sync.bfly.b32	%r85|%p28, %r84, 2, 31, -1;
	mov.b32 	%f199, %r85;
	add.f32 	%f200, %f198, %f199;
	mov.b32 	%r86, %f200;
	shfl.sync.bfly.b32	%r87|%p29, %r86, 1, 31, -1;
	mov.b32 	%f201, %r87;
	add.f32 	%f53, %f200, %f201;
	mov.b32 	%r88, %f324;
	shfl.sync.bfly.b32	%r89|%p30, %r88, 16, 31, -1;
	mov.b32 	%f202, %r89;
	add.f32 	%f203, %f324, %f202;
	mov.b32 	%r90, %f203;
	shfl.sync.bfly.b32	%r91|%p31, %r90, 8, 31, -1;
	mov.b32 	%f204, %r91;
	add.f32 	%f205, %f203, %f204;
	mov.b32 	%r92, %f205;
	shfl.sync.bfly.b32	%r93|%p32, %r92, 4, 31, -1;
	mov.b32 	%f206, %r93;
	add.f32 	%f207, %f205, %f206;
	mov.b32 	%r94, %f207;
	shfl.sync.bfly.b32	%r95|%p33, %r94, 2, 31, -1;
	mov.b32 	%f208, %r95;
	add.f32 	%f209, %f207, %f208;
	mov.b32 	%r96, %f209;
	shfl.sync.bfly.b32	%r97|%p34, %r96, 1, 31, -1;
	mov.b32 	%f210, %r97;
	add.f32 	%f54, %f209, %f210;
	mov.b32 	%r98, %f323;
	shfl.sync.bfly.b32	%r99|%p35, %r98, 16, 31, -1;
	mov.b32 	%f211, %r99;
	add.f32 	%f212, %f323, %f211;
	mov.b32 	%r100, %f212;
	shfl.sync.bfly.b32	%r101|%p36, %r100, 8, 31, -1;
	mov.b32 	%f213, %r101;
	add.f32 	%f214, %f212, %f213;
	mov.b32 	%r102, %f214;
	shfl.sync.bfly.b32	%r103|%p37, %r102, 4, 31, -1;
	mov.b32 	%f215, %r103;
	add.f32 	%f216, %f214, %f215;
	mov.b32 	%r104, %f216;
	shfl.sync.bfly.b32	%r105|%p38, %r104, 2, 31, -1;
	mov.b32 	%f217, %r105;
	add.f32 	%f218, %f216, %f217;
	mov.b32 	%r106, %f218;
	shfl.sync.bfly.b32	%r107|%p39, %r106, 1, 31, -1;
	mov.b32 	%f219, %r107;
	add.f32 	%f55, %f218, %f219;
	mov.b32 	%r108, %f322;
	shfl.sync.bfly.b32	%r109|%p40, %r108, 16, 31, -1;
	mov.b32 	%f220, %r109;
	add.f32 	%f221, %f322, %f220;
	mov.b32 	%r110, %f221;
	shfl.sync.bfly.b32	%r111|%p41, %r110, 8, 31, -1;
	mov.b32 	%f222, %r111;
	add.f32 	%f223, %f221, %f222;
	mov.b32 	%r112, %f223;
	shfl.sync.bfly.b32	%r113|%p42, %r112, 4, 31, -1;
	mov.b32 	%f224, %r113;
	add.f32 	%f225, %f223, %f224;
	mov.b32 	%r114, %f225;
	shfl.sync.bfly.b32	%r115|%p43, %r114, 2, 31, -1;
	mov.b32 	%f226, %r115;
	add.f32 	%f227, %f225, %f226;
	mov.b32 	%r116, %f227;
	shfl.sync.bfly.b32	%r117|%p44, %r116, 1, 31, -1;
	mov.b32 	%f228, %r117;
	add.f32 	%f56, %f227, %f228;
	and.b32  	%r10, %r2, 31;
	setp.ne.s32 	%p45, %r10, 0;
	@%p45 bra 	$L__BB30_11;
	shr.u32 	%r118, %r2, 5;
	mov.u32 	%r119, _ZZ19gemv_kernel_batchedI13__nv_bfloat1614__nv_bfloat162Li256ELi7EEvPKT_S4_S4_PS2_iibE9warp_sums;
	mad.lo.s32 	%r120, %r118, 28, %r119;
	st.shared.f32 	[%r120], %f50;
	st.shared.f32 	[%r120+4], %f51;
	st.shared.f32 	[%r120+8], %f52;
	st.shared.f32 	[%r120+12], %f53;
	st.shared.f32 	[%r120+16], %f54;
	st.shared.f32 	[%r120+20], %f55;
	st.shared.f32 	[%r120+24], %f56;
$L__BB30_11:
	bar.sync 	0;
	setp.gt.u32 	%p46, %r2, 31;
	@%p46 bra 	$L__BB30_30;
	setp.gt.u32 	%p47, %r10, 7;
	mov.u32 	%r121, _ZZ19gemv_kernel_batchedI13__nv_bfloat1614__nv_bfloat162Li256ELi7EEvPKT_S4_S4_PS2_iibE9warp_sums;
	mad.lo.s32 	%r11, %r10, 28, %r121;
	mov.f32 	%f336, 0f00000000;
	@%p47 bra 	$L__BB30_14;
	ld.shared.f32 	%f336, [%r11];
$L__BB30_14:
	setp.gt.u32 	%p48, %r10, 7;
	mov.b32 	%r122, %f336;
	shfl.sync.bfly.b32	%r123|%p49, %r122, 16, 31, -1;
	mov.b32 	%f231, %r123;
	add.f32 	%f232, %f336, %f231;
	mov.b32 	%r124, %f232;
	shfl.sync.bfly.b32	%r125|%p50, %r124, 8, 31, -1;
	mov.b32 	%f233, %r125;
	add.f32 	%f234, %f232, %f233;
	mov.b32 	%r126, %f234;
	shfl.sync.bfly.b32	%r127|%p51, %r126, 4, 31, -1;
	mov.b32 	%f235, %r127;
	add.f32 	%f236, %f234, %f235;
	mov.b32 	%r128, %f236;
	shfl.sync.bfly.b32	%r129|%p52, %r128, 2, 31, -1;
	mov.b32 	%f237, %r129;
	add.f32 	%f238, %f236, %f237;
	mov.b32 	%r130, %f238;
	shfl.sync.bfly.b32	%r131|%p53, %r130, 1, 31, -1;
	mov.b32 	%f239, %r131;
	add.f32 	%f59, %f238, %f239;
	mov.f32 	%f337, 0f00000000;
	@%p48 bra 	$L__BB30_16;
	ld.shared.f32 	%f337, [%r11+4];
$L__BB30_16:
	setp.gt.u32 	%p54, %r10, 7;
	mov.b32 	%r132, %f337;
	shfl.sync.bfly.b32	%r133|%p55, %r132, 16, 31, -1;
	mov.b32 	%f241, %r133;
	add.f32 	%f242, %f337, %f241;
	mov.b32 	%r134, %f242;
	shfl.sync.bfly.b32	%r135|%p56, %r134, 8, 31, -1;
	mov.b32 	%f243, %r135;
	add.f32 	%f244, %f242, %f243;
	mov.b32 	%r136, %f244;
	shfl.sync.bfly.b32	%r137|%p57, %r136, 4, 31, -1;
	mov.b32 	%f245, %r137;
	add.f32 	%f246, %f244, %f245;
	mov.b32 	%r138, %f246;
	shfl.sync.bfly.b32	%r139|%p58, %r138, 2, 31, -1;
	mov.b32 	%f247, %r139;
	add.f32 	%f248, %f246, %f247;
	mov.b32 	%r140, %f248;
	shfl.sync.bfly.b32	%r141|%p59, %r140, 1, 31, -1;
	mov.b32 	%f249, %r141;
	add.f32 	%f62, %f248, %f249;
	mov.f32 	%f338, 0f00000000;
	@%p54 bra 	$L__BB30_18;
	ld.shared.f32 	%f338, [%r11+8];
$L__BB30_18:
	setp.gt.u32 	%p60, %r10, 7;
	mov.b32 	%r142, %f338;
	shfl.sync.bfly.b32	%r143|%p61, %r142, 16, 31, -1;
	mov.b32 	%f251, %r143;
	add.f32 	%f252, %f338, %f251;
	mov.b32 	%r144, %f252;
	shfl.sync.bfly.b32	%r145|%p62, %r144, 8, 31, -1;
	mov.b32 	%f253, %r145;
	add.f32 	%f254, %f252, %f253;
	mov.b32 	%r146, %f254;
	shfl.sync.bfly.b32	%r147|%p63, %r146, 4, 31, -1;
	mov.b32 	%f255, %r147;
	add.f32 	%f256, %f254, %f255;
	mov.b32 	%r148, %f256;
	shfl.sync.bfly.b32	%r149|%p64, %r148, 2, 31, -1;
	mov.b32 	%f257, %r149;
	add.f32 	%f258, %f256, %f257;
	mov.b32 	%r150, %f258;
	shfl.sync.bfly.b32	%r151|%p65, %r150, 1, 31, -1;
	mov.b32 	%f259, %r151;
	add.f32 	%f65, %f258, %f259;
	mov.f32 	%f339, 0f00000000;
	@%p60 bra 	$L__BB30_20;
	ld.shared.f32 	%f339, [%r11+12];
$L__BB30_20:
	setp.gt.u32 	%p66, %r10, 7;
	mov.b32 	%r152, %f339;
	shfl.sync.bfly.b32	%r153|%p67, %r152, 16, 31, -1;
	mov.b32 	%f261, %r153;
	add.f32 	%f262, %f339, %f261;
	mov.b32 	%r154, %f262;
	shfl.sync.bfly.b32	%r155|%p68, %r154, 8, 31, -1;
	mov.b32 	%f263, %r155;
	add.f32 	%f264, %f262, %f263;
	mov.b32 	%r156, %f264;
	shfl.sync.bfly.b32	%r157|%p69, %r156, 4, 31, -1;
	mov.b32 	%f265, %r157;
	add.f32 	%f266, %f264, %f265;
	mov.b32 	%r158, %f266;
	shfl.sync.bfly.b32	%r159|%p70, %r158, 2, 31, -1;
	mov.b32 	%f267, %r159;
	add.f32 	%f268, %f266, %f267;
	mov.b32 	%r160, %f268;
	shfl.sync.bfly.b32	%r161|%p71, %r160, 1, 31, -1;
	mov.b32 	%f269, %r161;
	add.f32 	%f68, %f268, %f269;
	mov.f32 	%f340, 0f00000000;
	@%p66 bra 	$L__BB30_22;
	ld.shared.f32 	%f340, [%r11+16];
$L__BB30_22:
	setp.gt.u32 	%p72, %r10, 7;
	mov.b32 	%r162, %f340;
	shfl.sync.bfly.b32	%r163|%p73, %r162, 16, 31, -1;
	mov.b32 	%f271, %r163;
	add.f32 	%f272, %f340, %f271;
	mov.b32 	%r164, %f272;
	shfl.sync.bfly.b32	%r165|%p74, %r164, 8, 31, -1;
	mov.b32 	%f273, %r165;
	add.f32 	%f274, %f272, %f273;
	mov.b32 	%r166, %f274;
	shfl.sync.bfly.b32	%r167|%p75, %r166, 4, 31, -1;
	mov.b32 	%f275, %r167;
	add.f32 	%f276, %f274, %f275;
	mov.b32 	%r168, %f276;
	shfl.sync.bfly.b32	%r169|%p76, %r168, 2, 31, -1;
	mov.b32 	%f277, %r169;
	add.f32 	%f278, %f276, %f277;
	mov.b32 	%r170, %f278;
	shfl.sync.bfly.b32	%r171|%p77, %r170, 1, 31, -1;
	mov.b32 	%f279, %r171;
	add.f32 	%f71, %f278, %f279;
	mov.f32 	%f341, 0f00000000;
	@%p72 bra 	$L__BB30_24;
	ld.shared.f32 	%f341, [%r11+20];
$L__BB30_24:
	setp.gt.u32 	%p78, %r10, 7;
	mov.b32 	%r172, %f341;
	shfl.sync.bfly.b32	%r173|%p79, %r172, 16, 31, -1;
	mov.b32 	%f281, %r173;
	add.f32 	%f282, %f341, %f281;
	mov.b32 	%r174, %f282;
	shfl.sync.bfly.b32	%r175|%p80, %r174, 8, 31, -1;
	mov.b32 	%f283, %r175;
	add.f32 	%f284, %f282, %f283;
	mov.b32 	%r176, %f284;
	shfl.sync.bfly.b32	%r177|%p81, %r176, 4, 31, -1;
	mov.b32 	%f285, %r177;
	add.f32 	%f286, %f284, %f285;
	mov.b32 	%r178, %f286;
	shfl.sync.bfly.b32	%r179|%p82, %r178, 2, 31, -1;
	mov.b32 	%f287, %r179;
	add.f32 	%f288, %f286, %f287;
	mov.b32 	%r180, %f288;
	shfl.sync.bfly.b32	%r181|%p83, %r180, 1, 31, -1;
	mov.b32 	%f289, %r181;
	add.f32 	%f74, %f288, %f289;
	mov.f32 	%f342, 0f00000000;
	@%p78 bra 	$L__BB30_26;
	ld.shared.f32 	%f342, [%r11+24];
$L__BB30_26:
	setp.ne.s32 	%p84, %r2, 0;
	mov.b32 	%r182, %f342;
	shfl.sync.bfly.b32	%r183|%p85, %r182, 16, 31, -1;
	mov.b32 	%f290, %r183;
	add.f32 	%f291, %f342, %f290;
	mov.b32 	%r184, %f291;
	shfl.sync.bfly.b32	%r185|%p86, %r184, 8, 31, -1;
	mov.b32 	%f292, %r185;
	add.f32 	%f293, %f291, %f292;
	mov.b32 	%r186, %f293;
	shfl.sync.bfly.b32	%r187|%p87, %r186, 4, 31, -1;
	mov.b32 	%f294, %r187;
	add.f32 	%f295, %f293, %f294;
	mov.b32 	%r188, %f295;
	shfl.sync.bfly.b32	%r189|%p88, %r188, 2, 31, -1;
	mov.b32 	%f296, %r189;
	add.f32 	%f297, %f295, %f296;
	mov.b32 	%r190, %f297;
	shfl.sync.bfly.b32	%r191|%p89, %r190, 1, 31, -1;
	mov.b32 	%f298, %r191;
	add.f32 	%f77, %f297, %f298;
	@%p84 bra 	$L__BB30_30;
	ld.param.s8 	%rs75, [_Z19gemv_kernel_batchedI13__nv_bfloat1614__nv_bfloat162Li256ELi7EEvPKT_S4_S4_PS2_iib_param_6];
	setp.eq.s16 	%p90, %rs75, 0;
	mov.f32 	%f343, 0f00000000;
	@%p90 bra 	$L__BB30_29;
	ld.param.u64 	%rd78, [_Z19gemv_kernel_batchedI13__nv_bfloat1614__nv_bfloat162Li256ELi7EEvPKT_S4_S4_PS2_iib_param_2];
	mul.wide.u32 	%rd62, %r1, 2;
	add.s64 	%rd61, %rd78, %rd62;
	// begin inline asm
	ld.global.nc.b16 %rs66, [%rd61];
	// end inline asm
	// begin inline asm
	{ cvt.f32.bf16 %f343, %rs66;}

	// end inline asm
$L__BB30_29:
	ld.param.u64 	%rd79, [_Z19gemv_kernel_batchedI13__nv_bfloat1614__nv_bfloat162Li256ELi7EEvPKT_S4_S4_PS2_iib_param_3];
	cvta.to.global.u64 	%rd63, %rd79;
	add.f32 	%f301, %f343, %f59;
	// begin inline asm
	{  cvt.rn.bf16.f32 %rs68, %f301;}

	// end inline asm
	mul.wide.u32 	%rd64, %r1, 2;
	add.s64 	%rd65, %rd63, %rd64;
	st.global.u16 	[%rd65], %rs68;
	add.f32 	%f302, %f343, %f62;
	// begin inline asm
	{  cvt.rn.bf16.f32 %rs69, %f302;}

	// end inline asm
	add.s32 	%r192, %r12, %r1;
	mul.wide.u32 	%rd66, %r192, 2;
	add.s64 	%rd67, %rd63, %rd66;
	st.global.u16 	[%rd67], %rs69;
	add.f32 	%f303, %f343, %f65;
	// begin inline asm
	{  cvt.rn.bf16.f32 %rs70, %f303;}

	// end inline asm
	add.s32 	%r193, %r192, %r12;
	mul.wide.u32 	%rd68, %r193, 2;
	add.s64 	%rd69, %rd63, %rd68;
	st.global.u16 	[%rd69], %rs70;
	add.f32 	%f304, %f343, %f68;
	// begin inline asm
	{  cvt.rn.bf16.f32 %rs71, %f304;}

	// end inline asm
	add.s32 	%r194, %r193, %r12;
	mul.wide.u32 	%rd70, %r194, 2;
	add.s64 	%rd71, %rd63, %rd70;
	st.global.u16 	[%rd71], %rs71;
	add.f32 	%f305, %f343, %f71;
	// begin inline asm
	{  cvt.rn.bf16.f32 %rs72, %f305;}

	// end inline asm
	add.s32 	%r195, %r194, %r12;
	mul.wide.u32 	%rd72, %r195, 2;
	add.s64 	%rd73, %rd63, %rd72;
	st.global.u16 	[%rd73], %rs72;
	add.f32 	%f306, %f343, %f74;
	// begin inline asm
	{  cvt.rn.bf16.f32 %rs73, %f306;}

	// end inline asm
	add.s32 	%r196, %r195, %r12;
	mul.wide.u32 	%rd74, %r196, 2;
	add.s64 	%rd75, %rd63, %rd74;
	st.global.u16 	[%rd75], %rs73;
	add.f32 	%f307, %f343, %f77;
	// begin inline asm
	{  cvt.rn.bf16.f32 %rs74, %f307;}

	// end inline asm
	add.s32 	%r197, %r196, %r12;
	mul.wide.u32 	%rd76, %r197, 2;
	add.s64 	%rd77, %rd63, %rd76;
	st.global.u16 	[%rd77], %rs74;
$L__BB30_30:
	ret;

}
	// .globl	_Z19gemv_kernel_batchedI13__nv_bfloat1614__nv_bfloat162Li256ELi8EEvPKT_S4_S4_PS2_iib
.visible .entry _Z19gemv_kernel_batchedI13__nv_bfloat1614__nv_bfloat162Li256ELi8EEvPKT_S4_S4_PS2_iib(
	.param .u64 .ptr .align 1 _Z19gemv_kernel_batchedI13__nv_bfloat1614__nv_bfloat162Li256ELi8EEvPKT_S4_S4_PS2_iib_param_0,
	.param .u64 .ptr .align 1 _Z19gemv_kernel_batchedI13__nv_bfloat1614__nv_bfloat162Li256ELi8EEvPKT_S4_S4_PS2_iib_param_1,
	.param .u64 .ptr .align 1 _Z19gemv_kernel_batchedI13__nv_bfloat1614__nv_bfloat162Li256ELi8EEvPKT_S4_S4_PS2_iib_param_2,
	.param .u64 .ptr .align 1 _Z19gemv_kernel_batchedI13__nv_bfloat1614__nv_bfloat162Li256ELi8EEvPKT_S4_S4_PS2_iib_param_3,
	.param .u32 _Z19gemv_kernel_batchedI13__nv_bfloat1614__nv_bfloat162Li256ELi8EEvPKT_S4_S4_PS2_iib_param_4,
	.param .u32 _Z19gemv_kernel_batchedI13__nv_bfloat1614__nv_bfloat162Li256ELi8EEvPKT_S4_S4_PS2_iib_param_5,
	.param .u8 _Z19gemv_kernel_batchedI13__nv_bfloat1614__nv_bfloat162Li256ELi8EEvPKT_S4_S4_PS2_iib_param_6
)
{
	.reg .pred 	%p<102>;
	.reg .b16 	%rs<85>;
	.reg .b32 	%r<225>;
	.reg .b32 	%f<391>;
	.reg .b64 	%rd<89>;
	// demoted variable
	.shared .align 4 .b8 _ZZ19gemv_kernel_batchedI13__nv_bfloat1614__nv_bfloat162Li256ELi8EEvPKT_S4_S4_PS2_iibE9warp_sums[256];
	ld.param.u64 	%rd9, [_Z19gemv_kernel_batchedI13__nv_bfloat1614__nv_bfloat162Li256ELi8EEvPKT_S4_S4_PS2_iib_param_0];
	ld.param.u64 	%rd10, [_Z19gemv_kernel_batchedI13__nv_bfloat1614__nv_bfloat162Li256ELi8EEvPKT_S4_S4_PS2_iib_param_1];
	ld.param.u32 	%r12, [_Z19gemv_kernel_batchedI13__nv_bfloat1614__nv_bfloat162Li256ELi8EEvPKT_S4_S4_PS2_iib_param_4];
	ld.param.u32 	%r13, [_Z19gemv_kernel_batchedI13__nv_bfloat1614__nv_bfloat162Li256ELi8EEvPKT_S4_S4_PS2_iib_param_5];
	mov.u32 	%r1, %ctaid.x;
	setp.ge.s32 	%p1, %r1, %r12;
	@%p1 bra 	$L__BB31_32;
	mov.u32 	%r2, %tid.x;
	shr.u32 	%r14, %r13, 31;
	add.s32 	%r15, %r13, %r14;
	shr.s32 	%r3, %r15, 1;
	mul.lo.s32 	%r4, %r13, %r1;
	mul.wide.s32 	%rd13, %r4, 2;
	add.s64 	%rd1, %rd9, %rd13;
	setp.ge.s32 	%p2, %r2, %r3;
	mov.f32 	%f366, 0f00000000;
	mov.f32 	%f367, %f366;
	mov.f32 	%f368, %f366;
	mov.f32 	%f369, %f366;
	mov.f32 	%f370, %f366;
	mov.f32 	%f371, %f366;
	mov.f32 	%f372, %f366;
	mov.f32 	%f373, %f366;
	@%p2 bra 	$L__BB31_7;
	not.b32 	%r16, %r2;
	add.s32 	%r5, %r3, %r16;
	and.b32  	%r17, %r5, 256;
	setp.ne.s32 	%p3, %r17, 0;
	mov.f32 	%f366, 0f00000000;
	mov.u32 	%r224, %r2;
	@%p3 bra 	$L__BB31_4;
	mul.wide.u32 	%rd23, %r2, 4;
	add.s64 	%rd14, %rd1, %rd23;
	// begin inline asm
	ld.global.nc.b32 %r18, [%rd14];
	// end inline asm
	mov.b32 	{%rs2, %rs3}, %r18;
	add.s64 	%rd15, %rd10, %rd23;
	// begin inline asm
	{ cvt.f32.bf16 %f93, %rs2;}

	// end inline asm
	// begin inline asm
	{ cvt.f32.bf16 %f94, %rs3;}

	// end inline asm
	// begin inline asm
	ld.global.nc.b32 %r19, [%rd15];
	// end inline asm
	mov.b32 	{%rs4, %rs5}, %r19;
	// begin inline asm
	{ cvt.f32.bf16 %f95, %rs4;}

	// end inline asm
	fma.rn.f32 	%f111, %f93, %f95, 0f00000000;
	// begin inline asm
	{ cvt.f32.bf16 %f96, %rs5;}

	// end inline asm
	fma.rn.f32 	%f373, %f94, %f96, %f111;
	mul.wide.s32 	%rd24, %r13, 2;
	add.s64 	%rd16, %rd15, %rd24;
	// begin inline asm
	ld.global.nc.b32 %r20, [%rd16];
	// end inline asm
	mov.b32 	{%rs6, %rs7}, %r20;
	// begin inline asm
	{ cvt.f32.bf16 %f97, %rs6;}

	// end inline asm
	fma.rn.f32 	%f112, %f93, %f97, 0f00000000;
	// begin inline asm
	{ cvt.f32.bf16 %f98, %rs7;}

	// end inline asm
	fma.rn.f32 	%f372, %f94, %f98, %f112;
	add.s64 	%rd17, %rd16, %rd24;
	// begin inline asm
	ld.global.nc.b32 %r21, [%rd17];
	// end inline asm
	mov.b32 	{%rs8, %rs9}, %r21;
	// begin inline asm
	{ cvt.f32.bf16 %f99, %rs8;}

	// end inline asm
	fma.rn.f32 	%f113, %f93, %f99, 0f00000000;
	// begin inline asm
	{ cvt.f32.bf16 %f100, %rs9;}

	// end inline asm
	fma.rn.f32 	%f371, %f94, %f100, %f113;
	add.s64 	%rd18, %rd17, %rd24;
	// begin inline asm
	ld.global.nc.b32 %r22, [%rd18];
	// end inline asm
	mov.b32 	{%rs10, %rs11}, %r22;
	// begin inline asm
	{ cvt.f32.bf16 %f101, %rs10;}

	// end inline asm
	fma.rn.f32 	%f114, %f93, %f101, 0f00000000;
	// begin inline asm
	{ cvt.f32.bf16 %f102, %rs11;}

	// end inline asm
	fma.rn.f32 	%f370, %f94, %f102, %f114;
	add.s64 	%rd19, %rd18, %rd24;
	// begin inline asm
	ld.global.nc.b32 %r23, [%rd19];
	// end inline asm
	mov.b32 	{%rs12, %rs13}, %r23;
	// begin inline asm
	{ cvt.f32.bf16 %f103, %rs12;}

	// end inline asm
	fma.rn.f32 	%f115, %f93, %f103, 0f00000000;
	// begin inline asm
	{ cvt.f32.bf16 %f104, %rs13;}

	// end inline asm
	fma.rn.f32 	%f369, %f94, %f104, %f115;
	add.s64 	%rd20, %rd19, %rd24;
	// begin inline asm
	ld.global.nc.b32 %r24, [%rd20];
	// end inline asm
	mov.b32 	{%rs14, %rs15}, %r24;
	// begin inline asm
	{ cvt.f32.bf16 %f105, %rs14;}

	// end inline asm
	fma.rn.f32 	%f116, %f93, %f105, 0f00000000;
	// begin inline asm
	{ cvt.f32.bf16 %f106, %rs15;}

	// end inline asm
	fma.rn.f32 	%f368, %f94, %f106, %f116;
	add.s64 	%rd21, %rd20, %rd24;
	// begin inline asm
	ld.global.nc.b32 %r25, [%rd21];
	// end inline asm
	mov.b32 	{%rs16, %rs17}, %r25;
	// begin inline asm
	{ cvt.f32.bf16 %f107, %rs16;}

	// end inline asm
	fma.rn.f32 	%f117, %f93, %f107, 0f00000000;
	// begin inline asm
	{ cvt.f32.bf16 %f108, %rs17;}

	// end inline asm
	fma.rn.f32 	%f367, %f94, %f108, %f117;
	add.s64 	%rd22, %rd21, %rd24;
	// begin inline asm
	ld.global.nc.b32 %r26, [%rd22];
	// end inline asm
	mov.b32 	{%rs18, %rs19}, %r26;
	// begin inline asm
	{ cvt.f32.bf16 %f109, %rs18;}

	// end inline asm
	fma.rn.f32 	%f118, %f93, %f109, 0f00000000;
	// begin inline asm
	{ cvt.f32.bf16 %f110, %rs19;}

	// end inline asm
	fma.rn.f32 	%f366, %f94, %f110, %f118;
	add.s32 	%r224, %r2, 256;
$L__BB31_4:
	setp.lt.u32 	%p4, %r5, 256;
	@%p4 bra 	$L__BB31_7;
	mul.wide.u32 	%rd25, %r224, 4;
	add.s64 	%rd88, %rd10, %rd25;
	add.s64 	%rd27, %rd25, %rd13;
	add.s64 	%rd87, %rd9, %rd27;
	mul.wide.s32 	%rd28, %r13, 12;
	sub.s64 	%rd4, 1024, %rd28;
$L__BB31_6:
	// begin inline asm
	ld.global.nc.b32 %r27, [%rd87];
	// end inline asm
	mov.b32 	{%rs20, %rs21}, %r27;
	// begin inline asm
	{ cvt.f32.bf16 %f119, %rs20;}

	// end inline asm
	// begin inline asm
	{ cvt.f32.bf16 %f120, %rs21;}

	// end inline asm
	// begin inline asm
	ld.global.nc.b32 %r28, [%rd88];
	// end inline asm
	mov.b32 	{%rs22, %rs23}, %r28;
	// begin inline asm
	{ cvt.f32.bf16 %f121, %rs22;}

	// end inline asm
	fma.rn.f32 	%f155, %f119, %f121, %f373;
	// begin inline asm
	{ cvt.f32.bf16 %f122, %rs23;}

	// end inline asm
	fma.rn.f32 	%f156, %f120, %f122, %f155;
	mul.wide.s32 	%rd47, %r13, 2;
	add.s64 	%rd31, %rd88, %rd47;
	// begin inline asm
	ld.global.nc.b32 %r29, [%rd31];
	// end inline asm
	mov.b32 	{%rs24, %rs25}, %r29;
	// begin inline asm
	{ cvt.f32.bf16 %f123, %rs24;}

	// end inline asm
	fma.rn.f32 	%f157, %f119, %f123, %f372;
	// begin inline asm
	{ cvt.f32.bf16 %f124, %rs25;}

	// end inline asm
	fma.rn.f32 	%f158, %f120, %f124, %f157;
	add.s64 	%rd32, %rd31, %rd47;
	// begin inline asm
	ld.global.nc.b32 %r30, [%rd32];
	// end inline asm
	mov.b32 	{%rs26, %rs27}, %r30;
	// begin inline asm
	{ cvt.f32.bf16 %f125, %rs26;}

	// end inline asm
	fma.rn.f32 	%f159, %f119, %f125, %f371;
	// begin inline asm
	{ cvt.f32.bf16 %f126, %rs27;}

	// end inline asm
	fma.rn.f32 	%f160, %f120, %f126, %f159;
	add.s64 	%rd33, %rd32, %rd47;
	// begin inline asm
	ld.global.nc.b32 %r31, [%rd33];
	// end inline asm
	mov.b32 	{%rs28, %rs29}, %r31;
	// begin inline asm
	{ cvt.f32.bf16 %f127, %rs28;}

	// end inline asm
	fma.rn.f32 	%f161, %f119, %f127, %f370;
	// begin inline asm
	{ cvt.f32.bf16 %f128, %rs29;}

	// end inline asm
	fma.rn.f32 	%f162, %f120, %f128, %f161;
	add.s64 	%rd34, %rd33, %rd47;
	// begin inline asm
	ld.global.nc.b32 %r32, [%rd34];
	// end inline asm
	mov.b32 	{%rs30, %rs31}, %r32;
	// begin inline asm
	{ cvt.f32.bf16 %f129, %rs30;}

	// end inline asm
	fma.rn.f32 	%f163, %f119, %f129, %f369;
	// begin inline asm
	{ cvt.f32.bf16 %f130, %rs31;}

	// end inline asm
	fma.rn.f32 	%f164, %f120, %f130, %f163;
	add.s64 	%rd35, %rd34, %rd47;
	// begin inline asm
	ld.global.nc.b32 %r33, [%rd35];
	// end inline asm
	mov.b32 	{%rs32, %rs33}, %r33;
	// begin inline asm
	{ cvt.f32.bf16 %f131, %rs32;}

	// end inline asm
	fma.rn.f32 	%f165, %f119, %f131, %f368;
	// begin inline asm
	{ cvt.f32.bf16 %f132, %rs33;}

	// end inline asm
	fma.rn.f32 	%f166, %f120, %f132, %f165;
	add.s64 	%rd36, %rd35, %rd47;
	// begin inline asm
	ld.global.nc.b32 %r34, [%rd36];
	// end inline asm
	mov.b32 	{%rs34, %rs35}, %r34;
	// begin inline asm
	{ cvt.f32.bf16 %f133, %rs34;}

	// end inline asm
	fma.rn.f32 	%f167, %f119, %f133, %f367;
	// begin inline asm
	{ cvt.f32.bf16 %f134, %rs35;}

	// end inline asm
	fma.rn.f32 	%f168, %f120, %f134, %f167;
	add.s64 	%rd37, %rd36, %rd47;
	// begin inline asm
	ld.global.nc.b32 %r35, [%rd37];
	// end inline asm
	mov.b32 	{%rs36, %rs37}, %r35;
	// begin inline asm
	{ cvt.f32.bf16 %f135, %rs36;}

	// end inline asm
	fma.rn.f32 	%f169, %f119, %f135, %f366;
	// begin inline asm
	{ cvt.f32.bf16 %f136, %rs37;}

	// end inline asm
	fma.rn.f32 	%f170, %f120, %f136, %f169;
	add.s64 	%rd38, %rd87, 1024;
	// begin inline asm
	ld.global.nc.b32 %r36, [%rd38];
	// end inline asm
	mov.b32 	{%rs38, %rs39}, %r36;
	add.s64 	%rd39, %rd88, 1024;
	// begin inline asm
	{ cvt.f32.bf16 %f137, %rs38;}

	// end inline asm
	// begin inline asm
	{ cvt.f32.bf16 %f138, %rs39;}

	// end inline asm
	// begin inline asm
	ld.global.nc.b32 %r37, [%rd39];
	// end inline asm
	mov.b32 	{%rs40, %rs41}, %r37;
	// begin inline asm
	{ cvt.f32.bf16 %f139, %rs40;}

	// end inline asm
	fma.rn.f32 	%f171, %f137, %f139, %f156;
	// begin inline asm
	{ cvt.f32.bf16 %f140, %rs41;}

	// end inline asm
	fma.rn.f32 	%f373, %f138, %f140, %f171;
	add.s64 	%rd40, %rd37, %rd4;
	// begin inline asm
	ld.global.nc.b32 %r38, [%rd40];
	// end inline asm
	mov.b32 	{%rs42, %rs43}, %r38;
	// begin inline asm
	{ cvt.f32.bf16 %f141, %rs42;}

	// end inline asm
	fma.rn.f32 	%f172, %f137, %f141, %f158;
	// begin inline asm
	{ cvt.f32.bf16 %f142, %rs43;}

	// end inline asm
	fma.rn.f32 	%f372, %f138, %f142, %f172;
	add.s64 	%rd41, %rd40, %rd47;
	// begin inline asm
	ld.global.nc.b32 %r39, [%rd41];
	// end inline asm
	mov.b32 	{%rs44, %rs45}, %r39;
	// begin inline asm
	{ cvt.f32.bf16 %f143, %rs44;}

	// end inline asm
	fma.rn.f32 	%f173, %f137, %f143, %f160;
	// begin inline asm
	{ cvt.f32.bf16 %f144, %rs45;}

	// end inline asm
	fma.rn.f32 	%f371, %f138, %f144, %f173;
	add.s64 	%rd42, %rd41, %rd47;
	// begin inline asm
	ld.global.nc.b32 %r40, [%rd42];
	// end inline asm
	mov.b32 	{%rs46, %rs47}, %r40;
	// begin inline asm
	{ cvt.f32.bf16 %f145, %rs46;}

	// end inline asm
	fma.rn.f32 	%f174, %f137, %f145, %f162;
	// begin inline asm
	{ cvt.f32.bf16 %f146, %rs47;}

	// end inline asm
	fma.rn.f32 	%f370, %f138, %f146, %f174;
	add.s64 	%rd43, %rd42, %rd47;
	// begin inline asm
	ld.global.nc.b32 %r41, [%rd43];
	// end inline asm
	mov.b32 	{%rs48, %rs49}, %r41;
	// begin inline asm
	{ cvt.f32.bf16 %f147, %rs48;}

	// end inline asm
	fma.rn.f32 	%f175, %f137, %f147, %f164;
	// begin inline asm
	{ cvt.f32.bf16 %f148, %rs49;}

	// end inline asm
	fma.rn.f32 	%f369, %f138, %f148, %f175;
	add.s64 	%rd44, %rd43, %rd47;
	// begin inline asm
	ld.global.nc.b32 %r42, [%rd44];
	// end inline asm
	mov.b32 	{%rs50, %rs51}, %r42;
	// begin inline asm
	{ cvt.f32.bf16 %f149, %rs50;}

	// end inline asm
	fma.rn.f32 	%f176, %f137, %f149, %f166;
	// begin inline asm
	{ cvt.f32.bf16 %f150, %rs51;}

	// end inline asm
	fma.rn.f32 	%f368, %f138, %f150, %f176;
	add.s64 	%rd45, %rd44, %rd47;
	// begin inline asm
	ld.global.nc.b32 %r43, [%rd45];
	// end inline asm
	mov.b32 	{%rs52, %rs53}, %r43;
	// begin inline asm
	{ cvt.f32.bf16 %f151, %rs52;}

	// end inline asm
	fma.rn.f32 	%f177, %f137, %f151, %f168;
	// begin inline asm
	{ cvt.f32.bf16 %f152, %rs53;}

	// end inline asm
	fma.rn.f32 	%f367, %f138, %f152, %f177;
	add.s64 	%rd46, %rd45, %rd47;
	// begin inline asm
	ld.global.nc.b32 %r44, [%rd46];
	// end inline asm
	mov.b32 	{%rs54, %rs55}, %r44;
	// begin inline asm
	{ cvt.f32.bf16 %f153, %rs54;}

	// end inline asm
	fma.rn.f32 	%f178, %f137, %f153, %f170;
	// begin inline asm
	{ cvt.f32.bf16 %f154, %rs55;}

	// end inline asm
	fma.rn.f32 	%f366, %f138, %f154, %f178;
	add.s32 	%r224, %r224, 512;
	add.s64 	%rd88, %rd88, 2048;
	add.s64 	%rd87, %rd87, 2048;
	setp.lt.s32 	%p5, %r224, %r3;
	@%p5 bra 	$L__BB31_6;
$L__BB31_7:
	and.b32  	%r45, %r13, 1;
	setp.eq.b32 	%p6, %r45, 1;
	not.pred 	%p7, %p6;
	setp.ne.s32 	%p8, %r2, 0;
	or.pred  	%p9, %p8, %p7;
	@%p9 bra 	$L__BB31_9;
	mul.wide.s32 	%rd57, %r13, 2;
	add.s64 	%rd58, %rd1, %rd57;
	add.s64 	%rd48, %rd58, -2;
	// begin inline asm
	ld.global.nc.b16 %rs56, [%rd48];
	// end inline asm
	// begin inline asm
	{ cvt.f32.bf16 %f179, %rs56;}

	// end inline asm
	add.s64 	%rd59, %rd10, %rd57;
	add.s64 	%rd49, %rd59, -2;
	// begin inline asm
	ld.global.nc.b16 %rs58, [%rd49];
	// end inline asm
	// begin inline asm
	{ cvt.f32.bf16 %f180, %rs58;}

	// end inline asm
	fma.rn.f32 	%f373, %f179, %f180, %f373;
	add.s64 	%rd50, %rd49, %rd57;
	// begin inline asm
	ld.global.nc.b16 %rs60, [%rd50];
	// end inline asm
	// begin inline asm
	{ cvt.f32.bf16 %f181, %rs60;}

	// end inline asm
	fma.rn.f32 	%f372, %f179, %f181, %f372;
	shl.b32 	%r46, %r13, 1;
	mul.wide.s32 	%rd60, %r46, 2;
	add.s64 	%rd51, %rd49, %rd60;
	// begin inline asm
	ld.global.nc.b16 %rs62, [%rd51];
	// end inline asm
	// begin inline asm
	{ cvt.f32.bf16 %f182, %rs62;}

	// end inline asm
	fma.rn.f32 	%f371, %f179, %f182, %f371;
	mul.lo.s32 	%r47, %r13, 3;
	mul.wide.s32 	%rd61, %r47, 2;
	add.s64 	%rd52, %rd49, %rd61;
	// begin inline asm
	ld.global.nc.b16 %rs64, [%rd52];
	// end inline asm
	// begin inline asm
	{ cvt.f32.bf16 %f183, %rs64;}

	// end inline asm
	fma.rn.f32 	%f370, %f179, %f183, %f370;
	shl.b32 	%r48, %r13, 2;
	mul.wide.s32 	%rd62, %r48, 2;
	add.s64 	%rd53, %rd49, %rd62;
	// begin inline asm
	ld.global.nc.b16 %rs66, [%rd53];
	// end inline asm
	// begin inline asm
	{ cvt.f32.bf16 %f184, %rs66;}

	// end inline asm
	fma.rn.f32 	%f369, %f179, %f184, %f369;
	mul.lo.s32 	%r49, %r13, 5;
	mul.wide.s32 	%rd63, %r49, 2;
	add.s64 	%rd54, %rd49, %rd63;
	// begin inline asm
	ld.global.nc.b16 %rs68, [%rd54];
	// end inline asm
	// begin inline asm
	{ cvt.f32.bf16 %f185, %rs68;}

	// end inline asm
	fma.rn.f32 	%f368, %f179, %f185, %f368;
	mul.lo.s32 	%r50, %r13, 6;
	mul.wide.s32 	%rd64, %r50, 2;
	add.s64 	%rd55, %rd49, %rd64;
	// begin inline asm
	ld.global.nc.b16 %rs70, [%rd55];
	// end inline asm
	// begin inline asm
	{ cvt.f32.bf16 %f186, %rs70;}

	// end inline asm
	fma.rn.f32 	%f367, %f179, %f186, %f367;
	mul.lo.s32 	%r51, %r13, 7;
	mul.wide.s32 	%rd65, %r51, 2;
	add.s64 	%rd56, %rd49, %rd65;
	// begin inline asm
	ld.global.nc.b16 %rs72, [%rd56];
	// end inline asm
	// begin inline asm
	{ cvt.f32.bf16 %f187, %rs72;}

	// end inline asm
	fma.rn.f32 	%f366, %f179, %f187, %f366;
$L__BB31_9:
	mov.b32 	%r52, %f373;
	shfl.sync.bfly.b32	%r53|%p10, %r52, 16, 31, -1;
	mov.b32 	%f188, %r53;
	add.f32 	%f189, %f373, %f188;
	mov.b32 	%r54, %f189;
	shfl.sync.bfly.b32	%r55|%p11, %r54, 8, 31, -1;
	mov.b32 	%f190, %r55;
	add.f32 	%f191, %f189, %f190;
	mov.b32 	%r56, %f191;
	shfl.sync.bfly.b32	%r57|%p12, %r56, 4, 31, -1;
	mov.b32 	%f192, %r57;
	add.f32 	%f193, %f191, %f192;
	mov.b32 	%r58, %f193;
	shfl.sync.bfly.b32	%r59|%p13, %r58, 2, 31, -1;
	mov.b32 	%f194, %r59;
	add.f32 	%f195, %f193, %f194;
	mov.b32 	%r60, %f195;
	shfl.sync.bfly.b32	%r61|%p14, %r60, 1, 31, -1;
	mov.b32 	%f196, %r61;
	add.f32 	%f57, %f195, %f196;
	mov.b32 	%r62, %f372;
	shfl.sync.bfly.b32	%r63|%p15, %r62, 16, 31, -1;
	mov.b32 	%f197, %r63;
	add.f32 	%f198, %f372, %f197;
	mov.b32 	%r64, %f198;
	shfl.sync.bfly.b32	%r65|%p16, %r64, 8, 31, -1;
	mov.b32 	%f199, %r65;
	add.f32 	%f200, %f198, %f199;
	mov.b32 	%r66, %f200;
	shfl.sync.bfly.b32	%r67|%p17, %r66, 4, 31, -1;
	mov.b32 	%f201, %r67;
	add.f32 	%f202, %f200, %f201;
	mov.b32 	%r68, %f202;
	shfl.sync.bfly.b32	%r69|%p18, %r68, 2, 31, -1;
	mov.b32 	%f203, %r69;
	add.f32 	%f204, %f202, %f203;
	mov.b32 	%r70, %f204;
	shfl.sync.bfly.b32	%r71|%p19, %r70, 1, 31, -1;
	mov.b32 	%f205, %r71;
	add.f32 	%f58, %f204, %f205;
	mov.b32 	%r72, %f371;
	shfl.sync.bfly.b32	%r73|%p20, %r72, 16, 31, -1;
	mov.b32 	%f206, %r73;
	add.f32 	%f207, %f371, %f206;
	mov.b32 	%r74, %f207;
	shfl.sync.bfly.b32	%r75|%p21, %r74, 8, 31, -1;
	mov.b32 	%f208, %r75;
	add.f32 	%f209, %f207, %f208;
	mov.b32 	%r76, %f209;
	shfl.sync.bfly.b32	%r77|%p22, %r76, 4, 31, -1;
	mov.b32 	%f210, %r77;
	add.f32 	%f211, %f209, %f210;
	mov.b32 	%r78, %f211;
	shfl.sync.bfly.b32	%r79|%p23, %r78, 2, 31, -1;
	mov.b32 	%f212, %r79;
	add.f32 	%f213, %f211, %f212;
	mov.b32 	%r80, %f213;
	shfl.sync.bfly.b32	%r81|%p24, %r80, 1, 31, -1;
	mov.b32 	%f214, %r81;
	add.f32 	%f59, %f213, %f214;
	mov.b32 	%r82, %f370;
	shfl.sync.bfly.b32	%r83|%p25, %r82, 16, 31, -1;
	mov.b32 	%f215, %r83;
	add.f32 	%f216, %f370, %f215;
	mov.b32 	%r84, %f216;
	shfl.sync.bfly.b32	%r85|%p26, %r84, 8, 31, -1;
	mov.b32 	%f217, %r85;
	add.f32 	%f218, %f216, %f217;
	mov.b32 	%r86, %f218;
	shfl.sync.bfly.b32	%r87|%p27, %r86, 4, 31, -1;
	mov.b32 	%f219, %r87;
	add.f32 	%f220, %f218, %f219;
	mov.b32 	%r88, %f220;
	shfl.sync.bfly.b32	%r89|%p28, %r88, 2, 31, -1;
	mov.b32 	%f221, %r89;
	add.f32 	%f222, %f220, %f221;
	mov.b32 	%r90, %f222;
	shfl.sync.bfly.b32	%r91|%p29, %r90, 1, 31, -1;
	mov.b32 	%f223, %r91;
	add.f32 	%f60, %f222, %f223;
	mov.b32 	%r92, %f369;
	shfl.sync.bfly.b32	%r93|%p30, %r92, 16, 31, -1;
	mov.b32 	%f224, %r93;
	add.f32 	%f225, %f369, %f224;
	mov.b32 	%r94, %f225;
	shfl.sync.bfly.b32	%r95|%p31, %r94, 8, 31, -1;
	mov.b32 	%f226, %r95;
	add.f32 	%f227, %f225, %f226;
	mov.b32 	%r96, %f227;
	shfl.sync.bfly.b32	%r97|%p32, %r96, 4, 31, -1;
	mov.b32 	%f228, %r97;
	add.f32 	%f229, %f227, %f228;
	mov.b32 	%r98, %f229;
	shfl.sync.bfly.b32	%r99|%p33, %r98, 2, 31, -1;
	mov.b32 	%f230, %r99;
	add.f32 	%f231, %f229, %f230;
	mov.b32 	%r100, %f231;
	shfl.sync.bfly.b32	%r101|%p34, %r100, 1, 31, -1;
	mov.b32 	%f232, %r101;
	add.f32 	%f61, %f231, %f232;
	mov.b32 	%r102, %f368;
	shfl.sync.bfly.b32	%r103|%p35, %r102, 16, 31, -1;
	mov.b32 	%f233, %r103;
	add.f32 	%f234, %f368, %f233;
	mov.b32 	%r104, %f234;
	shfl.sync.bfly.b32	%r105|%p36, %r104, 8, 31, -1;
	mov.b32 	%f235, %r105;
	add.f32 	%f236, %f234, %f235;
	mov.b32 	%r106, %f236;
	shfl.sync.bfly.b32	%r107|%p37, %r106, 4, 31, -1;
	mov.b32 	%f237, %r107;
	add.f32 	%f238, %f236, %f237;
	mov.b32 	%r108, %f238;
	shfl.sync.bfly.b32	%r109|%p38, %r108, 2, 31, -1;
	mov.b32 	%f239, %r109;
	add.f32 	%f240, %f238, %f239;
	mov.b32 	%r110, %f240;
	shfl.sync.bfly.b32	%r111|%p39, %r110, 1, 31, -1;
	mov.b32 	%f241, %r111;
	add.f32 	%f62, %f240, %f241;
	mov.b32 	%r112, %f367;
	shfl.sync.bfly.b32	%r113|%p40, %r112, 16, 31, -1;
	mov.b32 	%f242, %r113;
	add.f32 	%f243, %f367, %f242;
	mov.b32 	%r114, %f243;
	shfl.sync.bfly.b32	%r115|%p41, %r114, 8, 31, -1;
	mov.b32 	%f244, %r115;
	add.f32 	%f245, %f243, %f244;
	mov.b32 	%r116, %f245;
	shfl.sync.bfly.b32	%r117|%p42, %r116, 4, 31, -1;
	mov.b32 	%f246, %r117;
	add.f32 	%f247, %f245, %f246;
	mov.b32 	%r118, %f247;
	shfl.sync.bfly.b32	%r119|%p43, %r118, 2, 31, -1;
	mov.b32 	%f248, %r119;
	add.f32 	%f249, %f247, %f248;
	mov.b32 	%r120, %f249;
	shfl.sync.bfly.b32	%r121|%p44, %r120, 1, 31, -1;
	mov.b32 	%f250, %r121;
	add.f32 	%f63, %f249, %f250;
	mov.b32 	%r122, %f366;
	shfl.sync.bfly.b32	%r123|%p45, %r122, 16, 31, -1;
	mov.b32 	%f251, %r123;
	add.f32 	%f252, %f366, %f251;
	mov.b32 	%r124, %f252;
	shfl.sync.bfly.b32	%r125|%p46, %r124, 8, 31, -1;
	mov.b32 	%f253, %r125;
	add.f32 	%f254, %f252, %f253;
	mov.b32 	%r126, %f254;
	shfl.sync.bfly.b32	%r127|%p47, %r126, 4, 31, -1;
	mov.b32 	%f255, %r127;
	add.f32 	%f256, %f254, %f255;
	mov.b32 	%r128, %f256;
	shfl.sync.bfly.b32	%r129|%p48, %r128, 2, 31, -1;
	mov.b32 	%f257, %r129;
	add.f32 	%f258, %f256, %f257;
	mov.b32 	%r130, %f258;
	shfl.sync.bfly.b32	%r131|%p49, %r130, 1, 31, -1;
	mov.b32 	%f259, %r131;
	add.f32 	%f64, %f258, %f259;
	and.b32  	%r10, %r2, 31;
	setp.ne.s32 	%p50, %r10, 0;
	@%p50 bra 	$L__BB31_11;
	mov.u32 	%r132, _ZZ19gemv_kernel_batchedI13__nv_bfloat1614__nv_bfloat162Li256ELi8EEvPKT_S4_S4_PS2_iibE9warp_sums;
	add.s32 	%r133, %r132, %r2;
	st.shared.f32 	[%r133], %f57;
	st.shared.f32 	[%r133+4], %f58;
	st.shared.f32 	[%r133+8], %f59;
	st.shared.f32 	[%r133+12], %f60;
	st.shared.f32 	[%r133+16], %f61;
	st.shared.f32 	[%r133+20], %f62;
	st.shared.f32 	[%r133+24], %f63;
	st.shared.f32 	[%r133+28], %f64;
$L__BB31_11:
	bar.sync 	0;
	setp.gt.u32 	%p51, %r2, 31;
	@%p51 bra 	$L__BB31_32;
	setp.gt.u32 	%p52, %r10, 7;
	shl.b32 	%r134, %r10, 5;
	mov.u32 	%r135, _ZZ19gemv_kernel_batchedI13__nv_bfloat1614__nv_bfloat162Li256ELi8EEvPKT_S4_S4_PS2_iibE9warp_sums;
	add.s32 	%r11, %r135, %r134;
	mov.f32 	%f382, 0f00000000;
	@%p52 bra 	$L__BB31_14;
	ld.shared.f32 	%f382, [%r11];
$L__BB31_14:
	setp.gt.u32 	%p53, %r10, 7;
	mov.b32 	%r136, %f382;
	shfl.sync.bfly.b32	%r137|%p54, %r136, 16, 31, -1;
	mov.b32 	%f262, %r137;
	add.f32 	%f263, %f382, %f262;
	mov.b32 	%r138, %f263;
	shfl.sync.bfly.b32	%r139|%p55, %r138, 8, 31, -1;
	mov.b32 	%f264, %r139;
	add.f32 	%f265, %f263, %f264;
	mov.b32 	%r140, %f265;
	shfl.sync.bfly.b32	%r141|%p56, %r140, 4, 31, -1;
	mov.b32 	%f266, %r141;
	add.f32 	%f267, %f265, %f266;
	mov.b32 	%r142, %f267;
	shfl.sync.bfly.b32	%r143|%p57, %r142, 2, 31, -1;
	mov.b32 	%f268, %r143;
	add.f32 	%f269, %f267, %f268;
	mov.b32 	%r144, %f269;
	shfl.sync.bfly.b32	%r145|%p58, %r144, 1, 31, -1;
	mov.b32 	%f270, %r145;
	add.f32 	%f67, %f269, %f270;
	mov.f32 	%f383, 0f00000000;
	@%p53 bra 	$L__BB31_16;
	ld.shared.f32 	%f383, [%r11+4];
$L__BB31_16:
	setp.gt.u32 	%p59, %r10, 7;
	mov.b32 	%r146, %f383;
	shfl.sync.bfly.b32	%r147|%p60, %r146, 16, 31, -1;
	mov.b32 	%f272, %r147;
	add.f32 	%f273, %f383, %f272;
	mov.b32 	%r148, %f273;
	shfl.sync.bfly.b32	%r149|%p61, %r148, 8, 31, -1;
	mov.b32 	%f274, %r149;
	add.f32 	%f275, %f273, %f274;
	mov.b32 	%r150, %f275;
	shfl.sync.bfly.b32	%r151|%p62, %r150, 4, 31, -1;
	mov.b32 	%f276, %r151;
	add.f32 	%f277, %f275, %f276;
	mov.b32 	%r152, %f277;
	shfl.sync.bfly.b32	%r153|%p63, %r152, 2, 31, -1;
	mov.b32 	%f278, %r153;
	add.f32 	%f279, %f277, %f278;
	mov.b32 	%r154, %f279;
	shfl.sync.bfly.b32	%r155|%p64, %r154, 1, 31, -1;
	mov.b32 	%f280, %r155;
	add.f32 	%f70, %f279, %f280;
	mov.f32 	%f384, 0f00000000;
	@%p59 bra 	$L__BB31_18;
	ld.shared.f32 	%f384, [%r11+8];
$L__BB31_18:
	setp.gt.u32 	%p65, %r10, 7;
	mov.b32 	%r156, %f384;
	shfl.sync.bfly.b32	%r157|%p66, %r156, 16, 31, -1;
	mov.b32 	%f282, %r157;
	add.f32 	%f283, %f384, %f282;
	mov.b32 	%r158, %f283;
	shfl.sync.bfly.b32	%r159|%p67, %r158, 8, 31, -1;
	mov.b32 	%f284, %r159;
	add.f32 	%f285, %f283, %f284;
	mov.b32 	%r160, %f285;
	shfl.sync.bfly.b32	%r161|%p68, %r160, 4, 31, -1;
	mov.b32 	%f286, %r161;
	add.f32 	%f287, %f285, %f286;
	mov.b32 	%r162, %f287;
	shfl.sync.bfly.b32	%r163|%p69, %r162, 2, 31, -1;
	mov.b32 	%f288, %r163;
	add.f32 	%f289, %f287, %f288;
	mov.b32 	%r164, %f289;
	shfl.sync.bfly.b32	%r165|%p70, %r164, 1, 31, -1;
	mov.b32 	%f290, %r165;
	add.f32 	%f73, %f289, %f290;
	mov.f32 	%f385, 0f00000000;
	@%p65 bra 	$L__BB31_20;
	ld.shared.f32 	%f385, [%r11+12];
$L__BB31_20:
	setp.gt.u32 	%p71, %r10, 7;
	mov.b32 	%r166, %f385;
	shfl.sync.bfly.b32	%r167|%p72, %r166, 16, 31, -1;
	mov.b32 	%f292, %r167;
	add.f32 	%f293, %f385, %f292;
	mov.b32 	%r168, %f293;
	shfl.sync.bfly.b32	%r169|%p73, %r168, 8, 31, -1;
	mov.b32 	%f294, %r169;
	add.f32 	%f295, %f293, %f294;
	mov.b32 	%r170, %f295;
	shfl.sync.bfly.b32	%r171|%p74, %r170, 4, 31, -1;
	mov.b32 	%f296, %r171;
	add.f32 	%f297, %f295, %f296;
	mov.b32 	%r172, %f297;
	shfl.sync.bfly.b32	%r173|%p75, %r172, 2, 31, -1;
	mov.b32 	%f298, %r173;
	add.f32 	%f299, %f297, %f298;
	mov.b32 	%r174, %f299;
	shfl.sync.bfly.b32	%r175|%p76, %r174, 1, 31, -1;
	mov.b32 	%f300, %r175;
	add.f32 	%f76, %f299, %f300;
	mov.f32 	%f386, 0f00000000;
	@%p71 bra 	$L__BB31_22;
	ld.shared.f32 	%f386, [%r11+16];
$L__BB31_22:
	setp.gt.u32 	%p77, %r10, 7;
	mov.b32 	%r176, %f386;
	shfl.sync.bfly.b32	%r177|%p78, %r176, 16, 31, -1;
	mov.b32 	%f302, %r177;
	add.f32 	%f303, %f386, %f302;
	mov.b32 	%r178, %f303;
	shfl.sync.bfly.b32	%r179|%p79, %r178, 8, 31, -1;
	mov.b32 	%f304, %r179;
	add.f32 	%f305, %f303, %f304;
	mov.b32 	%r180, %f305;
	shfl.sync.bfly.b32	%r181|%p80, %r180, 4, 31, -1;
	mov.b32 	%f306, %r181;
	add.f32 	%f307, %f305, %f306;
	mov.b32 	%r182, %f307;
	shfl.sync.bfly.b32	%r183|%p81, %r182, 2, 31, -1;
	mov.b32 	%f308, %r183;
	add.f32 	%f309, %f307, %f308;
	mov.b32 	%r184, %f309;
	shfl.sync.bfly.b32	%r185|%p82, %r184, 1, 31, -1;
	mov.b32 	%f310, %r185;
	add.f32 	%f79, %f309, %f310;
	mov.f32 	%f387, 0f00000000;
	@%p77 bra 	$L__BB31_24;
	ld.shared.f32 	%f387, [%r11+20];
$L__BB31_24:
	setp.gt.u32 	%p83, %r10, 7;
	mov.b32 	%r186, %f387;
	shfl.sync.bfly.b32	%r187|%p84, %r186, 16, 31, -1;
	mov.b32 	%f312, %r187;
	add.f32 	%f313, %f387, %f312;
	mov.b32 	%r188, %f313;
	shfl.sync.bfly.b32	%r189|%p85, %r188, 8, 31, -1;
	mov.b32 	%f314, %r189;
	add.f32 	%f315, %f313, %f314;
	mov.b32 	%r190, %f315;
	shfl.sync.bfly.b32	%r191|%p86, %r190, 4, 31, -1;
	mov.b32 	%f316, %r191;
	add.f32 	%f317, %f315, %f316;
	mov.b32 	%r192, %f317;
	shfl.sync.bfly.b32	%r193|%p87, %r192, 2, 31, -1;
	mov.b32 	%f318, %r193;
	add.f32 	%f319, %f317, %f318;
	mov.b32 	%r194, %f319;
	shfl.sync.bfly.b32	%r195|%p88, %r194, 1, 31, -1;
	mov.b32 	%f320, %r195;
	add.f32 	%f82, %f319, %f320;
	mov.f32 	%f388, 0f00000000;
	@%p83 bra 	$L__BB31_26;
	ld.shared.f32 	%f388, [%r11+24];
$L__BB31_26:
	setp.gt.u32 	%p89, %r10, 7;
	mov.b32 	%r196, %f388;
	shfl.sync.bfly.b32	%r197|%p90, %r196, 16, 31, -1;
	mov.b32 	%f322, %r197;
	add.f32 	%f323, %f388, %f322;
	mov.b32 	%r198, %f323;
	shfl.sync.bfly.b32	%r199|%p91, %r198, 8, 31, -1;
	mov.b32 	%f324, %r199;
	add.f32 	%f325, %f323, %f324;
	mov.b32 	%r200, %f325;
	shfl.sync.bfly.b32	%r201|%p92, %r200, 4, 31, -1;
	mov.b32 	%f326, %r201;
	add.f32 	%f327, %f325, %f326;
	mov.b32 	%r202, %f327;
	shfl.sync.bfly.b32	%r203|%p93, %r202, 2, 31, -1;
	mov.b32 	%f328, %r203;
	add.f32 	%f329, %f327, %f328;
	mov.b32 	%r204, %f329;
	shfl.sync.bfly.b32	%r205|%p94, %r204, 1, 31, -1;
	mov.b32 	%f330, %r205;
	add.f32 	%f85, %f329, %f330;
	mov.f32 	%f389, 0f00000000;
	@%p89 bra 	$L__BB31_28;
	ld.shared.f32 	%f389, [%r11+28];
$L__BB31_28:
	setp.ne.s32 	%p95, %r2, 0;
	mov.b32 	%r206, %f389;
	shfl.sync.bfly.b32	%r207|%p96, %r206, 16, 31, -1;
	mov.b32 	%f331, %r207;
	add.f32 	%f332, %f389, %f331;
	mov.b32 	%r208, %f332;
	shfl.sync.bfly.b32	%r209|%p97, %r208, 8, 31, -1;
	mov.b32 	%f333, %r209;
	add.f32 	%f334, %f332, %f333;
	mov.b32 	%r210, %f334;
	shfl.sync.bfly.b32	%r211|%p98, %r210, 4, 31, -1;
	mov.b32 	%f335, %r211;
	add.f32 	%f336, %f334, %f335;
	mov.b32 	%r212, %f336;
	shfl.sync.bfly.b32	%r213|%p99, %r212, 2, 31, -1;
	mov.b32 	%f337, %r213;
	add.f32 	%f338, %f336, %f337;
	mov.b32 	%r214, %f338;
	shfl.sync.bfly.b32	%r215|%p100, %r214, 1, 31, -1;
	mov.b32 	%f339, %r215;
	add.f32 	%f88, %f338, %f339;
	@%p95 bra 	$L__BB31_32;
	ld.param.s8 	%rs84, [_Z19gemv_kernel_batchedI13__nv_bfloat1614__nv_bfloat162Li256ELi8EEvPKT_S4_S4_PS2_iib_param_6];
	setp.eq.s16 	%p101, %rs84, 0;
	mov.f32 	%f390, 0f00000000;
	@%p101 bra 	$L__BB31_31;
	ld.param.u64 	%rd85, [_Z19gemv_kernel_batchedI13__nv_bfloat1614__nv_bfloat162Li256ELi8EEvPKT_S4_S4_PS2_iib_param_2];
	mul.wide.u32 	%rd67, %r1, 2;
	add.s64 	%rd66, %rd85, %rd67;
	// begin inline asm
	ld.global.nc.b16 %rs74, [%rd66];
	// end inline asm
	// begin inline asm
	{ cvt.f32.bf16 %f390, %rs74;}

	// end inline asm
$L__BB31_31:
	ld.param.u64 	%rd86, [_Z19gemv_kernel_batchedI13__nv_bfloat1614__nv_bfloat162Li256ELi8EEvPKT_S4_S4_PS2_iib_param_3];
	cvta.to.global.u64 	%rd68, %rd86;
	add.f32 	%f342, %f390, %f67;
	// begin inline asm
	{  cvt.rn.bf16.f32 %rs76, %f342;}

	// end inline asm
	mul.wide.u32 	%rd69, %r1, 2;
	add.s64 	%rd70, %rd68, %rd69;
	st.global.u16 	[%rd70], %rs76;
	add.f32 	%f343, %f390, %f70;
	// begin inline asm
	{  cvt.rn.bf16.f32 %rs77, %f343;}

	// end inline asm
	add.s32 	%r216, %r12, %r1;
	mul.wide.u32 	%rd71, %r216, 2;
	add.s64 	%rd72, %rd68, %rd71;
	st.global.u16 	[%rd72], %rs77;
	add.f32 	%f344, %f390, %f73;
	// begin inline asm
	{  cvt.rn.bf16.f32 %rs78, %f344;}

	// end inline asm
	add.s32 	%r217, %r216, %r12;
	mul.wide.u32 	%rd73, %r217, 2;
	add.s64 	%rd74, %rd68, %rd73;
	st.global.u16 	[%rd74], %rs78;
	add.f32 	%f345, %f390, %f76;
	// begin inline asm
	{  cvt.rn.bf16.f32 %rs79, %f345;}

	// end inline asm
	add.s32 	%r218, %r217, %r12;
	mul.wide.u32 	%rd75, %r218, 2;
	add.s64 	%rd76, %rd68, %rd75;
	st.global.u16 	[%rd76], %rs79;
	add.f32 	%f346, %f390, %f79;
	// begin inline asm
	{  cvt.rn.bf16.f32 %rs80, %f346;}

	// end inline asm
	add.s32 	%r219, %r218, %r12;
	mul.wide.u32 	%rd77, %r219, 2;
	add.s64 	%rd78, %rd68, %rd77;
	st.global.u16 	[%rd78], %rs80;
	add.f32 	%f347, %f390, %f82;
	// begin inline asm
	{  cvt.rn.bf16.f32 %rs81, %f347;}

	// end inline asm
	add.s32 	%r220, %r219, %r12;
	mul.wide.u32 	%rd79, %r220, 2;
	add.s64 	%rd80, %rd68, %rd79;
	st.global.u16 	[%rd80], %rs81;
	add.f32 	%f348, %f390, %f85;
	// begin inline asm
	{  cvt.rn.bf16.f32 %rs82, %f348;}

	// end inline asm
	add.s32 	%r221, %r220, %r12;
	mul.wide.u32 	%rd81, %r221, 2;
	add.s64 	%rd82, %rd68, %rd81;
	st.global.u16 	[%rd82], %rs82;
	add.f32 	%f349, %f390, %f88;
	// begin inline asm
	{  cvt.rn.bf16.f32 %rs83, %f349;}

	// end inline asm
	add.s32 	%r222, %r221, %r12;
	mul.wide.u32 	%rd83, %r222, 2;
	add.s64 	%rd84, %rd68, %rd83;
	st.global.u16 	[%rd84], %rs83;
$L__BB31_32:
	ret;

}
	// .globl	_Z19gemv_kernel_batchedI6__half7__half2Li32ELi1EEvPKT_S4_S4_PS2_iib
.visible .entry _Z19gemv_kernel_batchedI6__half7__half2Li32ELi1EEvPKT_S4_S4_PS2_iib(
	.param .u64 .ptr .align 1 _Z19gemv_kernel_batchedI6__half7__half2Li32ELi1EEvPKT_S4_S4_PS2_iib_param_0,
	.param .u64 .ptr .align 1 _Z19gemv_kernel_batchedI6__half7__half2Li32ELi1EEvPKT_S4_S4_PS2_iib_param_1,
	.param .u64 .ptr .align 1 _Z19gemv_kernel_batchedI6__half7__half2Li32ELi1EEvPKT_S4_S4_PS2_iib_param_2,
	.param .u64 .ptr .align 1 _Z19gemv_kernel_batchedI6__half7__half2Li32ELi1EEvPKT_S4_S4_PS2_iib_param_3,
	.param .u32 _Z19gemv_kernel_batchedI6__half7__half2Li32ELi1EEvPKT_S4_S4_PS2_iib_param_4,
	.param .u32 _Z19gemv_kernel_batchedI6__half7__half2Li32ELi1EEvPKT_S4_S4_PS2_iib_param_5,
	.param .u8 _Z19gemv_kernel_batchedI6__half7__half2Li32ELi1EEvPKT_S4_S4_PS2_iib_param_6
)
{
	.reg .pred 	%p<18>;
	.reg .b16 	%rs<9>;
	.reg .b32 	%r<68>;
	.reg .b32 	%f<66>;
	.reg .b64 	%rd<42>;

	ld.param.u64 	%rd11, [_Z19gemv_kernel_batchedI6__half7__half2Li32ELi1EEvPKT_S4_S4_PS2_iib_param_0];
	ld.param.u64 	%rd12, [_Z19gemv_kernel_batchedI6__half7__half2Li32ELi1EEvPKT_S4_S4_PS2_iib_param_1];
	ld.param.u64 	%rd13, [_Z19gemv_kernel_batchedI6__half7__half2Li32ELi1EEvPKT_S4_S4_PS2_iib_param_2];
	ld.param.u64 	%rd14, [_Z19gemv_kernel_batchedI6__half7__half2Li32ELi1EEvPKT_S4_S4_PS2_iib_param_3];
	ld.param.u32 	%r15, [_Z19gemv_kernel_batchedI6__half7__half2Li32ELi1EEvPKT_S4_S4_PS2_iib_param_4];
	ld.param.u32 	%r14, [_Z19gemv_kernel_batchedI6__half7__half2Li32ELi1EEvPKT_S4_S4_PS2_iib_param_5];
	ld.param.s8 	%rs1, [_Z19gemv_kernel_batchedI6__half7__half2Li32ELi1EEvPKT_S4_S4_PS2_iib_param_6];
	mov.u32 	%r1, %ctaid.x;
	setp.ge.s32 	%p1, %r1, %r15;
	@%p1 bra 	$L__BB32_14;
	mov.u32 	%r2, %tid.x;
	shr.u32 	%r16, %r14, 31;
	add.s32 	%r17, %r14, %r16;
	shr.s32 	%r3, %r17, 1;
	mul.lo.s32 	%r4, %r14, %r1;
	mul.wide.s32 	%rd15, %r4, 2;
	add.s64 	%rd1, %rd11, %rd15;
	setp.ge.s32 	%p2, %r2, %r3;
	mov.f32 	%f63, 0f00000000;
	@%p2 bra 	$L__BB32_8;
	not.b32 	%r18, %r2;
	add.s32 	%r5, %r3, %r18;
	and.b32  	%r19, %r5, 96;
	setp.eq.s32 	%p3, %r19, 96;
	mov.f32 	%f63, 0f00000000;
	mov.u32 	%r66, %r2;
	@%p3 bra 	$L__BB32_5;
	mul.wide.u32 	%rd16, %r2, 4;
	add.s64 	%rd40, %rd12, %rd16;
	add.s64 	%rd18, %rd16, %rd15;
	add.s64 	%rd39, %rd11, %rd18;
	shr.u32 	%r20, %r5, 5;
	add.s32 	%r21, %r20, 1;
	and.b32  	%r22, %r21, 3;
	neg.s32 	%r64, %r22;
	mov.f32 	%f63, 0f00000000;
	mov.u32 	%r66, %r2;
$L__BB32_4:
	.pragma "nounroll";
	// begin inline asm
	ld.global.nc.b32 %r23, [%rd39];
	// end inline asm
	// begin inline asm
	ld.global.nc.b32 %r24, [%rd40];
	// end inline asm
	// begin inline asm
	{.reg .f16 low,high;
  mov.b32 {low,high},%r23;
  cvt.f32.f16 %f17, low;}

	// end inline asm
	// begin inline asm
	{.reg .f16 low,high;
  mov.b32 {low,high},%r23;
  cvt.f32.f16 %f18, high;}

	// end inline asm
	// begin inline asm
	{.reg .f16 low,high;
  mov.b32 {low,high},%r24;
  cvt.f32.f16 %f19, low;}

	// end inline asm
	// begin inline asm
	{.reg .f16 low,high;
  mov.b32 {low,high},%r24;
  cvt.f32.f16 %f20, high;}

	// end inline asm
	fma.rn.f32 	%f21, %f17, %f19, %f63;
	fma.rn.f32 	%f63, %f18, %f20, %f21;
	add.s32 	%r66, %r66, 32;
	add.s64 	%rd40, %rd40, 128;
	add.s64 	%rd39, %rd39, 128;
	add.s32 	%r64, %r64, 1;
	setp.ne.s32 	%p4, %r64, 0;
	@%p4 bra 	$L__BB32_4;
$L__BB32_5:
	setp.lt.u32 	%p5, %r5, 96;
	@%p5 bra 	$L__BB32_8;
	mul.wide.u32 	%rd41, %r66, 4;
$L__BB32_7:
	add.s64 	%rd21, %rd1, %rd41;
	// begin inline asm
	ld.global.nc.b32 %r29, [%rd21];
	// end inline asm
	add.s64 	%rd22, %rd12, %rd41;
	// begin inline asm
	ld.global.nc.b32 %r30, [%rd22];
	// end inline asm
	// begin inline asm
	{.reg .f16 low,high;
  mov.b32 {low,high},%r29;
  cvt.f32.f16 %f22, low;}

	// end inline asm
	// begin inline asm
	{.reg .f16 low,high;
  mov.b32 {low,high},%r29;
  cvt.f32.f16 %f23, high;}

	// end inline asm
	// begin inline asm
	{.reg .f16 low,high;
  mov.b32 {low,high},%r30;
  cvt.f32.f16 %f24, low;}

	// end inline asm
	// begin inline asm
	{.reg .f16 low,high;
  mov.b32 {low,high},%r30;
  cvt.f32.f16 %f25, high;}

	// end inline asm
	fma.rn.f32 	%f38, %f22, %f24, %f63;
	fma.rn.f32 	%f39, %f23, %f25, %f38;
	add.s64 	%rd23, %rd21, 128;
	// begin inline asm
	ld.global.nc.b32 %r35, [%rd23];
	// end inline asm
	add.s64 	%rd24, %rd22, 128;
	// begin inline asm
	ld.global.nc.b32 %r36, [%rd24];
	// end inline asm
	// begin inline asm
	{.reg .f16 low,high;
  mov.b32 {low,high},%r35;
  cvt.f32.f16 %f26, low;}

	// end inline asm
	// begin inline asm
	{.reg .f16 low,high;
  mov.b32 {low,high},%r35;
  cvt.f32.f16 %f27, high;}

	// end inline asm
	// begin inline asm
	{.reg .f16 low,high;
  mov.b32 {low,high},%r36;
  cvt.f32.f16 %f28, low;}

	// end inline asm
	// begin inline asm
	{.reg .f16 low,high;
  mov.b32 {low,high},%r36;
  cvt.f32.f16 %f29, high;}

	// end inline asm
	fma.rn.f32 	%f40, %f26, %f28, %f39;
	fma.rn.f32 	%f41, %f27, %f29, %f40;
	add.s64 	%rd25, %rd21, 256;
	// begin inline asm
	ld.global.nc.b32 %r41, [%rd25];
	// end inline asm
	add.s64 	%rd26, %rd22, 256;
	// begin inline asm
	ld.global.nc.b32 %r42, [%rd26];
	// end inline asm
	// begin inline asm
	{.reg .f16 low,high;
  mov.b32 {low,high},%r41;
  cvt.f32.f16 %f30, low;}

	// end inline asm
	// begin inline asm
	{.reg .f16 low,high;
  mov.b32 {low,high},%r41;
  cvt.f32.f16 %f31, high;}

	// end inline asm
	// begin inline asm
	{.reg .f16 low,high;
  mov.b32 {low,high},%r42;
  cvt.f32.f16 %f32, low;}

	// end inline asm
	// begin inline asm
	{.reg .f16 low,high;
  mov.b32 {low,high},%r42;
  cvt.f32.f16 %f33, high;}

	// end inline asm
	fma.rn.f32 	%f42, %f30, %f32, %f41;
	fma.rn.f32 	%f43, %f31, %f33, %f42;
	add.s64 	%rd27, %rd21, 384;
	// begin inline asm
	ld.global.nc.b32 %r47, [%rd27];
	// end inline asm
	add.s64 	%rd28, %rd22, 384;
	// begin inline asm
	ld.global.nc.b32 %r48, [%rd28];
	// end inline asm
	// begin inline asm
	{.reg .f16 low,high;
  mov.b32 {low,high},%r47;
  cvt.f32.f16 %f34, low;}

	// end inline asm
	// begin inline asm
	{.reg .f16 low,high;
  mov.b32 {low,high},%r47;
  cvt.f32.f16 %f35, high;}

	// end inline asm
	// begin inline asm
	{.reg .f16 low,high;
  mov.b32 {low,high},%r48;
  cvt.f32.f16 %f36, low;}

	// end inline asm
	// begin inline asm
	{.reg .f16 low,high;
  mov.b32 {low,high},%r48;
  cvt.f32.f16 %f37, high;}

	// end inline asm
	fma.rn.f32 	%f44, %f34, %f36, %f43;
	fma.rn.f32 	%f63, %f35, %f37, %f44;
	add.s32 	%r66, %r66, 128;
	add.s64 	%rd41, %rd41, 512;
	setp.lt.s32 	%p6, %r66, %r3;
	@%p6 bra 	$L__BB32_7;
$L__BB32_8:
	and.b32  	%r53, %r14, 1;
	setp.eq.b32 	%p7, %r53, 1;
	not.pred 	%p8, %p7;
	setp.ne.s32 	%p9, %r2, 0;
	or.pred  	%p10, %p9, %p8;
	@%p10 bra 	$L__BB32_10;
	mul.wide.s32 	%rd31, %r14, 2;
	add.s64 	%rd32, %rd1, %rd31;
	add.s64 	%rd29, %rd32, -2;
	// begin inline asm
	ld.global.nc.b16 %rs2, [%rd29];
	// end inline asm
	// begin inline asm
	{  cvt.f32.f16 %f45, %rs2;}

	// end inline asm
	add.s64 	%rd33, %rd12, %rd31;
	add.s64 	%rd30, %rd33, -2;
	// begin inline asm
	ld.global.nc.b16 %rs4, [%rd30];
	// end inline asm
	// begin inline asm
	{  cvt.f32.f16 %f46, %rs4;}

	// end inline asm
	fma.rn.f32 	%f63, %f45, %f46, %f63;
$L__BB32_10:
	setp.ne.s32 	%p11, %r2, 0;
	mov.b32 	%r54, %f63;
	shfl.sync.bfly.b32	%r55|%p12, %r54, 16, 31, -1;
	mov.b32 	%f47, %r55;
	add.f32 	%f48, %f63, %f47;
	mov.b32 	%r56, %f48;
	shfl.sync.bfly.b32	%r57|%p13, %r56, 8, 31, -1;
	mov.b32 	%f49, %r57;
	add.f32 	%f50, %f48, %f49;
	mov.b32 	%r58, %f50;
	shfl.sync.bfly.b32	%r59|%p14, %r58, 4, 31, -1;
	mov.b32 	%f51, %r59;
	add.f32 	%f52, %f50, %f51;
	mov.b32 	%r60, %f52;
	shfl.sync.bfly.b32	%r61|%p15, %r60, 2, 31, -1;
	mov.b32 	%f53, %r61;
	add.f32 	%f54, %f52, %f53;
	mov.b32 	%r62, %f54;
	shfl.sync.bfly.b32	%r63|%p16, %r62, 1, 31, -1;
	mov.b32 	%f55, %r63;
	add.f32 	%f10, %f54, %f55;
	@%p11 bra 	$L__BB32_14;
	setp.eq.s16 	%p17, %rs1, 0;
	mov.f32 	%f65, 0f00000000;
	@%p17 bra 	$L__BB32_13;
	mul.wide.u32 	%rd35, %r1, 2;
	add.s64 	%rd34, %rd13, %rd35;
	// begin inline asm
	ld.global.nc.b16 %rs6, [%rd34];
	// end inline asm
	// begin inline asm
	{  cvt.f32.f16 %f65, %rs6;}

	// end inline asm
$L__BB32_13:
	add.f32 	%f58, %f10, %f65;
	// begin inline asm
	{  cvt.rn.f16.f32 %rs8, %f58;}

	// end inline asm
	cvta.to.global.u64 	%rd36, %rd14;
	mul.wide.u32 	%rd37, %r1, 2;
	add.s64 	%rd38, %rd36, %rd37;
	st.global.u16 	[%rd38], %rs8;
$L__BB32_14:
	ret;

}
	// .globl	_Z19gemv_kernel_batchedI6__half7__half2Li32ELi2EEvPKT_S4_S4_PS2_iib
.visible .entry _Z19gemv_kernel_batchedI6__half7__half2Li32ELi2EEvPKT_S4_S4_PS2_iib(
	.param .u64 .ptr .align 1 _Z19gemv_kernel_batchedI6__half7__half2Li32ELi2EEvPKT_S4_S4_PS2_iib_param_0,
	.param .u64 .ptr .align 1 _Z19gemv_kernel_batchedI6__half7__half2Li32ELi2EEvPKT_S4_S4_PS2_iib_param_1,
	.param .u64 .ptr .align 1 _Z19gemv_kernel_batchedI6__half7__half2Li32ELi2EEvPKT_S4_S4_PS2_iib_param_2,
	.param .u64 .ptr .align 1 _Z19gemv_kernel_batchedI6__half7__half2Li32ELi2EEvPKT_S4_S4_PS2_iib_param_3,
	.param .u32 _Z19gemv_kernel_batchedI6__half7__half2Li32ELi2EEvPKT_S4_S4_PS2_iib_param_4,
	.param .u32 _Z19gemv_kernel_batchedI6__half7__half2Li32ELi2EEvPKT_S4_S4_PS2_iib_param_5,
	.param .u8 _Z19gemv_kernel_batchedI6__half7__half2Li32ELi2EEvPKT_S4_S4_PS2_iib_param_6
)
{
	.reg .pred 	%p<23>;
	.reg .b16 	%rs<12>;
	.reg .b32 	%r<94>;
	.reg .b32 	%f<106>;
	.reg .b64 	%rd<53>;

	ld.param.u64 	%rd13, [_Z19gemv_kernel_batchedI6__half7__half2Li32ELi2EEvPKT_S4_S4_PS2_iib_param_0];
	ld.param.u64 	%rd14, [_Z19gemv_kernel_batchedI6__half7__half2Li32ELi2EEvPKT_S4_S4_PS2_iib_param_1];
	ld.param.u64 	%rd15, [_Z19gemv_kernel_batchedI6__half7__half2Li32ELi2EEvPKT_S4_S4_PS2_iib_param_2];
	ld.param.u64 	%rd16, [_Z19gemv_kernel_batchedI6__half7__half2Li32ELi2EEvPKT_S4_S4_PS2_iib_param_3];
	ld.param.u32 	%r14, [_Z19gemv_kernel_batchedI6__half7__half2Li32ELi2EEvPKT_S4_S4_PS2_iib_param_4];
	ld.param.u32 	%r15, [_Z19gemv_kernel_batchedI6__half7__half2Li32ELi2EEvPKT_S4_S4_PS2_iib_param_5];
	ld.param.s8 	%rs1, [_Z19gemv_kernel_batchedI6__half7__half2Li32ELi2EEvPKT_S4_S4_PS2_iib_param_6];
	mov.u32 	%r1, %ctaid.x;
	setp.ge.s32 	%p1, %r1, %r14;
	@%p1 bra 	$L__BB33_14;
	mov.u32 	%r2, %tid.x;
	shr.u32 	%r16, %r15, 31;
	add.s32 	%r17, %r15, %r16;
	shr.s32 	%r3, %r17, 1;
	mul.lo.s32 	%r4, %r15, %r1;
	mul.wide.s32 	%rd17, %r4, 2;
	add.s64 	%rd1, %rd13, %rd17;
	setp.ge.s32 	%p2, %r2, %r3;
	mov.f32 	%f101, 0f00000000;
	mov.f32 	%f102, %f101;
	@%p2 bra 	$L__BB33_8;
	not.b32 	%r18, %r2;
	add.s32 	%r5, %r3, %r18;
	and.b32  	%r19, %r5, 96;
	setp.eq.s32 	%p3, %r19, 96;
	mov.f32 	%f101, 0f00000000;
	mov.u32 	%r92, %r2;
	@%p3 bra 	$L__BB33_5;
	mul.wide.s32 	%rd2, %r15, 2;
	mul.wide.u32 	%rd18, %r2, 4;
	add.s64 	%rd51, %rd14, %rd18;
	add.s64 	%rd20, %rd18, %rd17;
	add.s64 	%rd50, %rd13, %rd20;
	shr.u32 	%r20, %r5, 5;
	add.s32 	%r21, %r20, 1;
	and.b32  	%r22, %r21, 3;
	neg.s32 	%r90, %r22;
	mov.f32 	%f101, 0f00000000;
	mov.f32 	%f102, %f101;
	mov.u32 	%r92, %r2;
$L__BB33_4:
	.pragma "nounroll";
	// begin inline asm
	ld.global.nc.b32 %r23, [%rd50];
	// end inline asm
	// begin inline asm
	{.reg .f16 low,high;
  mov.b32 {low,high},%r23;
  cvt.f32.f16 %f24, low;}

	// end inline asm
	// begin inline asm
	{.reg .f16 low,high;
  mov.b32 {low,high},%r23;
  cvt.f32.f16 %f25, high;}

	// end inline asm
	// begin inline asm
	ld.global.nc.b32 %r26, [%rd51];
	// end inline asm
	// begin inline asm
	{.reg .f16 low,high;
  mov.b32 {low,high},%r26;
  cvt.f32.f16 %f26, low;}

	// end inline asm
	// begin inline asm
	{.reg .f16 low,high;
  mov.b32 {low,high},%r26;
  cvt.f32.f16 %f27, high;}

	// end inline asm
	fma.rn.f32 	%f30, %f24, %f26, %f102;
	fma.rn.f32 	%f102, %f25, %f27, %f30;
	add.s64 	%rd23, %rd51, %rd2;
	// begin inline asm
	ld.global.nc.b32 %r29, [%rd23];
	// end inline asm
	// begin inline asm
	{.reg .f16 low,high;
  mov.b32 {low,high},%r29;
  cvt.f32.f16 %f28, low;}

	// end inline asm
	// begin inline asm
	{.reg .f16 low,high;
  mov.b32 {low,high},%r29;
  cvt.f32.f16 %f29, high;}

	// end inline asm
	fma.rn.f32 	%f31, %f24, %f28, %f101;
	fma.rn.f32 	%f101, %f25, %f29, %f31;
	add.s32 	%r92, %r92, 32;
	add.s64 	%rd51, %rd51, 128;
	add.s64 	%rd50, %rd50, 128;
	add.s32 	%r90, %r90, 1;
	setp.ne.s32 	%p4, %r90, 0;
	@%p4 bra 	$L__BB33_4;
$L__BB33_5:
	setp.lt.u32 	%p5, %r5, 96;
	@%p5 bra 	$L__BB33_8;
	mul.wide.u32 	%rd52, %r92, 4;
	mul.wide.s32 	%rd24, %r15, 2;
	add.s64 	%rd10, %rd14, %rd24;
$L__BB33_7:
	add.s64 	%rd25, %rd1, %rd52;
	// begin inline asm
	ld.global.nc.b32 %r32, [%rd25];
	// end inline asm
	add.s64 	%rd26, %rd14, %rd52;
	// begin inline asm
	{.reg .f16 low,high;
  mov.b32 {low,high},%r32;
  cvt.f32.f16 %f32, low;}

	// end inline asm
	// begin inline asm
	{.reg .f16 low,high;
  mov.b32 {low,high},%r32;
  cvt.f32.f16 %f33, high;}

	// end inline asm
	// begin inline asm
	ld.global.nc.b32 %r35, [%rd26];
	// end inline asm
	// begin inline asm
	{.reg .f16 low,high;
  mov.b32 {low,high},%r35;
  cvt.f32.f16 %f34, low;}

	// end inline asm
	// begin inline asm
	{.reg .f16 low,high;
  mov.b32 {low,high},%r35;
  cvt.f32.f16 %f35, high;}

	// end inline asm
	fma.rn.f32 	%f56, %f32, %f34, %f102;
	fma.rn.f32 	%f57, %f33, %f35, %f56;
	add.s64 	%rd27, %rd10, %rd52;
	// begin inline asm
	ld.global.nc.b32 %r38, [%rd27];
	// end inline asm
	// begin inline asm
	{.reg .f16 low,high;
  mov.b32 {low,high},%r38;
  cvt.f32.f16 %f36, low;}

	// end inline asm
	// begin inline asm
	{.reg .f16 low,high;
  mov.b32 {low,high},%r38;
  cvt.f32.f16 %f37, high;}

	// end inline asm
	fma.rn.f32 	%f58, %f32, %f36, %f101;
	fma.rn.f32 	%f59, %f33, %f37, %f58;
	add.s64 	%rd28, %rd25, 128;
	// begin inline asm
	ld.global.nc.b32 %r41, [%rd28];
	// end inline asm
	add.s64 	%rd29, %rd26, 128;
	// begin inline asm
	{.reg .f16 low,high;
  mov.b32 {low,high},%r41;
  cvt.f32.f16 %f38, low;}

	// end inline asm
	// begin inline asm
	{.reg .f16 low,high;
  mov.b32 {low,high},%r41;
  cvt.f32.f16 %f39, high;}

	// end inline asm
	// begin inline asm
	ld.global.nc.b32 %r44, [%rd29];
	// end inline asm
	// begin inline asm
	{.reg .f16 low,high;
  mov.b32 {low,high},%r44;
  cvt.f32.f16 %f40, low;}

	// end inline asm
	// begin inline asm
	{.reg .f16 low,high;
  mov.b32 {low,high},%r44;
  cvt.f32.f16 %f41, high;}

	// end inline asm
	fma.rn.f32 	%f60, %f38, %f40, %f57;
	fma.rn.f32 	%f61, %f39, %f41, %f60;
	add.s64 	%rd30, %rd27, 128;
	// begin inline asm
	ld.global.nc.b32 %r47, [%rd30];
	// end inline asm
	// begin inline asm
	{.reg .f16 low,high;
  mov.b32 {low,high},%r47;
  cvt.f32.f16 %f42, low;}

	// end inline asm
	// begin inline asm
	{.reg .f16 low,high;
  mov.b32 {low,high},%r47;
  cvt.f32.f16 %f43, high;}

	// end inline asm
	fma.rn.f32 	%f62, %f38, %f42, %f59;
	fma.rn.f32 	%f63, %f39, %f43, %f62;
	add.s64 	%rd31, %rd25, 256;
	// begin inline asm
	ld.global.nc.b32 %r50, [%rd31];
	// end inline asm
	add.s64 	%rd32, %rd26, 256;
	// begin inline asm
	{.reg .f16 low,high;
  mov.b32 {low,high},%r50;
  cvt.f32.f16 %f44, low;}

	// end inline asm
	// begin inline asm
	{.reg .f16 low,high;
  mov.b32 {low,high},%r50;
  cvt.f32.f16 %f45, high;}

	// end inline asm
	// begin inline asm
	ld.global.nc.b32 %r53, [%rd32];
	// end inline asm
	// begin inline asm
	{.reg .f16 low,high;
  mov.b32 {low,high},%r53;
  cvt.f32.f16 %f46, low;}

	// end inline asm
	// begin inline asm
	{.reg .f16 low,high;
  mov.b32 {low,high},%r53;
  cvt.f32.f16 %f47, high;}

	// end inline asm
	fma.rn.f32 	%f64, %f44, %f46, %f61;
	fma.rn.f32 	%f65, %f45, %f47, %f64;
	add.s64 	%rd33, %rd27, 256;
	// begin inline asm
	ld.global.nc.b32 %r56, [%rd33];
	// end inline asm
	// begin inline asm
	{.reg .f16 low,high;
  mov.b32 {low,high},%r56;
  cvt.f32.f16 %f48, low;}

	// end inline asm
	// begin inline asm
	{.reg .f16 low,high;
  mov.b32 {low,high},%r56;
  cvt.f32.f16 %f49, high;}

	// end inline asm
	fma.rn.f32 	%f66, %f44, %f48, %f63;
	fma.rn.f32 	%f67, %f45, %f49, %f66;
	add.s64 	%rd34, %rd25, 384;
	// begin inline asm
	ld.global.nc.b32 %r59, [%rd34];
	// end inline asm
	add.s64 	%rd35, %rd26, 384;
	// begin inline asm
	{.reg .f16 low,high;
  mov.b32 {low,high},%r59;
  cvt.f32.f16 %f50, low;}

	// end inline asm
	// begin inline asm
	{.reg .f16 low,high;
  mov.b32 {low,high},%r59;
  cvt.f32.f16 %f51, high;}

	// end inline asm
	// begin inline asm
	ld.global.nc.b32 %r62, [%rd35];
	// end inline asm
	// begin inline asm
	{.reg .f16 low,high;
  mov.b32 {low,high},%r62;
  cvt.f32.f16 %f52, low;}

	// end inline asm
	// begin inline asm
	{.reg .f16 low,high;
  mov.b32 {low,high},%r62;
  cvt.f32.f16 %f53, high;}

	// end inline asm
	fma.rn.f32 	%f68, %f50, %f52, %f65;
	fma.rn.f32 	%f102, %f51, %f53, %f68;
	add.s64 	%rd36, %rd27, 384;
	// begin inline asm
	ld.global.nc.b32 %r65, [%rd36];
	// end inline asm
	// begin inline asm
	{.reg .f16 low,high;
  mov.b32 {low,high},%r65;
  cvt.f32.f16 %f54, low;}

	// end inline asm
	// begin inline asm
	{.reg .f16 low,high;
  mov.b32 {low,high},%r65;
  cvt.f32.f16 %f55, high;}

	// end inline asm
	fma.rn.f32 	%f69, %f50, %f54, %f67;
	fma.rn.f32 	%f101, %f51, %f55, %f69;
	add.s32 	%r92, %r92, 128;
	add.s64 	%rd52, %rd52, 512;
	setp.lt.s32 	%p6, %r92, %r3;
	@%p6 bra 	$L__BB33_7;
$L__BB33_8:
	and.b32  	%r68, %r15, 1;
	setp.eq.b32 	%p7, %r68, 1;
	not.pred 	%p8, %p7;
	setp.ne.s32 	%p9, %r2, 0;
	or.pred  	%p10, %p9, %p8;
	@%p10 bra 	$L__BB33_10;
	mul.wide.s32 	%rd40, %r15, 2;
	add.s64 	%rd41, %rd1, %rd40;
	add.s64 	%rd37, %rd41, -2;
	// begin inline asm
	ld.global.nc.b16 %rs2, [%rd37];
	// end inline asm
	// begin inline asm
	{  cvt.f32.f16 %f70, %rs2;}

	// end inline asm
	add.s64 	%rd42, %rd14, %rd40;
	add.s64 	%rd38, %rd42, -2;
	// begin inline asm
	ld.global.nc.b16 %rs4, [%rd38];
	// end inline asm
	// begin inline asm
	{  cvt.f32.f16 %f71, %rs4;}

	// end inline asm
	fma.rn.f32 	%f102, %f70, %f71, %f102;
	add.s64 	%rd39, %rd38, %rd40;
	// begin inline asm
	ld.global.nc.b16 %rs6, [%rd39];
	// end inline asm
	// begin inline asm
	{  cvt.f32.f16 %f72, %rs6;}

	// end inline asm
	fma.rn.f32 	%f101, %f70, %f72, %f101;
$L__BB33_10:
	setp.ne.s32 	%p11, %r2, 0;
	mov.b32 	%r69, %f102;
	shfl.sync.bfly.b32	%r70|%p12, %r69, 16, 31, -1;
	mov.b32 	%f73, %r70;
	add.f32 	%f74, %f102, %f73;
	mov.b32 	%r71, %f74;
	shfl.sync.bfly.b32	%r72|%p13, %r71, 8, 31, -1;
	mov.b32 	%f75, %r72;
	add.f32 	%f76, %f74, %f75;
	mov.b32 	%r73, %f76;
	shfl.sync.bfly.b32	%r74|%p14, %r73, 4, 31, -1;
	mov.b32 	%f77, %r74;
	add.f32 	%f78, %f76, %f77;
	mov.b32 	%r75, %f78;
	shfl.sync.bfly.b32	%r76|%p15, %r75, 2, 31, -1;
	mov.b32 	%f79, %r76;
	add.f32 	%f80, %f78, %f79;
	mov.b32 	%r77, %f80;
	shfl.sync.bfly.b32	%r78|%p16, %r77, 1, 31, -1;
	mov.b32 	%f81, %r78;
	add.f32 	%f17, %f80, %f81;
	mov.b32 	%r79, %f101;
	shfl.sync.bfly.b32	%r80|%p17, %r79, 16, 31, -1;
	mov.b32 	%f82, %r80;
	add.f32 	%f83, %f101, %f82;
	mov.b32 	%r81, %f83;
	shfl.sync.bfly.b32	%r82|%p18, %r81, 8, 31, -1;
	mov.b32 	%f84, %r82;
	add.f32 	%f85, %f83, %f84;
	mov.b32 	%r83, %f85;
	shfl.sync.bfly.b32	%r84|%p19, %r83, 4, 31, -1;
	mov.b32 	%f86, %r84;
	add.f32 	%f87, %f85, %f86;
	mov.b32 	%r85, %f87;
	shfl.sync.bfly.b32	%r86|%p20, %r85, 2, 31, -1;
	mov.b32 	%f88, %r86;
	add.f32 	%f89, %f87, %f88;
	mov.b32 	%r87, %f89;
	shfl.sync.bfly.b32	%r88|%p21, %r87, 1, 31, -1;
	mov.b32 	%f90, %r88;
	add.f32 	%f18, %f89, %f90;
	@%p11 bra 	$L__BB33_14;
	setp.eq.s16 	%p22, %rs1, 0;
	mov.f32 	%f105, 0f00000000;
	@%p22 bra 	$L__BB33_13;
	mul.wide.u32 	%rd44, %r1, 2;
	add.s64 	%rd43, %rd15, %rd44;
	// begin inline asm
	ld.global.nc.b16 %rs8, [%rd43];
	// end inline asm
	// begin inline asm
	{  cvt.f32.f16 %f105, %rs8;}

	// end inline asm
$L__BB33_13:
	cvta.to.global.u64 	%rd45, %rd16;
	add.f32 	%f93, %f105, %f17;
	// begin inline asm
	{  cvt.rn.f16.f32 %rs10, %f93;}

	// end inline asm
	mul.wide.u32 	%rd46, %r1, 2;
	add.s64 	%rd47, %rd45, %rd46;
	st.global.u16 	[%rd47], %rs10;
	add.f32 	%f94, %f105, %f18;
	// begin inline asm
	{  cvt.rn.f16.f32 %rs11, %f94;}

	// end inline asm
	add.s32 	%r89, %r14, %r1;
	mul.wide.u32 	%rd48, %r89, 2;
	add.s64 	%rd49, %rd45, %rd48;
	st.global.u16 	[%rd49], %rs11;
$L__BB33_14:
	ret;

}
	// .globl	_Z19gemv_kernel_batchedI6__half7__half2Li32ELi3EEvPKT_S4_S4_PS2_iib
.visible .entry _Z19gemv_kernel_batchedI6__half7__half2Li32ELi3EEvPKT_S4_S4_PS2_iib(
	.param .u64 .ptr .align 1 _Z19gemv_kernel_batchedI6__half7__half2Li32ELi3EEvPKT_S4_S4_PS2_iib_param_0,
	.param .u64 .ptr .align 1 _Z19gemv_kernel_batchedI6__half7__half2Li32ELi3EEvPKT_S4_S4_PS2_iib_param_1,
	.param .u64 .ptr .align 1 _Z19gemv_kernel_batchedI6__half7__half2Li32ELi3EEvPKT_S4_S4_PS2_iib_param_2,
	.param .u64 .ptr .align 1 _Z19gemv_kernel_batchedI6__half7__half2Li32ELi3EEvPKT_S4_S4_PS2_iib_param_3,
	.param .u32 _Z19gemv_kernel_batchedI6__half7__half2Li32ELi3EEvPKT_S4_S4_PS2_iib_param_4,
	.param .u32 _Z19gemv_kernel_batchedI6__half7__half2Li32ELi3EEvPKT_S4_S4_PS2_iib_param_5,
	.param .u8 _Z19gemv_kernel_batchedI6__half7__half2Li32ELi3EEvPKT_S4_S4_PS2_iib_param_6
)
{
	.reg .pred 	%p<28>;
	.reg .b16 	%rs<16>;
	.reg .b32 	%r<121>;
	.reg .b32 	%f<149>;
	.reg .b64 	%rd<67>;

	ld.param.u64 	%rd15, [_Z19gemv_kernel_batchedI6__half7__half2Li32ELi3EEvPKT_S4_S4_PS2_iib_param_0];
	ld.param.u64 	%rd16, [_Z19gemv_kernel_batchedI6__half7__half2Li32ELi3EEvPKT_S4_S4_PS2_iib_param_1];
	ld.param.u32 	%r14, [_Z19gemv_kernel_batchedI6__half7__half2Li32ELi3EEvPKT_S4_S4_PS2_iib_param_4];
	ld.param.u32 	%r15, [_Z19gemv_kernel_batchedI6__half7__half2Li32ELi3EEvPKT_S4_S4_PS2_iib_param_5];
	mov.u32 	%r1, %ctaid.x;
	setp.ge.s32 	%p1, %r1, %r14;
	@%p1 bra 	$L__BB34_14;
	mov.u32 	%r2, %tid.x;
	shr.u32 	%r16, %r15, 31;
	add.s32 	%r17, %r15, %r16;
	shr.s32 	%r3, %r17, 1;
	mul.lo.s32 	%r4, %r15, %r1;
	mul.wide.s32 	%rd19, %r4, 2;
	add.s64 	%rd1, %rd15, %rd19;
	setp.ge.s32 	%p2, %r2, %r3;
	mov.f32 	%f142, 0f00000000;
	mov.f32 	%f143, %f142;
	mov.f32 	%f144, %f142;
	@%p2 bra 	$L__BB34_8;
	not.b32 	%r18, %r2;
	add.s32 	%r5, %r3, %r18;
	and.b32  	%r19, %r5, 96;
	setp.eq.s32 	%p3, %r19, 96;
	mov.f32 	%f142, 0f00000000;
	mov.u32 	%r119, %r2;
	@%p3 bra 	$L__BB34_5;
	mul.wide.s32 	%rd2, %r15, 4;
	mul.wide.u32 	%rd20, %r2, 4;
	add.s64 	%rd65, %rd16, %rd20;
	mul.wide.s32 	%rd4, %r15, 2;
	add.s64 	%rd22, %rd20, %rd19;
	add.s64 	%rd64, %rd15, %rd22;
	shr.u32 	%r20, %r5, 5;
	add.s32 	%r21, %r20, 1;
	and.b32  	%r22, %r21, 3;
	neg.s32 	%r117, %r22;
	mov.f32 	%f142, 0f00000000;
	mov.f32 	%f143, %f142;
	mov.f32 	%f144, %f142;
	mov.u32 	%r119, %r2;
$L__BB34_4:
	.pragma "nounroll";
	// begin inline asm
	ld.global.nc.b32 %r23, [%rd64];
	// end inline asm
	// begin inline asm
	{.reg .f16 low,high;
  mov.b32 {low,high},%r23;
  cvt.f32.f16 %f33, low;}

	// end inline asm
	// begin inline asm
	{.reg .f16 low,high;
  mov.b32 {low,high},%r23;
  cvt.f32.f16 %f34, high;}

	// end inline asm
	// begin inline asm
	ld.global.nc.b32 %r26, [%rd65];
	// end inline asm
	// begin inline asm
	{.reg .f16 low,high;
  mov.b32 {low,high},%r26;
  cvt.f32.f16 %f35, low;}

	// end inline asm
	// begin inline asm
	{.reg .f16 low,high;
  mov.b32 {low,high},%r26;
  cvt.f32.f16 %f36, high;}

	// end inline asm
	fma.rn.f32 	%f41, %f33, %f35, %f144;
	fma.rn.f32 	%f144, %f34, %f36, %f41;
	add.s64 	%rd25, %rd65, %rd4;
	// begin inline asm
	ld.global.nc.b32 %r29, [%rd25];
	// end inline asm
	// begin inline asm
	{.reg .f16 low,high;
  mov.b32 {low,high},%r29;
  cvt.f32.f16 %f37, low;}

	// end inline asm
	// begin inline asm
	{.reg .f16 low,high;
  mov.b32 {low,high},%r29;
  cvt.f32.f16 %f38, high;}

	// end inline asm
	fma.rn.f32 	%f42, %f33, %f37, %f143;
	fma.rn.f32 	%f143, %f34, %f38, %f42;
	add.s64 	%rd26, %rd65, %rd2;
	// begin inline asm
	ld.global.nc.b32 %r32, [%rd26];
	// end inline asm
	// begin inline asm
	{.reg .f16 low,high;
  mov.b32 {low,high},%r32;
  cvt.f32.f16 %f39, low;}

	// end inline asm
	// begin inline asm
	{.reg .f16 low,high;
  mov.b32 {low,high},%r32;
  cvt.f32.f16 %f40, high;}

	// end inline asm
	fma.rn.f32 	%f43, %f33, %f39, %f142;
	fma.rn.f32 	%f142, %f34, %f40, %f43;
	add.s32 	%r119, %r119, 32;
	add.s64 	%rd65, %rd65, 128;
	add.s64 	%rd64, %rd64, 128;
	add.s32 	%r117, %r117, 1;
	setp.ne.s32 	%p4, %r117, 0;
	@%p4 bra 	$L__BB34_4;
$L__BB34_5:
	setp.lt.u32 	%p5, %r5, 96;
	@%p5 bra 	$L__BB34_8;
	mul.wide.u32 	%rd66, %r119, 4;
	mul.wide.s32 	%rd27, %r15, 4;
	add.s64 	%rd11, %rd16, %rd27;
	mul.wide.s32 	%rd28, %r15, 2;
	add.s64 	%rd12, %rd16, %rd28;
$L__BB34_7:
	add.s64 	%rd29, %rd1, %rd66;
	// begin inline asm
	ld.global.nc.b32 %r35, [%rd29];
	// end inline asm
	add.s64 	%rd30, %rd16, %rd66;
	// begin inline asm
	{.reg .f16 low,high;
  mov.b32 {low,high},%r35;
  cvt.f32.f16 %f44, low;}

	// end inline asm
	// begin inline asm
	{.reg .f16 low,high;
  mov.b32 {low,high},%r35;
  cvt.f32.f16 %f45, high;}

	// end inline asm
	// begin inline asm
	ld.global.nc.b32 %r38, [%rd30];
	// end inline asm
	// begin inline asm
	{.reg .f16 low,high;
  mov.b32 {low,high},%r38;
  cvt.f32.f16 %f46, low;}

	// end inline asm
	// begin inline asm
	{.reg .f16 low,high;
  mov.b32 {low,high},%r38;
  cvt.f32.f16 %f47, high;}

	// end inline asm
	fma.rn.f32 	%f76, %f44, %f46, %f144;
	fma.rn.f32 	%f77, %f45, %f47, %f76;
	add.s64 	%rd31, %rd12, %rd66;
	// begin inline asm
	ld.global.nc.b32 %r41, [%rd31];
	// end inline asm
	// begin inline asm
	{.reg .f16 low,high;
  mov.b32 {low,high},%r41;
  cvt.f32.f16 %f48, low;}

	// end inline asm
	// begin inline asm
	{.reg .f16 low,high;
  mov.b32 {low,high},%r41;
  cvt.f32.f16 %f49, high;}

	// end inline asm
	fma.rn.f32 	%f78, %f44, %f48, %f143;
	fma.rn.f32 	%f79, %f45, %f49, %f78;
	add.s64 	%rd32, %rd11, %rd66;
	// begin inline asm
	ld.global.nc.b32 %r44, [%rd32];
	// end inline asm
	// begin inline asm
	{.reg .f16 low,high;
  mov.b32 {low,high},%r44;
  cvt.f32.f16 %f50, low;}

	// end inline asm
	// begin inline asm
	{.reg .f16 low,high;
  mov.b32 {low,high},%r44;
  cvt.f32.f16 %f51, high;}

	// end inline asm
	fma.rn.f32 	%f80, %f44, %f50, %f142;
	fma.rn.f32 	%f81, %f45, %f51, %f80;
	add.s64 	%rd33, %rd29, 128;
	// begin inline asm
	ld.global.nc.b32 %r47, [%rd33];
	// end inline asm
	add.s64 	%rd34, %rd30, 128;
	// begin inline asm
	{.reg .f16 low,high;
  mov.b32 {low,high},%r47;
  cvt.f32.f16 %f52, low;}

	// end inline asm
	// begin inline asm
	{.reg .f16 low,high;
  mov.b32 {low,high},%r47;
  cvt.f32.f16 %f53, high;}

	// end inline asm
	// begin inline asm
	ld.global.nc.b32 %r50, [%rd34];
	// end inline asm
	// begin inline asm
	{.reg .f16 low,high;
  mov.b32 {low,high},%r50;
  cvt.f32.f16 %f54, low;}

	// end inline asm
	// begin inline asm
	{.reg .f16 low,high;
  mov.b32 {low,high},%r50;
  cvt.f32.f16 %f55, high;}

	// end inline asm
	fma.rn.f32 	%f82, %f52, %f54, %f77;
	fma.rn.f32 	%f83, %f53, %f55, %f82;
	add.s64 	%rd35, %rd31, 128;
	// begin inline asm
	ld.global.nc.b32 %r53, [%rd35];
	// end inline asm
	// begin inline asm
	{.reg .f16 low,high;
  mov.b32 {low,high},%r53;
  cvt.f32.f16 %f56, low;}

	// end inline asm
	// begin inline asm
	{.reg .f16 low,high;
  mov.b32 {low,high},%r53;
  cvt.f32.f16 %f57, high;}

	// end inline asm
	fma.rn.f32 	%f84, %f52, %f56, %f79;
	fma.rn.f32 	%f85, %f53, %f57, %f84;
	add.s64 	%rd36, %rd32, 128;
	// begin inline asm
	ld.global.nc.b32 %r56, [%rd36];
	// end inline asm
	// begin inline asm
	{.reg .f16 low,high;
  mov.b32 {low,high},%r56;
  cvt.f32.f16 %f58, low;}

	// end inline asm
	// begin inline asm
	{.reg .f16 low,high;
  mov.b32 {low,high},%r56;
  cvt.f32.f16 %f59, high;}

	// end inline asm
	fma.rn.f32 	%f86, %f52, %f58, %f81;
	fma.rn.f32 	%f87, %f53, %f59, %f86;
	add.s64 	%rd37, %rd29, 256;
	// begin inline asm
	ld.global.nc.b32 %r59, [%rd37];
	// end inline asm
	add.s64 	%rd38, %rd30, 256;
	// begin inline asm
	{.reg .f16 low,high;
  mov.b32 {low,high},%r59;
  cvt.f32.f16 %f60, low;}

	// end inline asm
	// begin inline asm
	{.reg .f16 low,high;
  mov.b32 {low,high},%r59;
  cvt.f32.f16 %f61, high;}

	// end inline asm
	// begin inline asm
	ld.global.nc.b32 %r62, [%rd38];
	// end inline asm
	// begin inline asm
	{.reg .f16 low,high;
  mov.b32 {low,high},%r62;
  cvt.f32.f16 %f62, low;}

	// end inline asm
	// begin inline asm
	{.reg .f16 low,high;
  mov.b32 {low,high},%r62;
  cvt.f32.f16 %f63, high;}

	// end inline asm
	fma.rn.f32 	%f88, %f60, %f62, %f83;
	fma.rn.f32 	%f89, %f61, %f63, %f88;
	add.s64 	%rd39, %rd31, 256;
	// begin inline asm
	ld.global.nc.b32 %r65, [%rd39];
	// end inline asm
	// begin inline asm
	{.reg .f16 low,high;
  mov.b32 {low,high},%r65;
  cvt.f32.f16 %f64, low;}

	// end inline asm
	// begin inline asm
	{.reg .f16 low,high;
  mov.b32 {low,high},%r65;
  cvt.f32.f16 %f65, high;}

	// end inline asm
	fma.rn.f32 	%f90, %f60, %f64, %f85;
	fma.rn.f32 	%f91, %f61, %f65, %f90;
	add.s64 	%rd40, %rd32, 256;
	// begin inline asm
	ld.global.nc.b32 %r68, [%rd40];
	// end inline asm
	// begin inline asm
	{.reg .f16 low,high;
  mov.b32 {low,high},%r68;
  cvt.f32.f16 %f66, low;}

	// end inline asm
	// begin inline asm
	{.reg .f16 low,high;
  mov.b32 {low,high},%r68;
  cvt.f32.f16 %f67, high;}

	// end inline asm
	fma.rn.f32 	%f92, %f60, %f66, %f87;
	fma.rn.f32 	%f93, %f61, %f67, %f92;
	add.s64 	%rd41, %rd29, 384;
	// begin inline asm
	ld.global.nc.b32 %r71, [%rd41];
	// end inline asm
	add.s64 	%rd42, %rd30, 384;
	// begin inline asm
	{.reg .f16 low,high;
  mov.b32 {low,high},%r71;
  cvt.f32.f16 %f68, low;}

	// end inline asm
	// begin inline asm
	{.reg .f16 low,high;
  mov.b32 {low,high},%r71;
  cvt.f32.f16 %f69, high;}

	// end inline asm
	// begin inline asm
	ld.global.nc.b32 %r74, [%rd42];
	// end inline asm
	// begin inline asm
	{.reg .f16 low,high;
  mov.b32 {low,high},%r74;
  cvt.f32.f16 %f70, low;}

	// end inline asm
	// begin inline asm
	{.reg .f16 low,high;
  mov.b32 {low,high},%r74;
  cvt.f32.f16 %f71, high;}

	// end inline asm
	fma.rn.f32 	%f94, %f68, %f70, %f89;
	fma.rn.f32 	%f144, %f69, %f71, %f94;
	add.s64 	%rd43, %rd31, 384;
	// begin inline asm
	ld.global.nc.b32 %r77, [%rd43];
	// end inline asm
	// begin inline asm
	{.reg .f16 low,high;
  mov.b32 {low,high},%r77;
  cvt.f32.f16 %f72, low;}

	// end inline asm
	// begin inline asm
	{.reg .f16 low,high;
  mov.b32 {low,high},%r77;
  cvt.f32.f16 %f73, high;}

	// end inline asm
	fma.rn.f32 	%f95, %f68, %f72, %f91;
	fma.rn.f32 	%f143, %f69, %f73, %f95;
	add.s64 	%rd44, %rd32, 384;
	// begin inline asm
	ld.global.nc.b32 %r80, [%rd44];
	// end inline asm
	// begin inline asm
	{.reg .f16 low,high;
  mov.b32 {low,high},%r80;
  cvt.f32.f16 %f74, low;}

	// end inline asm
	// begin inline asm
	{.reg .f16 low,high;
  mov.b32 {low,high},%r80;
  cvt.f32.f16 %f75, high;}

	// end inline asm
	fma.rn.f32 	%f96, %f68, %f74, %f93;
	fma.rn.f32 	%f142, %f69, %f75, %f96;
	add.s32 	%r119, %r119, 128;
	add.s64 	%rd66, %rd66, 512;
	setp.lt.s32 	%p6, %r119, %r3;
	@%p6 bra 	$L__BB34_7;
$L__BB34_8:
	and.b32  	%r83, %r15, 1;
	setp.eq.b32 	%p7, %r83, 1;
	not.pred 	%p8, %p7;
	setp.ne.s32 	%p9, %r2, 0;
	or.pred  	%p10, %p9, %p8;
	@%p10 bra 	$L__BB34_10;
	mul.wide.s32 	%rd49, %r15, 2;
	add.s64 	%rd50, %rd1, %rd49;
	add.s64 	%rd45, %rd50, -2;
	// begin inline asm
	ld.global.nc.b16 %rs2, [%rd45];
	// end inline asm
	// begin inline asm
	{  cvt.f32.f16 %f97, %rs2;}

	// end inline asm
	add.s64 	%rd51, %rd16, %rd49;
	add.s64 	%rd46, %rd51, -2;
	// begin inline asm
	ld.global.nc.b16 %rs4, [%rd46];
	// end inline asm
	// begin inline asm
	{  cvt.f32.f16 %f98, %rs4;}

	// end inline asm
	fma.rn.f32 	%f144, %f97, %f98, %f144;
	add.s64 	%rd47, %rd46, %rd49;
	// begin inline asm
	ld.global.nc.b16 %rs6, [%rd47];
	// end inline asm
	// begin inline asm
	{  cvt.f32.f16 %f99, %rs6;}

	// end inline asm
	fma.rn.f32 	%f143, %f97, %f99, %f143;
	shl.b32 	%r84, %r15, 1;
	mul.wide.s32 	%rd52, %r84, 2;
	add.s64 	%rd48, %rd46, %rd52;
	// begin inline asm
	ld.global.nc.b16 %rs8, [%rd48];
	// end inline asm
	// begin inline asm
	{  cvt.f32.f16 %f100, %rs8;}

	// end inline asm
	fma.rn.f32 	%f142, %f97, %f100, %f142;
$L__BB34_10:
	setp.ne.s32 	%p11, %r2, 0;
	mov.b32 	%r85, %f144;
	shfl.sync.bfly.b32	%r86|%p12, %r85, 16, 31, -1;
	mov.b32 	%f101, %r86;
	add.f32 	%f102, %f144, %f101;
	mov.b32 	%r87, %f102;
	shfl.sync.bfly.b32	%r88|%p13, %r87, 8, 31, -1;
	mov.b32 	%f103, %r88;
	add.f32 	%f104, %f102, %f103;
	mov.b32 	%r89, %f104;
	shfl.sync.bfly.b32	%r90|%p14, %r89, 4, 31, -1;
	mov.b32 	%f105, %r90;
	add.f32 	%f106, %f104, %f105;
	mov.b32 	%r91, %f106;
	shfl.sync.bfly.b32	%r92|%p15, %r91, 2, 31, -1;
	mov.b32 	%f107, %r92;
	add.f32 	%f108, %f106, %f107;
	mov.b32 	%r93, %f108;
	shfl.sync.bfly.b32	%r94|%p16, %r93, 1, 31, -1;
	mov.b32 	%f109, %r94;
	add.f32 	%f25, %f108, %f109;
	mov.b32 	%r95, %f143;
	shfl.sync.bfly.b32	%r96|%p17, %r95, 16, 31, -1;
	mov.b32 	%f110, %r96;
	add.f32 	%f111, %f143, %f110;
	mov.b32 	%r97, %f111;
	shfl.sync.bfly.b32	%r98|%p18, %r97, 8, 31, -1;
	mov.b32 	%f112, %r98;
	add.f32 	%f113, %f111, %f112;
	mov.b32 	%r99, %f113;
	shfl.sync.bfly.b32	%r100|%p19, %r99, 4, 31, -1;
	mov.b32 	%f114, %r100;
	add.f32 	%f115, %f113, %f114;
	mov.b32 	%r101, %f115;
	shfl.sync.bfly.b32	%r102|%p20, %r101, 2, 31, -1;
	mov.b32 	%f116, %r102;
	add.f32 	%f117, %f115, %f116;
	mov.b32 	%r103, %f117;
	shfl.sync.bfly.b32	%r104|%p21, %r103, 1, 31, -1;
	mov.b32 	%f118, %r104;
	add.f32 	%f26, %f117, %f118;
	mov.b32 	%r105, %f142;
	shfl.sync.bfly.b32	%r106|%p22, %r105, 16, 31, -1;
	mov.b32 	%f119, %r106;
	add.f32 	%f120, %f142, %f119;
	mov.b32 	%r107, %f120;
	shfl.sync.bfly.b32	%r108|%p23, %r107, 8, 31, -1;
	mov.b32 	%f121, %r108;
	add.f32 	%f122, %f120, %f121;
	mov.b32 	%r109, %f122;
	shfl.sync.bfly.b32	%r110|%p24, %r109, 4, 31, -1;
	mov.b32 	%f123, %r110;
	add.f32 	%f124, %f122, %f123;
	mov.b32 	%r111, %f124;
	shfl.sync.bfly.b32	%r112|%p25, %r111, 2, 31, -1;
	mov.b32 	%f125, %r112;
	add.f32 	%f126, %f124, %f125;
	mov.b32 	%r113, %f126;
	shfl.sync.bfly.b32	%r114|%p26, %r113, 1, 31, -1;
	mov.b32 	%f127, %r114;
	add.f32 	%f27, %f126, %f127;
	@%p11 bra 	$L__BB34_14;
	ld.param.s8 	%rs15, [_Z19gemv_kernel_batchedI6__half7__half2Li32ELi3EEvPKT_S4_S4_PS2_iib_param_6];
	setp.eq.s16 	%p27, %rs15, 0;
	mov.f32 	%f148, 0f00000000;
	@%p27 bra 	$L__BB34_13;
	ld.param.u64 	%rd62, [_Z19gemv_kernel_batchedI6__half7__half2Li32ELi3EEvPKT_S4_S4_PS2_iib_param_2];
	mul.wide.u32 	%rd54, %r1, 2;
	add.s64 	%rd53, %rd62, %rd54;
	// begin inline asm
	ld.global.nc.b16 %rs10, [%rd53];
	// end inline asm
	// begin inline asm
	{  cvt.f32.f16 %f148, %rs10;}

	// end inline asm
$L__BB34_13:
	ld.param.u64 	%rd63, [_Z19gemv_kernel_batchedI6__half7__half2Li32ELi3EEvPKT_S4_S4_PS2_iib_param_3];
	cvta.to.global.u64 	%rd55, %rd63;
	add.f32 	%f130, %f148, %f25;
	// begin inline asm
	{  cvt.rn.f16.f32 %rs12, %f130;}

	// end inline asm
	mul.wide.u32 	%rd56, %r1, 2;
	add.s64 	%rd57, %rd55, %rd56;
	st.global.u16 	[%rd57], %rs12;
	add.f32 	%f131, %f148, %f26;
	// begin inline asm
	{  cvt.rn.f16.f32 %rs13, %f131;}

	// end inline asm
	add.s32 	%r115, %r14, %r1;
	mul.wide.u32 	%rd58, %r115, 2;
	add.s64 	%rd59, %rd55, %rd58;
	st.global.u16 	[%rd59], %rs13;
	add.f32 	%f132, %f148, %f27;
	// begin inline asm
	{  cvt.rn.f16.f32 %rs14, %f132;}

	// end inline asm
	add.s32 	%r116, %r115, %r14;
	mul.wide.u32 	%rd60, %r116, 2;
	add.s64 	%rd61, %rd55, %rd60;
	st.global.u16 	[%rd61], %rs14;
$L__BB34_14:
	ret;

}
	// .globl	_Z19gemv_kernel_batchedI6__half7__half2Li32ELi4EEvPKT_S4_S4_PS2_iib
.visible .entry _Z19gemv_kernel_batchedI6__half7__half2Li32ELi4EEvPKT_S4_S4_PS2_iib(
	.param .u64 .ptr .align 1 _Z19gemv_kernel_batchedI6__half7__half2Li32ELi4EEvPKT_S4_S4_PS2_iib_param_0,
	.param .u64 .ptr .align 1 _Z19gemv_kernel_batchedI6__half7__half2Li32ELi4EEvPKT_S4_S4_PS2_iib_param_1,
	.param .u64 .ptr .align 1 _Z19gemv_kernel_batchedI6__half7__half2Li32ELi4EEvPKT_S4_S4_PS2_iib_param_2,
	.param .u64 .ptr .align 1 _Z19gemv_kernel_batchedI6__half7__half2Li32ELi4EEvPKT_S4_S4_PS2_iib_param_3,
	.param .u32 _Z19gemv_kernel_batchedI6__half7__half2Li32ELi4EEvPKT_S4_S4_PS2_iib_param_4,
	.param .u32 _Z19gemv_kernel_batchedI6__half7__half2Li32ELi4EEvPKT_S4_S4_PS2_iib_param_5,
	.param .u8 _Z19gemv_kernel_batchedI6__half7__half2Li32ELi4EEvPKT_S4_S4_PS2_iib_param_6
)
{
	.reg .pred 	%p<33>;
	.reg .b16 	%rs<18>;
	.reg .b32 	%r<148>;
	.reg .b32 	%f<192>;
	.reg .b64 	%rd<78>;

	ld.param.u64 	%rd17, [_Z19gemv_kernel_batchedI6__half7__half2Li32ELi4EEvPKT_S4_S4_PS2_iib_param_0];
	ld.param.u64 	%rd18, [_Z19gemv_kernel_batchedI6__half7__half2Li32ELi4EEvPKT_S4_S4_PS2_iib_param_1];
	ld.param.u64 	%rd20, [_Z19gemv_kernel_batchedI6__half7__half2Li32ELi4EEvPKT_S4_S4_PS2_iib_param_3];
	ld.param.u32 	%r14, [_Z19gemv_kernel_batchedI6__half7__half2Li32ELi4EEvPKT_S4_S4_PS2_iib_param_4];
	ld.param.u32 	%r15, [_Z19gemv_kernel_batchedI6__half7__half2Li32ELi4EEvPKT_S4_S4_PS2_iib_param_5];
	ld.param.s8 	%rs1, [_Z19gemv_kernel_batchedI6__half7__half2Li32ELi4EEvPKT_S4_S4_PS2_iib_param_6];
	mov.u32 	%r1, %ctaid.x;
	setp.ge.s32 	%p1, %r1, %r14;
	@%p1 bra 	$L__BB35_14;
	mov.u32 	%r2, %tid.x;
	shr.u32 	%r16, %r15, 31;
	add.s32 	%r17, %r15, %r16;
	shr.s32 	%r3, %r17, 1;
	mul.lo.s32 	%r4, %r15, %r1;
	mul.wide.s32 	%rd21, %r4, 2;
	add.s64 	%rd1, %rd17, %rd21;
	setp.ge.s32 	%p2, %r2, %r3;
	mov.f32 	%f183, 0f00000000;
	mov.f32 	%f184, %f183;
	mov.f32 	%f185, %f183;
	mov.f32 	%f186, %f183;
	@%p2 bra 	$L__BB35_8;
	not.b32 	%r18, %r2;
	add.s32 	%r5, %r3, %r18;
	and.b32  	%r19, %r5, 96;
	setp.eq.s32 	%p3, %r19, 96;
	mov.f32 	%f183, 0f00000000;
	mov.u32 	%r146, %r2;
	@%p3 bra 	$L__BB35_5;
	mul.wide.s32 	%rd2, %r15, 4;
	mul.wide.u32 	%rd22, %r2, 4;
	add.s64 	%rd76, %rd18, %rd22;
	mul.wide.s32 	%rd4, %r15, 6;
	mul.wide.s32 	%rd5, %r15, 2;
	add.s64 	%rd24, %rd22, %rd21;
	add.s64 	%rd75, %rd17, %rd24;
	shr.u32 	%r20, %r5, 5;
	add.s32 	%r21, %r20, 1;
	and.b32  	%r22, %r21, 3;
	neg.s32 	%r144, %r22;
	mov.f32 	%f183, 0f00000000;
	mov.f32 	%f184, %f183;
	mov.f32 	%f185, %f183;
	mov.f32 	%f186, %f183;
	mov.u32 	%r146, %r2;
$L__BB35_4:
	.pragma "nounroll";
	// begin inline asm
	ld.global.nc.b32 %r23, [%rd75];
	// end inline asm
	// begin inline asm
	{.reg .f16 low,high;
  mov.b32 {low,high},%r23;
  cvt.f32.f16 %f42, low;}

	// end inline asm
	// begin inline asm
	{.reg .f16 low,high;
  mov.b32 {low,high},%r23;
  cvt.f32.f16 %f43, high;}

	// end inline asm
	// begin inline asm
	ld.global.nc.b32 %r26, [%rd76];
	// end inline asm
	// begin inline asm
	{.reg .f16 low,high;
  mov.b32 {low,high},%r26;
  cvt.f32.f16 %f44, low;}

	// end inline asm
	// begin inline asm
	{.reg .f16 low,high;
  mov.b32 {low,high},%r26;
  cvt.f32.f16 %f45, high;}

	// end inline asm
	fma.rn.f32 	%f52, %f42, %f44, %f186;
	fma.rn.f32 	%f186, %f43, %f45, %f52;
	add.s64 	%rd27, %rd76, %rd5;
	// begin inline asm
	ld.global.nc.b32 %r29, [%rd27];
	// end inline asm
	// begin inline asm
	{.reg .f16 low,high;
  mov.b32 {low,high},%r29;
  cvt.f32.f16 %f46, low;}

	// end inline asm
	// begin inline asm
	{.reg .f16 low,high;
  mov.b32 {low,high},%r29;
  cvt.f32.f16 %f47, high;}

	// end inline asm
	fma.rn.f32 	%f53, %f42, %f46, %f185;
	fma.rn.f32 	%f185, %f43, %f47, %f53;
	add.s64 	%rd28, %rd76, %rd2;
	// begin inline asm
	ld.global.nc.b32 %r32, [%rd28];
	// end inline asm
	// begin inline asm
	{.reg .f16 low,high;
  mov.b32 {low,high},%r32;
  cvt.f32.f16 %f48, low;}

	// end inline asm
	// begin inline asm
	{.reg .f16 low,high;
  mov.b32 {low,high},%r32;
  cvt.f32.f16 %f49, high;}

	// end inline asm
	fma.rn.f32 	%f54, %f42, %f48, %f184;
	fma.rn.f32 	%f184, %f43, %f49, %f54;
	add.s64 	%rd29, %rd76, %rd4;
	// begin inline asm
	ld.global.nc.b32 %r35, [%rd29];
	// end inline asm
	// begin inline asm
	{.reg .f16 low,high;
  mov.b32 {low,high},%r35;
  cvt.f32.f16 %f50, low;}

	// end inline asm
	// begin inline asm
	{.reg .f16 low,high;
  mov.b32 {low,high},%r35;
  cvt.f32.f16 %f51, high;}

	// end inline asm
	fma.rn.f32 	%f55, %f42, %f50, %f183;
	fma.rn.f32 	%f183, %f43, %f51, %f55;
	add.s32 	%r146, %r146, 32;
	add.s64 	%rd76, %rd76, 128;
	add.s64 	%rd75, %rd75, 128;
	add.s32 	%r144, %r144, 1;
	setp.ne.s32 	%p4, %r144, 0;
	@%p4 bra 	$L__BB35_4;
$L__BB35_5:
	setp.lt.u32 	%p5, %r5, 96;
	@%p5 bra 	$L__BB35_8;
	mul.wide.u32 	%rd77, %r146, 4;
	mul.wide.s32 	%rd30, %r15, 4;
	add.s64 	%rd12, %rd18, %rd30;
	mul.wide.s32 	%rd31, %r15, 6;
	add.s64 	%rd13, %rd18, %rd31;
	mul.wide.s32 	%rd32, %r15, 2;
	add.s64 	%rd14, %rd18, %rd32;
$L__BB35_7:
	add.s64 	%rd33, %rd1, %rd77;
	// begin inline asm
	ld.global.nc.b32 %r38, [%rd33];
	// end inline asm
	add.s64 	%rd34, %rd18, %rd77;
	// begin inline asm
	{.reg .f16 low,high;
  mov.b32 {low,high},%r38;
  cvt.f32.f16 %f56, low;}

	// end inline asm
	// begin inline asm
	{.reg .f16 low,high;
  mov.b32 {low,high},%r38;
  cvt.f32.f16 %f57, high;}

	// end inline asm
	// begin inline asm
	ld.global.nc.b32 %r41, [%rd34];
	// end inline asm
	// begin inline asm
	{.reg .f16 low,high;
  mov.b32 {low,high},%r41;
  cvt.f32.f16 %f58, low;}

	// end inline asm
	// begin inline asm
	{.reg .f16 low,high;
  mov.b32 {low,high},%r41;
  cvt.f32.f16 %f59, high;}

	// end inline asm
	fma.rn.f32 	%f96, %f56, %f58, %f186;
	fma.rn.f32 	%f97, %f57, %f59, %f96;
	add.s64 	%rd35, %rd14, %rd77;
	// begin inline asm
	ld.global.nc.b32 %r44, [%rd35];
	// end inline asm
	// begin inline asm
	{.reg .f16 low,high;
  mov.b32 {low,high},%r44;
  cvt.f32.f16 %f60, low;}

	// end inline asm
	// begin inline asm
	{.reg .f16 low,high;
  mov.b32 {low,high},%r44;
  cvt.f32.f16 %f61, high;}

	// end inline asm
	fma.rn.f32 	%f98, %f56, %f60, %f185;
	fma.rn.f32 	%f99, %f57, %f61, %f98;
	add.s64 	%rd36, %rd12, %rd77;
	// begin inline asm
	ld.global.nc.b32 %r47, [%rd36];
	// end inline asm
	// begin inline asm
	{.reg .f16 low,high;
  mov.b32 {low,high},%r47;
  cvt.f32.f16 %f62, low;}

	// end inline asm
	// begin inline asm
	{.reg .f16 low,high;
  mov.b32 {low,high},%r47;
  cvt.f32.f16 %f63, high;}

	// end inline asm
	fma.rn.f32 	%f100, %f56, %f62, %f184;
	fma.rn.f32 	%f101, %f57, %f63, %f100;
	add.s64 	%rd37, %rd13, %rd77;
	// begin inline asm
	ld.global.nc.b32 %r50, [%rd37];
	// end inline asm
	// begin inline asm
	{.reg .f16 low,high;
  mov.b32 {low,high},%r50;
  cvt.f32.f16 %f64, low;}

	// end inline asm
	// begin inline asm
	{.reg .f16 low,high;
  mov.b32 {low,high},%r50;
  cvt.f32.f16 %f65, high;}

	// end inline asm
	fma.rn.f32 	%f102, %f56, %f64, %f183;
	fma.rn.f32 	%f103, %f57, %f65, %f102;
	add.s64 	%rd38, %rd33, 128;
	// begin inline asm
	ld.global.nc.b32 %r53, [%rd38];
	// end inline asm
	add.s64 	%rd39, %rd34, 128;
	// begin inline asm
	{.reg .f16 low,high;
  mov.b32 {low,high},%r53;
  cvt.f32.f16 %f66, low;}

	// end inline asm
	// begin inline asm
	{.reg .f16 low,high;
  mov.b32 {low,high},%r53;
  cvt.f32.f16 %f67, high;}

	// end inline asm
	// begin inline asm
	ld.global.nc.b32 %r56, [%rd39];
	// end inline asm
	// begin inline asm
	{.reg .f16 low,high;
  mov.b32 {low,high},%r56;
  cvt.f32.f16 %f68, low;}

	// end inline asm
	// begin inline asm
	{.reg .f16 low,high;
  mov.b32 {low,high},%r56;
  cvt.f32.f16 %f69, high;}

	// end inline asm
	fma.rn.f32 	%f104, %f66, %f68, %f97;
	fma.rn.f32 	%f105, %f67, %f69, %f104;
	add.s64 	%rd40, %rd35, 128;
	// begin inline asm
	ld.global.nc.b32 %r59, [%rd40];
	// end inline asm
	// begin inline asm
	{.reg .f16 low,high;
  mov.b32 {low,high},%r59;
  cvt.f32.f16 %f70, low;}

	// end inline asm
	// begin inline asm
	{.reg .f16 low,high;
  mov.b32 {low,high},%r59;
  cvt.f32.f16 %f71, high;}

	// end inline asm
	fma.rn.f32 	%f106, %f66, %f70, %f99;
	fma.rn.f32 	%f107, %f67, %f71, %f106;
	add.s64 	%rd41, %rd36, 128;
	// begin inline asm
	ld.global.nc.b32 %r62, [%rd41];
	// end inline asm
	// begin inline asm
	{.reg .f16 low,high;
  mov.b32 {low,high},%r62;
  cvt.f32.f16 %f72, low;}

	// end inline asm
	// begin inline asm
	{.reg .f16 low,high;
  mov.b32 {low,high},%r62;
  cvt.f32.f16 %f73, high;}

	// end inline asm
	fma.rn.f32 	%f108, %f66, %f72, %f101;
	fma.rn.f32 	%f109, %f67, %f73, %f108;
	add.s64 	%rd42, %rd37, 128;
	// begin inline asm
	ld.global.nc.b32 %r65, [%rd42];
	// end inline asm
	// begin inline asm
	{.reg .f16 low,high;
  mov.b32 {low,high},%r65;
  cvt.f32.f16 %f74, low;}

	// end inline asm
	// begin inline asm
	{.reg .f16 low,high;
  mov.b32 {low,high},%r65;
  cvt.f32.f16 %f75, high;}

	// end inline asm
	fma.rn.f32 	%f110, %f66, %f74, %f103;
	fma.rn.f32 	%f111, %f67, %f75, %f110;
	add.s64 	%rd43, %rd33, 256;
	// begin inline asm
	ld.global.nc.b32 %r68, [%rd43];
	// end inline asm
	add.s64 	%rd44, %rd34, 256;
	// begin inline asm
	{.reg .f16 low,high;
  mov.b32 {low,high},%r68;
  cvt.f32.f16 %f76, low;}

	// end inline asm
	// begin inline asm
	{.reg .f16 low,high;
  mov.b32 {low,high},%r68;
  cvt.f32.f16 %f77, high;}

	// end inline asm
	// begin inline asm
	ld.global.nc.b32 %r71, [%rd44];
	// end inline asm
	// begin inline asm
	{.reg .f16 low,high;
  mov.b32 {low,high},%r71;
  cvt.f32.f16 %f78, low;}

	// end inline asm
	// begin inline asm
	{.reg .f16 low,high;
  mov.b32 {low,high},%r71;
  cvt.f32.f16 %f79, high;}

	// end inline asm
	fma.rn.f32 	%f112, %f76, %f78, %f105;
	fma.rn.f32 	%f113, %f77, %f79, %f112;
	add.s64 	%rd45, %rd35, 256;
	// begin inline asm
	ld.global.nc.b32 %r74, [%rd45];
	// end inline asm
	// begin inline asm
	{.reg .f16 low,high;
  mov.b32 {low,high},%r74;
  cvt.f32.f16 %f80, low;}

	// end inline asm
	// begin inline asm
	{.reg .f16 low,high;
  mov.b32 {low,high},%r74;
  cvt.f32.f16 %f81, high;}

	// end inline asm
	fma.rn.f32 	%f114, %f76, %f80, %f107;
	fma.rn.f32 	%f115, %f77, %f81, %f114;
	add.s64 	%rd46, %rd36, 256;
	// begin inline asm
	ld.global.nc.b32 %r77, [%rd46];
	// end inline asm
	// begin inline asm
	{.reg .f16 low,high;
  mov.b32 {low,high},%r77;
  cvt.f32.f16 %f82, low;}

	// end inline asm
	// begin inline asm
	{.reg .f16 low,high;
  mov.b32 {low,high},%r77;
  cvt.f32.f16 %f83, high;}

	// end inline asm
	fma.rn.f32 	%f116, %f76, %f82, %f109;
	fma.rn.f32 	%f117, %f77, %f83, %f116;
	add.s64 	%rd47, %rd37, 256;
	// begin inline asm
	ld.global.nc.b32 %r80, [%rd47];
	// end inline asm
	// begin inline asm
	{.reg .f16 low,high;
  mov.b32 {low,high},%r80;
  cvt.f32.f16 %f84, low;}

	// end inline asm
	// begin inline asm
	{.reg .f16 low,high;
  mov.b32 {low,high},%r80;
  cvt.f32.f16 %f85, high;}

	// end inline asm
	fma.rn.f32 	%f118, %f76, %f84, %f111;
	fma.rn.f32 	%f119, %f77, %f85, %f118;
	add.s64 	%rd48, %rd33, 384;
	// begin inline asm
	ld.global.nc.b32 %r83, [%rd48];
	// end inline asm
	add.s64 	%rd49, %rd34, 384;
	// begin inline asm
	{.reg .f16 low,high;
  mov.b32 {low,high},%r83;
  cvt.f32.f16 %f86, low;}

	// end inline asm
	// begin inline asm
	{.reg .f16 low,high;
  mov.b32 {low,high},%r83;
  cvt.f32.f16 %f87, high;}

	// end inline asm
	// begin inline asm
	ld.global.nc.b32 %r86, [%rd49];
	// end inline asm
	// begin inline asm
	{.reg .f16 low,high;
  mov.b32 {low,high},%r86;
  cvt.f32.f16 %f88, low;}

	// end inline asm
	// begin inline asm
	{.reg .f16 low,high;
  mov.b32 {low,high},%r86;
  cvt.f32.f16 %f89, high;}

	// end inline asm
	fma.rn.f32 	%f120, %f86, %f88, %f113;
	fma.rn.f32 	%f186, %f87, %f89, %f120;
	add.s64 	%rd50, %rd35, 384;
	// begin inline asm
	ld.global.nc.b32 %r89, [%rd50];
	// end inline asm
	// begin inline asm
	{.reg .f16 low,high;
  mov.b32 {low,high},%r89;
  cvt.f32.f16 %f90, low;}

	// end inline asm
	// begin inline asm
	{.reg .f16 low,high;
  mov.b32 {low,high},%r89;
  cvt.f32.f16 %f91, high;}

	// end inline asm
	fma.rn.f32 	%f121, %f86, %f90, %f115;
	fma.rn.f32 	%f185, %f87, %f91, %f121;
	add.s64 	%rd51, %rd36, 384;
	// begin inline asm
	ld.global.nc.b32 %r92, [%rd51];
	// end inline asm
	// begin inline asm
	{.reg .f16 low,high;
  mov.b32 {low,high},%r92;
  cvt.f32.f16 %f92, low;}

	// end inline asm
	// begin inline asm
	{.reg .f16 low,high;
  mov.b32 {low,high},%r92;
  cvt.f32.f16 %f93, high;}

	// end inline asm
	fma.rn.f32 	%f122, %f86, %f92, %f117;
	fma.rn.f32 	%f184, %f87, %f93, %f122;
	add.s64 	%rd52, %rd37, 384;
	// begin inline asm
	ld.global.nc.b32 %r95, [%rd52];
	// end inline asm
	// begin inline asm
	{.reg .f16 low,high;
  mov.b32 {low,high},%r95;
  cvt.f32.f16 %f94, low;}

	// end inline asm
	// begin inline asm
	{.reg .f16 low,high;
  mov.b32 {low,high},%r95;
  cvt.f32.f16 %f95, high;}

	// end inline asm
	fma.rn.f32 	%f123, %f86, %f94, %f119;
	fma.rn.f32 	%f183, %f87, %f95, %f123;
	add.s32 	%r146, %r146, 128;
	add.s64 	%rd77, %rd77, 512;
	setp.lt.s32 	%p6, %r146, %r3;
	@%p6 bra 	$L__BB35_7;
$L__BB35_8:
	and.b32  	%r98, %r15, 1;
	setp.eq.b32 	%p7, %r98, 1;
	not.pred 	%p8, %p7;
	setp.ne.s32 	%p9, %r2, 0;
	or.pred  	%p10, %p9, %p8;
	@%p10 bra 	$L__BB35_10;
	mul.wide.s32 	%rd58, %r15, 2;
	add.s64 	%rd59, %rd1, %rd58;
	add.s64 	%rd53, %rd59, -2;
	// begin inline asm
	ld.global.nc.b16 %rs2, [%rd53];
	// end inline asm
	// begin inline asm
	{  cvt.f32.f16 %f124, %rs2;}

	// end inline asm
	add.s64 	%rd60, %rd18, %rd58;
	add.s64 	%rd54, %rd60, -2;
	// begin inline asm
	ld.global.nc.b16 %rs4, [%rd54];
	// end inline asm
	// begin inline asm
	{  cvt.f32.f16 %f125, %rs4;}

	// end inline asm
	fma.rn.f32 	%f186, %f124, %f125, %f186;
	add.s64 	%rd55, %rd54, %rd58;
	// begin inline asm
	ld.global.nc.b16 %rs6, [%rd55];
	// end inline asm
	// begin inline asm
	{  cvt.f32.f16 %f126, %rs6;}

	// end inline asm
	fma.rn.f32 	%f185, %f124, %f126, %f185;
	shl.b32 	%r99, %r15, 1;
	mul.wide.s32 	%rd61, %r99, 2;
	add.s64 	%rd56, %rd54, %rd61;
	// begin inline asm
	ld.global.nc.b16 %rs8, [%rd56];
	// end inline asm
	// begin inline asm
	{  cvt.f32.f16 %f127, %rs8;}

	// end inline asm
	fma.rn.f32 	%f184, %f124, %f127, %f184;
	mul.lo.s32 	%r100, %r15, 3;
	mul.wide.s32 	%rd62, %r100, 2;
	add.s64 	%rd57, %rd54, %rd62;
	// begin inline asm
	ld.global.nc.b16 %rs10, [%rd57];
	// end inline asm
	// begin inline asm
	{  cvt.f32.f16 %f128, %rs10;}

	// end inline asm
	fma.rn.f32 	%f183, %f124, %f128, %f183;
$L__BB35_10:
	setp.ne.s32 	%p11, %r2, 0;
	mov.b32 	%r101, %f186;
	shfl.sync.bfly.b32	%r102|%p12, %r101, 16, 31, -1;
	mov.b32 	%f129, %r102;
	add.f32 	%f130, %f186, %f129;
	mov.b32 	%r103, %f130;
	shfl.sync.bfly.b32	%r104|%p13, %r103, 8, 31, -1;
	mov.b32 	%f131, %r104;
	add.f32 	%f132, %f130, %f131;
	mov.b32 	%r105, %f132;
	shfl.sync.bfly.b32	%r106|%p14, %r105, 4, 31, -1;
	mov.b32 	%f133, %r106;
	add.f32 	%f134, %f132, %f133;
	mov.b32 	%r107, %f134;
	shfl.sync.bfly.b32	%r108|%p15, %r107, 2, 31, -1;
	mov.b32 	%f135, %r108;
	add.f32 	%f136, %f134, %f135;
	mov.b32 	%r109, %f136;
	shfl.sync.bfly.b32	%r110|%p16, %r109, 1, 31, -1;
	mov.b32 	%f137, %r110;
	add.f32 	%f33, %f136, %f137;
	mov.b32 	%r111, %f185;
	shfl.sync.bfly.b32	%r112|%p17, %r111, 16, 31, -1;
	mov.b32 	%f138, %r112;
	add.f32 	%f139, %f185, %f138;
	mov.b32 	%r113, %f139;
	shfl.sync.bfly.b32	%r114|%p18, %r113, 8, 31, -1;
	mov.b32 	%f140, %r114;
	add.f32 	%f141, %f139, %f140;
	mov.b32 	%r115, %f141;
	shfl.sync.bfly.b32	%r116|%p19, %r115, 4, 31, -1;
	mov.b32 	%f142, %r116;
	add.f32 	%f143, %f141, %f142;
	mov.b32 	%r117, %f143;
	shfl.sync.bfly.b32	%r118|%p20, %r117, 2, 31, -1;
	mov.b32 	%f144, %r118;
	add.f32 	%f145, %f143, %f144;
	mov.b32 	%r119, %f145;
	shfl.sync.bfly.b32	%r120|%p21, %r119, 1, 31, -1;
	mov.b32 	%f146, %r120;
	add.f32 	%f34, %f145, %f146;
	mov.b32 	%r121, %f184;
	shfl.sync.bfly.b32	%r122|%p22, %r121, 16, 31, -1;
	mov.b32 	%f147, %r122;
	add.f32 	%f148, %f184, %f147;
	mov.b32 	%r123, %f148;
	shfl.sync.bfly.b32	%r124|%p23, %r123, 8, 31, -1;
	mov.b32 	%f149, %r124;
	add.f32 	%f150, %f148, %f149;
	mov.b32 	%r125, %f150;
	shfl.sync.bfly.b32	%r126|%p24, %r125, 4, 31, -1;
	mov.b32 	%f151, %r126;
	add.f32 	%f152, %f150, %f151;
	mov.b32 	%r127, %f152;
	shfl.sync.bfly.b32	%r128|%p25, %r127, 2, 31, -1;
	mov.b32 	%f153, %r128;
	add.f32 	%f154, %f152, %f153;
	mov.b32 	%r129, %f154;
	shfl.sync.bfly.b32	%r130|%p26, %r129, 1, 31, -1;
	mov.b32 	%f155, %r130;
	add.f32 	%f35, %f154, %f155;
	mov.b32 	%r131, %f183;
	shfl.sync.bfly.b32	%r132|%p27, %r131, 16, 31, -1;
	mov.b32 	%f156, %r132;
	add.f32 	%f157, %f183, %f156;
	mov.b32 	%r133, %f157;
	shfl.sync.bfly.b32	%r134|%p28, %r133, 8, 31, -1;
	mov.b32 	%f158, %r134;
	add.f32 	%f159, %f157, %f158;
	mov.b32 	%r135, %f159;
	shfl.sync.bfly.b32	%r136|%p29, %r135, 4, 31, -1;
	mov.b32 	%f160, %r136;
	add.f32 	%f161, %f159, %f160;
	mov.b32 	%r137, %f161;
	shfl.sync.bfly.b32	%r138|%p30, %r137, 2, 31, -1;
	mov.b32 	%f162, %r138;
	add.f32 	%f163, %f161, %f162;
	mov.b32 	%r139, %f163;
	shfl.sync.bfly.b32	%r140|%p31, %r139, 1, 31, -1;
	mov.b32 	%f164, %r140;
	add.f32 	%f36, %f163, %f164;
	@%p11 bra 	$L__BB35_14;
	setp.eq.s16 	%p32, %rs1, 0;
	mov.f32 	%f191, 0f00000000;
	@%p32 bra 	$L__BB35_13;
	ld.param.u64 	%rd74, [_Z19gemv_kernel_batchedI6__half7__half2Li32ELi4EEvPKT_S4_S4_PS2_iib_param_2];
	mul.wide.u32 	%rd64, %r1, 2;
	add.s64 	%rd63, %rd74, %rd64;
	// begin inline asm
	ld.global.nc.b16 %rs12, [%rd63];
	// end inline asm
	// begin inline asm
	{  cvt.f32.f16 %f191, %rs12;}

	// end inline asm
$L__BB35_13:
	cvta.to.global.u64 	%rd65, %rd20;
	add.f32 	%f167, %f191, %f33;
	// begin inline asm
	{  cvt.rn.f16.f32 %rs14, %f167;}

	// end inline asm
	mul.wide.u32 	%rd66, %r1, 2;
	add.s64 	%rd67, %rd65, %rd66;
	st.global.u16 	[%rd67], %rs14;
	add.f32 	%f168, %f191, %f34;
	// begin inline asm
	{  cvt.rn.f16.f32 %rs15, %f168;}

	// end inline asm
	add.s32 	%r141, %r14, %r1;
	mul.wide.u32 	%rd68, %r141, 2;
	add.s64 	%rd69, %rd65, %rd68;
	st.global.u16 	[%rd69], %rs15;
	add.f32 	%f169, %f191, %f35;
	// begin inline asm
	{  cvt.rn.f16.f32 %rs16, %f169;}

	// end inline asm
	add.s32 	%r142, %r141, %r14;
	mul.wide.u32 	%rd70, %r142, 2;
	add.s64 	%rd71, %rd65, %rd70;
	st.global.u16 	[%rd71], %rs16;
	add.f32 	%f170, %f191, %f36;
	// begin inline asm
	{  cvt.rn.f16.f32 %rs17, %f170;}

	// end inline asm
	add.s32 	%r143, %r142, %r14;
	mul.wide.u32 	%rd72, %r143, 2;
	add.s64 	%rd73, %rd65, %rd72;
	st.global.u16 	[%rd73], %rs17;
$L__BB35_14:
	ret;

}
	// .globl	_Z19gemv_kernel_batchedI6__half7__half2Li32ELi5EEvPKT_S4_S4_PS2_iib
.visible .entry _Z19gemv_kernel_batchedI6__half7__half2Li32ELi5EEvPKT_S4_S4_PS2_iib(
	.param .u64 .ptr .align 1 _Z19gemv_kernel_batchedI6__half7__half2Li32ELi5EEvPKT_S4_S4_PS2_iib_param_0,
	.param .u64 .ptr .align 1 _Z19gemv_kernel_batchedI6__half7__half2Li32ELi5EEvPKT_S4_S4_PS2_iib_param_1,
	.param .u64 .ptr .align 1 _Z19gemv_kernel_batchedI6__half7__half2Li32ELi5EEvPKT_S4_S4_PS2_iib_param_2,
	.param .u64 .ptr .align 1 _Z19gemv_kernel_batchedI6__half7__half2Li32ELi5EEvPKT_S4_S4_PS2_iib_param_3,
	.param .u32 _Z19gemv_kernel_batchedI6__half7__half2Li32ELi5EEvPKT_S4_S4_PS2_iib_param_4,
	.param .u32 _Z19gemv_kernel_batchedI6__half7__half2Li32ELi5EEvPKT_S4_S4_PS2_iib_param_5,
	.param .u8 _Z19gemv_kernel_batchedI6__half7__half2Li32ELi5EEvPKT_S4_S4_PS2_iib_param_6
)
{
	.reg .pred 	%p<38>;
	.reg .b16 	%rs<22>;
	.reg .b32 	%r<175>;
	.reg .b32 	%f<235>;
	.reg .b64 	%rd<83>;

	ld.param.u64 	%rd14, [_Z19gemv_kernel_batchedI6__half7__half2Li32ELi5EEvPKT_S4_S4_PS2_iib_param_0];
	ld.param.u64 	%rd15, [_Z19gemv_kernel_batchedI6__half7__half2Li32ELi5EEvPKT_S4_S4_PS2_iib_param_1];
	ld.param.u32 	%r14, [_Z19gemv_kernel_batchedI6__half7__half2Li32ELi5EEvPKT_S4_S4_PS2_iib_param_4];
	ld.param.u32 	%r15, [_Z19gemv_kernel_batchedI6__half7__half2Li32ELi5EEvPKT_S4_S4_PS2_iib_param_5];
	mov.u32 	%r1, %ctaid.x;
	setp.ge.s32 	%p1, %r1, %r14;
	@%p1 bra 	$L__BB36_14;
	mov.u32 	%r2, %tid.x;
	shr.u32 	%r16, %r15, 31;
	add.s32 	%r17, %r15, %r16;
	shr.s32 	%r3, %r17, 1;
	mul.lo.s32 	%r4, %r15, %r1;
	mul.wide.s32 	%rd18, %r4, 2;
	add.s64 	%rd1, %rd14, %rd18;
	setp.ge.s32 	%p2, %r2, %r3;
	mov.f32 	%f224, 0f00000000;
	mov.f32 	%f225, %f224;
	mov.f32 	%f226, %f224;
	mov.f32 	%f227, %f224;
	mov.f32 	%f228, %f224;
	@%p2 bra 	$L__BB36_8;
	not.b32 	%r18, %r2;
	add.s32 	%r5, %r3, %r18;
	and.b32  	%r19, %r5, 96;
	setp.eq.s32 	%p3, %r19, 96;
	mov.f32 	%f224, 0f00000000;
	mov.u32 	%r173, %r2;
	@%p3 bra 	$L__BB36_5;
	mul.wide.u32 	%rd19, %r2, 4;
	add.s64 	%rd81, %rd15, %rd19;
	add.s64 	%rd21, %rd19, %rd18;
	add.s64 	%rd80, %rd14, %rd21;
	shr.u32 	%r20, %r5, 5;
	add.s32 	%r21, %r20, 1;
	and.b32  	%r22, %r21, 3;
	neg.s32 	%r171, %r22;
	mul.wide.s32 	%rd4, %r15, 2;
	mov.f32 	%f224, 0f00000000;
	mov.f32 	%f225, %f224;
	mov.f32 	%f226, %f224;
	mov.f32 	%f227, %f224;
	mov.f32 	%f228, %f224;
	mov.u32 	%r173, %r2;
$L__BB36_4:
	.pragma "nounroll";
	// begin inline asm
	ld.global.nc.b32 %r23, [%rd80];
	// end inline asm
	// begin inline asm
	{.reg .f16 low,high;
  mov.b32 {low,high},%r23;
  cvt.f32.f16 %f51, low;}

	// end inline asm
	// begin inline asm
	{.reg .f16 low,high;
  mov.b32 {low,high},%r23;
  cvt.f32.f16 %f52, high;}

	// end inline asm
	// begin inline asm
	ld.global.nc.b32 %r26, [%rd81];
	// end inline asm
	// begin inline asm
	{.reg .f16 low,high;
  mov.b32 {low,high},%r26;
  cvt.f32.f16 %f53, low;}

	// end inline asm
	// begin inline asm
	{.reg .f16 low,high;
  mov.b32 {low,high},%r26;
  cvt.f32.f16 %f54, high;}

	// end inline asm
	fma.rn.f32 	%f63, %f51, %f53, %f228;
	fma.rn.f32 	%f228, %f52, %f54, %f63;
	add.s64 	%rd24, %rd81, %rd4;
	// begin inline asm
	ld.global.nc.b32 %r29, [%rd24];
	// end inline asm
	// begin inline asm
	{.reg .f16 low,high;
  mov.b32 {low,high},%r29;
  cvt.f32.f16 %f55, low;}

	// end inline asm
	// begin inline asm
	{.reg .f16 low,high;
  mov.b32 {low,high},%r29;
  cvt.f32.f16 %f56, high;}

	// end inline asm
	fma.rn.f32 	%f64, %f51, %f55, %f227;
	fma.rn.f32 	%f227, %f52, %f56, %f64;
	add.s64 	%rd25, %rd24, %rd4;
	// begin inline asm
	ld.global.nc.b32 %r32, [%rd25];
	// end inline asm
	// begin inline asm
	{.reg .f16 low,high;
  mov.b32 {low,high},%r32;
  cvt.f32.f16 %f57, low;}

	// end inline asm
	// begin inline asm
	{.reg .f16 low,high;
  mov.b32 {low,high},%r32;
  cvt.f32.f16 %f58, high;}

	// end inline asm
	fma.rn.f32 	%f65, %f51, %f57, %f226;
	fma.rn.f32 	%f226, %f52, %f58, %f65;
	add.s64 	%rd26, %rd25, %rd4;
	// begin inline asm
	ld.global.nc.b32 %r35, [%rd26];
	// end inline asm
	// begin inline asm
	{.reg .f16 low,high;
  mov.b32 {low,high},%r35;
  cvt.f32.f16 %f59, low;}

	// end inline asm
	// begin inline asm
	{.reg .f16 low,high;
  mov.b32 {low,high},%r35;
  cvt.f32.f16 %f60, high;}

	// end inline asm
	fma.rn.f32 	%f66, %f51, %f59, %f225;
	fma.rn.f32 	%f225, %f52, %f60, %f66;
	add.s64 	%rd27, %rd26, %rd4;
	// begin inline asm
	ld.global.nc.b32 %r38, [%rd27];
	// end inline asm
	// begin inline asm
	{.reg .f16 low,high;
  mov.b32 {low,high},%r38;
  cvt.f32.f16 %f61, low;}

	// end inline asm
	// begin inline asm
	{.reg .f16 low,high;
  mov.b32 {low,high},%r38;
  cvt.f32.f16 %f62, high;}

	// end inline asm
	fma.rn.f32 	%f67, %f51, %f61, %f224;
	fma.rn.f32 	%f224, %f52, %f62, %f67;
	add.s32 	%r173, %r173, 32;
	add.s64 	%rd81, %rd81, 128;
	add.s64 	%rd80, %rd80, 128;
	add.s32 	%r171, %r171, 1;
	setp.ne.s32 	%p4, %r171, 0;
	@%p4 bra 	$L__BB36_4;
$L__BB36_5:
	setp.lt.u32 	%p5, %r5, 96;
	@%p5 bra 	$L__BB36_8;
	mul.wide.u32 	%rd82, %r173, 4;
	mul.wide.s32 	%rd10, %r15, 2;
	mul.wide.s32 	%rd28, %r15, 6;
	sub.s64 	%rd11, 128, %rd28;
$L__BB36_7:
	add.s64 	%rd29, %rd1, %rd82;
	// begin inline asm
	ld.global.nc.b32 %r41, [%rd29];
	// end inline asm
	add.s64 	%rd30, %rd15, %rd82;
	// begin inline asm
	{.reg .f16 low,high;
  mov.b32 {low,high},%r41;
  cvt.f32.f16 %f68, low;}

	// end inline asm
	// begin inline asm
	{.reg .f16 low,high;
  mov.b32 {low,high},%r41;
  cvt.f32.f16 %f69, high;}

	// end inline asm
	// begin inline asm
	ld.global.nc.b32 %r44, [%rd30];
	// end inline asm
	// begin inline asm
	{.reg .f16 low,high;
  mov.b32 {low,high},%r44;
  cvt.f32.f16 %f70, low;}

	// end inline asm
	// begin inline asm
	{.reg .f16 low,high;
  mov.b32 {low,high},%r44;
  cvt.f32.f16 %f71, high;}

	// end inline asm
	fma.rn.f32 	%f116, %f68, %f70, %f228;
	fma.rn.f32 	%f117, %f69, %f71, %f116;
	add.s64 	%rd31, %rd30, %rd10;
	// begin inline asm
	ld.global.nc.b32 %r47, [%rd31];
	// end inline asm
	// begin inline asm
	{.reg .f16 low,high;
  mov.b32 {low,high},%r47;
  cvt.f32.f16 %f72, low;}

	// end inline asm
	// begin inline asm
	{.reg .f16 low,high;
  mov.b32 {low,high},%r47;
  cvt.f32.f16 %f73, high;}

	// end inline asm
	fma.rn.f32 	%f118, %f68, %f72, %f227;
	fma.rn.f32 	%f119, %f69, %f73, %f118;
	add.s64 	%rd32, %rd31, %rd10;
	// begin inline asm
	ld.global.nc.b32 %r50, [%rd32];
	// end inline asm
	// begin inline asm
	{.reg .f16 low,high;
  mov.b32 {low,high},%r50;
  cvt.f32.f16 %f74, low;}

	// end inline asm
	// begin inline asm
	{.reg .f16 low,high;
  mov.b32 {low,high},%r50;
  cvt.f32.f16 %f75, high;}

	// end inline asm
	fma.rn.f32 	%f120, %f68, %f74, %f226;
	fma.rn.f32 	%f121, %f69, %f75, %f120;
	add.s64 	%rd33, %rd32, %rd10;
	// begin inline asm
	ld.global.nc.b32 %r53, [%rd33];
	// end inline asm
	// begin inline asm
	{.reg .f16 low,high;
  mov.b32 {low,high},%r53;
  cvt.f32.f16 %f76, low;}

	// end inline asm
	// begin inline asm
	{.reg .f16 low,high;
  mov.b32 {low,high},%r53;
  cvt.f32.f16 %f77, high;}

	// end inline asm
	fma.rn.f32 	%f122, %f68, %f76, %f225;
	fma.rn.f32 	%f123, %f69, %f77, %f122;
	add.s64 	%rd34, %rd33, %rd10;
	// begin inline asm
	ld.global.nc.b32 %r56, [%rd34];
	// end inline asm
	// begin inline asm
	{.reg .f16 low,high;
  mov.b32 {low,high},%r56;
  cvt.f32.f16 %f78, low;}

	// end inline asm
	// begin inline asm
	{.reg .f16 low,high;
  mov.b32 {low,high},%r56;
  cvt.f32.f16 %f79, high;}

	// end inline asm
	fma.rn.f32 	%f124, %f68, %f78, %f224;
	fma.rn.f32 	%f125, %f69, %f79, %f124;
	add.s64 	%rd35, %rd29, 128;
	// begin inline asm
	ld.global.nc.b32 %r59, [%rd35];
	// end inline asm
	add.s64 	%rd36, %rd30, 128;
	// begin inline asm
	{.reg .f16 low,high;
  mov.b32 {low,high},%r59;
  cvt.f32.f16 %f80, low;}

	// end inline asm
	// begin inline asm
	{.reg .f16 low,high;
  mov.b32 {low,high},%r59;
  cvt.f32.f16 %f81, high;}

	// end inline asm
	// begin inline asm
	ld.global.nc.b32 %r62, [%rd36];
	// end inline asm
	// begin inline asm
	{.reg .f16 low,high;
  mov.b32 {low,high},%r62;
  cvt.f32.f16 %f82, low;}

	// end inline asm
	// begin inline asm
	{.reg .f16 low,high;
  mov.b32 {low,high},%r62;
  cvt.f32.f16 %f83, high;}

	// end inline asm
	fma.rn.f32 	%f126, %f80, %f82, %f117;
	fma.rn.f32 	%f127, %f81, %f83, %f126;
	add.s64 	%rd37, %rd34, %rd11;
	// begin inline asm
	ld.global.nc.b32 %r65, [%rd37];
	// end inline asm
	// begin inline asm
	{.reg .f16 low,high;
  mov.b32 {low,high},%r65;
  cvt.f32.f16 %f84, low;}

	// end inline asm
	// begin inline asm
	{.reg .f16 low,high;
  mov.b32 {low,high},%r65;
  cvt.f32.f16 %f85, high;}

	// end inline asm
	fma.rn.f32 	%f128, %f80, %f84, %f119;
	fma.rn.f32 	%f129, %f81, %f85, %f128;
	add.s64 	%rd38, %rd37, %rd10;
	// begin inline asm
	ld.global.nc.b32 %r68, [%rd38];
	// end inline asm
	// begin inline asm
	{.reg .f16 low,high;
  mov.b32 {low,high},%r68;
  cvt.f32.f16 %f86, low;}

	// end inline asm
	// begin inline asm
	{.reg .f16 low,high;
  mov.b32 {low,high},%r68;
  cvt.f32.f16 %f87, high;}

	// end inline asm
	fma.rn.f32 	%f130, %f80, %f86, %f121;
	fma.rn.f32 	%f131, %f81, %f87, %f130;
	add.s64 	%rd39, %rd38, %rd10;
	// begin inline asm
	ld.global.nc.b32 %r71, [%rd39];
	// end inline asm
	// begin inline asm
	{.reg .f16 low,high;
  mov.b32 {low,high},%r71;
  cvt.f32.f16 %f88, low;}

	// end inline asm
	// begin inline asm
	{.reg .f16 low,high;
  mov.b32 {low,high},%r71;
  cvt.f32.f16 %f89, high;}

	// end inline asm
	fma.rn.f32 	%f132, %f80, %f88, %f123;
	fma.rn.f32 	%f133, %f81, %f89, %f132;
	add.s64 	%rd40, %rd39, %rd10;
	// begin inline asm
	ld.global.nc.b32 %r74, [%rd40];
	// end inline asm
	// begin inline asm
	{.reg .f16 low,high;
  mov.b32 {low,high},%r74;
  cvt.f32.f16 %f90, low;}

	// end inline asm
	// begin inline asm
	{.reg .f16 low,high;
  mov.b32 {low,high},%r74;
  cvt.f32.f16 %f91, high;}

	// end inline asm
	fma.rn.f32 	%f134, %f80, %f90, %f125;
	fma.rn.f32 	%f135, %f81, %f91, %f134;
	add.s64 	%rd41, %rd29, 256;
	// begin inline asm
	ld.global.nc.b32 %r77, [%rd41];
	// end inline asm
	add.s64 	%rd42, %rd30, 256;
	// begin inline asm
	{.reg .f16 low,high;
  mov.b32 {low,high},%r77;
  cvt.f32.f16 %f92, low;}

	// end inline asm
	// begin inline asm
	{.reg .f16 low,high;
  mov.b32 {low,high},%r77;
  cvt.f32.f16 %f93, high;}

	// end inline asm
	// begin inline asm
	ld.global.nc.b32 %r80, [%rd42];
	// end inline asm
	// begin inline asm
	{.reg .f16 low,high;
  mov.b32 {low,high},%r80;
  cvt.f32.f16 %f94, low;}

	// end inline asm
	// begin inline asm
	{.reg .f16 low,high;
  mov.b32 {low,high},%r80;
  cvt.f32.f16 %f95, high;}

	// end inline asm
	fma.rn.f32 	%f136, %f92, %f94, %f127;
	fma.rn.f32 	%f137, %f93, %f95, %f136;
	add.s64 	%rd43, %rd40, %rd11;
	// begin inline asm
	ld.global.nc.b32 %r83, [%rd43];
	// end inline asm
	// begin inline asm
	{.reg .f16 low,high;
  mov.b32 {low,high},%r83;
  cvt.f32.f16 %f96, low;}

	// end inline asm
	// begin inline asm
	{.reg .f16 low,high;
  mov.b32 {low,high},%r83;
  cvt.f32.f16 %f97, high;}

	// end inline asm
	fma.rn.f32 	%f138, %f92, %f96, %f129;
	fma.rn.f32 	%f139, %f93, %f97, %f138;
	add.s64 	%rd44, %rd43, %rd10;
	// begin inline asm
	ld.global.nc.b32 %r86, [%rd44];
	// end inline asm
	// begin inline asm
	{.reg .f16 low,high;
  mov.b32 {low,high},%r86;
  cvt.f32.f16 %f98, low;}

	// end inline asm
	// begin inline asm
	{.reg .f16 low,high;
  mov.b32 {low,high},%r86;
  cvt.f32.f16 %f99, high;}

	// end inline asm
	fma.rn.f32 	%f140, %f92, %f98, %f131;
	fma.rn.f32 	%f141, %f93, %f99, %f140;
	add.s64 	%rd45, %rd44, %rd10;
	// begin inline asm
	ld.global.nc.b32 %r89, [%rd45];
	// end inline asm
	// begin inline asm
	{.reg .f16 low,high;
  mov.b32 {low,high},%r89;
  cvt.f32.f16 %f100, low;}

	// end inline asm
	// begin inline asm
	{.reg .f16 low,high;
  mov.b32 {low,high},%r89;
  cvt.f32.f16 %f101, high;}

	// end inline asm
	fma.rn.f32 	%f142, %f92, %f100, %f133;
	fma.rn.f32 	%f143, %f93, %f101, %f142;
	add.s64 	%rd46, %rd45, %rd10;
	// begin inline asm
	ld.global.nc.b32 %r92, [%rd46];
	// end inline asm
	// begin inline asm
	{.reg .f16 low,high;
  mov.b32 {low,high},%r92;
  cvt.f32.f16 %f102, low;}

	// end inline asm
	// begin inline asm
	{.reg .f16 low,high;
  mov.b32 {low,high},%r92;
  cvt.f32.f16 %f103, high;}

	// end inline asm
	fma.rn.f32 	%f144, %f92, %f102, %f135;
	fma.rn.f32 	%f145, %f93, %f103, %f144;
	add.s64 	%rd47, %rd29, 384;
	// begin inline asm
	ld.global.nc.b32 %r95, [%rd47];
	// end inline asm
	add.s64 	%rd48, %rd30, 384;
	// begin inline asm
	{.reg .f16 low,high;
  mov.b32 {low,high},%r95;
  cvt.f32.f16 %f104, low;}

	// end inline asm
	// begin inline asm
	{.reg .f16 low,high;
  mov.b32 {low,high},%r95;
  cvt.f32.f16 %f105, high;}

	// end inline asm
	// begin inline asm
	ld.global.nc.b32 %r98, [%rd48];
	// end inline asm
	// begin inline asm
	{.reg .f16 low,high;
  mov.b32 {low,high},%r98;
  cvt.f32.f16 %f106, low;}

	// end inline asm
	// begin inline asm
	{.reg .f16 low,high;
  mov.b32 {low,high},%r98;
  cvt.f32.f16 %f107, high;}

	// end inline asm
	fma.rn.f32 	%f146, %f104, %f106, %f137;
	fma.rn.f32 	%f228, %f105, %f107, %f146;
	add.s64 	%rd49, %rd46, %rd11;
	// begin inline asm
	ld.global.nc.b32 %r101, [%rd49];
	// end inline asm
	// begin inline asm
	{.reg .f16 low,high;
  mov.b32 {low,high},%r101;
  cvt.f32.f16 %f108, low;}

	// end inline asm
	// begin inline asm
	{.reg .f16 low,high;
  mov.b32 {low,high},%r101;
  cvt.f32.f16 %f109, high;}

	// end inline asm
	fma.rn.f32 	%f147, %f104, %f108, %f139;
	fma.rn.f32 	%f227, %f105, %f109, %f147;
	add.s64 	%rd50, %rd49, %rd10;
	// begin inline asm
	ld.global.nc.b32 %r104, [%rd50];
	// end inline asm
	// begin inline asm
	{.reg .f16 low,high;
  mov.b32 {low,high},%r104;
  cvt.f32.f16 %f110, low;}

	// end inline asm
	// begin inline asm
	{.reg .f16 low,high;
  mov.b32 {low,high},%r104;
  cvt.f32.f16 %f111, high;}

	// end inline asm
	fma.rn.f32 	%f148, %f104, %f110, %f141;
	fma.rn.f32 	%f226, %f105, %f111, %f148;
	add.s64 	%rd51, %rd50, %rd10;
	// begin inline asm
	ld.global.nc.b32 %r107, [%rd51];
	// end inline asm
	// begin inline asm
	{.reg .f16 low,high;
  mov.b32 {low,high},%r107;
  cvt.f32.f16 %f112, low;}

	// end inline asm
	// begin inline asm
	{.reg .f16 low,high;
  mov.b32 {low,high},%r107;
  cvt.f32.f16 %f113, high;}

	// end inline asm
	fma.rn.f32 	%f149, %f104, %f112, %f143;
	fma.rn.f32 	%f225, %f105, %f113, %f149;
	add.s64 	%rd52, %rd51, %rd10;
	// begin inline asm
	ld.global.nc.b32 %r110, [%rd52];
	// end inline asm
	// begin inline asm
	{.reg .f16 low,high;
  mov.b32 {low,high},%r110;
  cvt.f32.f16 %f114, low;}

	// end inline asm
	// begin inline asm
	{.reg .f16 low,high;
  mov.b32 {low,high},%r110;
  cvt.f32.f16 %f115, high;}

	// end inline asm
	fma.rn.f32 	%f150, %f104, %f114, %f145;
	fma.rn.f32 	%f224, %f105, %f115, %f150;
	add.s32 	%r173, %r173, 128;
	add.s64 	%rd82, %rd82, 512;
	setp.lt.s32 	%p6, %r173, %r3;
	@%p6 bra 	$L__BB36_7;
$L__BB36_8:
	and.b32  	%r113, %r15, 1;
	setp.eq.b32 	%p7, %r113, 1;
	not.pred 	%p8, %p7;
	setp.ne.s32 	%p9, %r2, 0;
	or.pred  	%p10, %p9, %p8;
	@%p10 bra 	$L__BB36_10;
	mul.wide.s32 	%rd59, %r15, 2;
	add.s64 	%rd60, %rd1, %rd59;
	add.s64 	%rd53, %rd60, -2;
	// begin inline asm
	ld.global.nc.b16 %rs2, [%rd53];
	// end inline asm
	// begin inline asm
	{  cvt.f32.f16 %f151, %rs2;}

	// end inline asm
	add.s64 	%rd61, %rd15, %rd59;
	add.s64 	%rd54, %rd61, -2;
	// begin inline asm
	ld.global.nc.b16 %rs4, [%rd54];
	// end inline asm
	// begin inline asm
	{  cvt.f32.f16 %f152, %rs4;}

	// end inline asm
	fma.rn.f32 	%f228, %f151, %f152, %f228;
	add.s64 	%rd55, %rd54, %rd59;
	// begin inline asm
	ld.global.nc.b16 %rs6, [%rd55];
	// end inline asm
	// begin inline asm
	{  cvt.f32.f16 %f153, %rs6;}

	// end inline asm
	fma.rn.f32 	%f227, %f151, %f153, %f227;
	shl.b32 	%r114, %r15, 1;
	mul.wide.s32 	%rd62, %r114, 2;
	add.s64 	%rd56, %rd54, %rd62;
	// begin inline asm
	ld.global.nc.b16 %rs8, [%rd56];
	// end inline asm
	// begin inline asm
	{  cvt.f32.f16 %f154, %rs8;}

	// end inline asm
	fma.rn.f32 	%f226, %f151, %f154, %f226;
	mul.lo.s32 	%r115, %r15, 3;
	mul.wide.s32 	%rd63, %r115, 2;
	add.s64 	%rd57, %rd54, %rd63;
	// begin inline asm
	ld.global.nc.b16 %rs10, [%rd57];
	// end inline asm
	// begin inline asm
	{  cvt.f32.f16 %f155, %rs10;}

	// end inline asm
	fma.rn.f32 	%f225, %f151, %f155, %f225;
	shl.b32 	%r116, %r15, 2;
	mul.wide.s32 	%rd64, %r116, 2;
	add.s64 	%rd58, %rd54, %rd64;
	// begin inline asm
	ld.global.nc.b16 %rs12, [%rd58];
	// end inline asm
	// begin inline asm
	{  cvt.f32.f16 %f156, %rs12;}

	// end inline asm
	fma.rn.f32 	%f224, %f151, %f156, %f224;
$L__BB36_10:
	setp.ne.s32 	%p11, %r2, 0;
	mov.b32 	%r117, %f228;
	shfl.sync.bfly.b32	%r118|%p12, %r117, 16, 31, -1;
	mov.b32 	%f157, %r118;
	add.f32 	%f158, %f228, %f157;
	mov.b32 	%r119, %f158;
	shfl.sync.bfly.b32	%r120|%p13, %r119, 8, 31, -1;
	mov.b32 	%f159, %r120;
	add.f32 	%f160, %f158, %f159;
	mov.b32 	%r121, %f160;
	shfl.sync.bfly.b32	%r122|%p14, %r121, 4, 31, -1;
	mov.b32 	%f161, %r122;
	add.f32 	%f162, %f160, %f161;
	mov.b32 	%r123, %f162;
	shfl.sync.bfly.b32	%r124|%p15, %r123, 2, 31, -1;
	mov.b32 	%f163, %r124;
	add.f32 	%f164, %f162, %f163;
	mov.b32 	%r125, %f164;
	shfl.sync.bfly.b32	%r126|%p16, %r125, 1, 31, -1;
	mov.b32 	%f165, %r126;
	add.f32 	%f41, %f164, %f165;
	mov.b32 	%r127, %f227;
	shfl.sync.bfly.b32	%r128|%p17, %r127, 16, 31, -1;
	mov.b32 	%f166, %r128;
	add.f32 	%f167, %f227, %f166;
	mov.b32 	%r129, %f167;
	shfl.sync.bfly.b32	%r130|%p18, %r129, 8, 31, -1;
	mov.b32 	%f168, %r130;
	add.f32 	%f169, %f167, %f168;
	mov.b32 	%r131, %f169;
	shfl.sync.bfly.b32	%r132|%p19, %r131, 4, 31, -1;
	mov.b32 	%f170, %r132;
	add.f32 	%f171, %f169, %f170;
	mov.b32 	%r133, %f171;
	shfl.sync.bfly.b32	%r134|%p20, %r133, 2, 31, -1;
	mov.b32 	%f172, %r134;
	add.f32 	%f173, %f171, %f172;
	mov.b32 	%r135, %f173;
	shfl.sync.bfly.b32	%r136|%p21, %r135, 1, 31, -1;
	mov.b32 	%f174, %r136;
	add.f32 	%f42, %f173, %f174;
	mov.b32 	%r137, %f226;
	shfl.sync.bfly.b32	%r138|%p22, %r137, 16, 31, -1;
	mov.b32 	%f175, %r138;
	add.f32 	%f176, %f226, %f175;
	mov.b32 	%r139, %f176;
	shfl.sync.bfly.b32	%r140|%p23, %r139, 8, 31, -1;
	mov.b32 	%f177, %r140;
	add.f32 	%f178, %f176, %f177;
	mov.b32 	%r141, %f178;
	shfl.sync.bfly.b32	%r142|%p24, %r141, 4, 31, -1;
	mov.b32 	%f179, %r142;
	add.f32 	%f180, %f178, %f179;
	mov.b32 	%r143, %f180;
	shfl.sync.bfly.b32	%r144|%p25, %r143, 2, 31, -1;
	mov.b32 	%f181, %r144;
	add.f32 	%f182, %f180, %f181;
	mov.b32 	%r145, %f182;
	shfl.sync.bfly.b32	%r146|%p26, %r145, 1, 31, -1;
	mov.b32 	%f183, %r146;
	add.f32 	%f43, %f182, %f183;
	mov.b32 	%r147, %f225;
	shfl.sync.bfly.b32	%r148|%p27, %r147, 16, 31, -1;
	mov.b32 	%f184, %r148;
	add.f32 	%f185, %f225, %f184;
	mov.b32 	%r149, %f185;
	shfl.sync.bfly.b32	%r150|%p28, %r149, 8, 31, -1;
	mov.b32 	%f186, %r150;
	add.f32 	%f187, %f185, %f186;
	mov.b32 	%r151, %f187;
	shfl.sync.bfly.b32	%r152|%p29, %r151, 4, 31, -1;
	mov.b32 	%f188, %r152;
	add.f32 	%f189, %f187, %f188;
	mov.b32 	%r153, %f189;
	shfl.sync.bfly.b32	%r154|%p30, %r153, 2, 31, -1;
	mov.b32 	%f190, %r154;
	add.f32 	%f191, %f189, %f190;
	mov.b32 	%r155, %f191;
	shfl.sync.bfly.b32	%r156|%p31, %r155, 1, 31, -1;
	mov.b32 	%f192, %r156;
	add.f32 	%f44, %f191, %f192;
	mov.b32 	%r157, %f224;
	shfl.sync.bfly.b32	%r158|%p32, %r157, 16, 31, -1;
	mov.b32 	%f193, %r158;
	add.f32 	%f194, %f224, %f193;
	mov.b32 	%r159, %f194;
	shfl.sync.bfly.b32	%r160|%p33, %r159, 8, 31, -1;
	mov.b32 	%f195, %r160;
	add.f32 	%f196, %f194, %f195;
	mov.b32 	%r161, %f196;
	shfl.sync.bfly.b32	%r162|%p34, %r161, 4, 31, -1;
	mov.b32 	%f197, %r162;
	add.f32 	%f198, %f196, %f197;
	mov.b32 	%r163, %f198;
	shfl.sync.bfly.b32	%r164|%p35, %r163, 2, 31, -1;
	mov.b32 	%f199, %r164;
	add.f32 	%f200, %f198, %f199;
	mov.b32 	%r165, %f200;
	shfl.sync.bfly.b32	%r166|%p36, %r165, 1, 31, -1;
	mov.b32 	%f201, %r166;
	add.f32 	%f45, %f200, %f201;
	@%p11 bra 	$L__BB36_14;
	ld.param.s8 	%rs21, [_Z19gemv_kernel_batchedI6__half7__half2Li32ELi5EEvPKT_S4_S4_PS2_iib_param_6];
	setp.eq.s16 	%p37, %rs21, 0;
	mov.f32 	%f234, 0f00000000;
	@%p37 bra 	$L__BB36_13;
	ld.param.u64 	%rd78, [_Z19gemv_kernel_batchedI6__half7__half2Li32ELi5EEvPKT_S4_S4_PS2_iib_param_2];
	mul.wide.u32 	%rd66, %r1, 2;
	add.s64 	%rd65, %rd78, %rd66;
	// begin inline asm
	ld.global.nc.b16 %rs14, [%rd65];
	// end inline asm
	// begin inline asm
	{  cvt.f32.f16 %f234, %rs14;}

	// end inline asm
$L__BB36_13:
	ld.param.u64 	%rd79, [_Z19gemv_kernel_batchedI6__half7__half2Li32ELi5EEvPKT_S4_S4_PS2_iib_param_3];
	cvta.to.global.u64 	%rd67, %rd79;
	add.f32 	%f204, %f234, %f41;
	// begin inline asm
	{  cvt.rn.f16.f32 %rs16, %f204;}

	// end inline asm
	mul.wide.u32 	%rd68, %r1, 2;
	add.s64 	%rd69, %rd67, %rd68;
	st.global.u16 	[%rd69], %rs16;
	add.f32 	%f205, %f234, %f42;
	// begin inline asm
	{  cvt.rn.f16.f32 %rs17, %f205;}

	// end inline asm
	add.s32 	%r167, %r14, %r1;
	mul.wide.u32 	%rd70, %r167, 2;
	add.s64 	%rd71, %rd67, %rd70;
	st.global.u16 	[%rd71], %rs17;
	add.f32 	%f206, %f234, %f43;
	// begin inline asm
	{  cvt.rn.f16.f32 %rs18, %f206;}

	// end inline asm
	add.s32 	%r168, %r167, %r14;
	mul.wide.u32 	%rd72, %r168, 2;
	add.s64 	%rd73, %rd67, %rd72;
	st.global.u16 	[%rd73], %rs18;
	add.f32 	%f207, %f234, %f44;
	// begin inline asm
	{  cvt.rn.f16.f32 %rs19, %f207;}

	// end inline asm
	add.s32 	%r169, %r168, %r14;
	mul.wide.u32 	%rd74, %r169, 2;
	add.s64 	%rd75, %rd67, %rd74;
	st.global.u16 	[%rd75], %rs19;
	add.f32 	%f208, %f234, %f45;
	// begin inline asm
	{  cvt.rn.f16.f32 %rs20, %f208;}

	// end inline asm
	add.s32 	%r170, %r169, %r14;
	mul.wide.u32 	%rd76, %r170, 2;
	add.s64 	%rd77, %rd67, %rd76;
	st.global.u16 	[%rd77], %rs20;
$L__BB36_14:
	ret;

}
	// .globl	_Z19gemv_kernel_batchedI6__half7__half2Li32ELi6EEvPKT_S4_S4_PS2_iib
.visible .entry _Z19gemv_kernel_batchedI6__half7__half2Li32ELi6EEvPKT_S4_S4_PS2_iib(
	.param .u64 .ptr .align 1 _Z19gemv_kernel_batchedI6__half7__half2Li32ELi6EEvPKT_S4_S4_PS2_iib_param_0,
	.param .u64 .ptr .align 1 _Z19gemv_kernel_batchedI6__half7__half2Li32ELi6EEvPKT_S4_S4_PS2_iib_param_1,
	.param .u64 .ptr .align 1 _Z19gemv_kernel_batchedI6__half7__half2Li32ELi6EEvPKT_S4_S4_PS2_iib_param_2,
	.param .u64 .ptr .align 1 _Z19gemv_kernel_batchedI6__half7__half2Li32ELi6EEvPKT_S4_S4_PS2_iib_param_3,
	.param .u32 _Z19gemv_kernel_batchedI6__half7__half2Li32ELi6EEvPKT_S4_S4_PS2_iib_param_4,
	.param .u32 _Z19gemv_kernel_batchedI6__half7__half2Li32ELi6EEvPKT_S4_S4_PS2_iib_param_5,
	.param .u8 _Z19gemv_kernel_batchedI6__half7__half2Li32ELi6EEvPKT_S4_S4_PS2_iib_param_6
)
{
	.reg .pred 	%p<43>;
	.reg .b16 	%rs<25>;
	.reg .b32 	%r<202>;
	.reg .b32 	%f<278>;
	.reg .b64 	%rd<92>;

	ld.param.u64 	%rd13, [_Z19gemv_kernel_batchedI6__half7__half2Li32ELi6EEvPKT_S4_S4_PS2_iib_param_0];
	ld.param.u64 	%rd14, [_Z19gemv_kernel_batchedI6__half7__half2Li32ELi6EEvPKT_S4_S4_PS2_iib_param_1];
	ld.param.u32 	%r14, [_Z19gemv_kernel_batchedI6__half7__half2Li32ELi6EEvPKT_S4_S4_PS2_iib_param_4];
	ld.param.u32 	%r15, [_Z19gemv_kernel_batchedI6__half7__half2Li32ELi6EEvPKT_S4_S4_PS2_iib_param_5];
	mov.u32 	%r1, %ctaid.x;
	setp.ge.s32 	%p1, %r1, %r14;
	@%p1 bra 	$L__BB37_14;
	mov.u32 	%r2, %tid.x;
	shr.u32 	%r16, %r15, 31;
	add.s32 	%r17, %r15, %r16;
	shr.s32 	%r3, %r17, 1;
	mul.lo.s32 	%r4, %r15, %r1;
	mul.wide.s32 	%rd17, %r4, 2;
	add.s64 	%rd1, %rd13, %rd17;
	setp.ge.s32 	%p2, %r2, %r3;
	mov.f32 	%f265, 0f00000000;
	mov.f32 	%f266, %f265;
	mov.f32 	%f267, %f265;
	mov.f32 	%f268, %f265;
	mov.f32 	%f269, %f265;
	mov.f32 	%f270, %f265;
	@%p2 bra 	$L__BB37_8;
	not.b32 	%r18, %r2;
	add.s32 	%r5, %r3, %r18;
	and.b32  	%r19, %r5, 96;
	setp.eq.s32 	%p3, %r19, 96;
	mov.f32 	%f265, 0f00000000;
	mov.u32 	%r200, %r2;
	@%p3 bra 	$L__BB37_5;
	mul.wide.u32 	%rd18, %r2, 4;
	add.s64 	%rd90, %rd14, %rd18;
	add.s64 	%rd20, %rd18, %rd17;
	add.s64 	%rd89, %rd13, %rd20;
	shr.u32 	%r20, %r5, 5;
	add.s32 	%r21, %r20, 1;
	and.b32  	%r22, %r21, 3;
	neg.s32 	%r198, %r22;
	mul.wide.s32 	%rd4, %r15, 2;
	mov.f32 	%f265, 0f00000000;
	mov.f32 	%f266, %f265;
	mov.f32 	%f267, %f265;
	mov.f32 	%f268, %f265;
	mov.f32 	%f269, %f265;
	mov.f32 	%f270, %f265;
	mov.u32 	%r200, %r2;
$L__BB37_4:
	.pragma "nounroll";
	// begin inline asm
	ld.global.nc.b32 %r23, [%rd89];
	// end inline asm
	// begin inline asm
	{.reg .f16 low,high;
  mov.b32 {low,high},%r23;
  cvt.f32.f16 %f60, low;}

	// end inline asm
	// begin inline asm
	{.reg .f16 low,high;
  mov.b32 {low,high},%r23;
  cvt.f32.f16 %f61, high;}

	// end inline asm
	// begin inline asm
	ld.global.nc.b32 %r26, [%rd90];
	// end inline asm
	// begin inline asm
	{.reg .f16 low,high;
  mov.b32 {low,high},%r26;
  cvt.f32.f16 %f62, low;}

	// end inline asm
	// begin inline asm
	{.reg .f16 low,high;
  mov.b32 {low,high},%r26;
  cvt.f32.f16 %f63, high;}

	// end inline asm
	fma.rn.f32 	%f74, %f60, %f62, %f270;
	fma.rn.f32 	%f270, %f61, %f63, %f74;
	add.s64 	%rd23, %rd90, %rd4;
	// begin inline asm
	ld.global.nc.b32 %r29, [%rd23];
	// end inline asm
	// begin inline asm
	{.reg .f16 low,high;
  mov.b32 {low,high},%r29;
  cvt.f32.f16 %f64, low;}

	// end inline asm
	// begin inline asm
	{.reg .f16 low,high;
  mov.b32 {low,high},%r29;
  cvt.f32.f16 %f65, high;}

	// end inline asm
	fma.rn.f32 	%f75, %f60, %f64, %f269;
	fma.rn.f32 	%f269, %f61, %f65, %f75;
	add.s64 	%rd24, %rd23, %rd4;
	// begin inline asm
	ld.global.nc.b32 %r32, [%rd24];
	// end inline asm
	// begin inline asm
	{.reg .f16 low,high;
  mov.b32 {low,high},%r32;
  cvt.f32.f16 %f66, low;}

	// end inline asm
	// begin inline asm
	{.reg .f16 low,high;
  mov.b32 {low,high},%r32;
  cvt.f32.f16 %f67, high;}

	// end inline asm
	fma.rn.f32 	%f76, %f60, %f66, %f268;
	fma.rn.f32 	%f268, %f61, %f67, %f76;
	add.s64 	%rd25, %rd24, %rd4;
	// begin inline asm
	ld.global.nc.b32 %r35, [%rd25];
	// end inline asm
	// begin inline asm
	{.reg .f16 low,high;
  mov.b32 {low,high},%r35;
  cvt.f32.f16 %f68, low;}

	// end inline asm
	// begin inline asm
	{.reg .f16 low,high;
  mov.b32 {low,high},%r35;
  cvt.f32.f16 %f69, high;}

	// end inline asm
	fma.rn.f32 	%f77, %f60, %f68, %f267;
	fma.rn.f32 	%f267, %f61, %f69, %f77;
	add.s64 	%rd26, %rd25, %rd4;
	// begin inline asm
	ld.global.nc.b32 %r38, [%rd26];
	// end inline asm
	// begin inline asm
	{.reg .f16 low,high;
  mov.b32 {low,high},%r38;
  cvt.f32.f16 %f70, low;}

	// end inline asm
	// begin inline asm
	{.reg .f16 low,high;
  mov.b32 {low,high},%r38;
  cvt.f32.f16 %f71, high;}

	// end inline asm
	fma.rn.f32 	%f78, %f60, %f70, %f266;
	fma.rn.f32 	%f266, %f61, %f71, %f78;
	add.s64 	%rd27, %rd26, %rd4;
	// begin inline asm
	ld.global.nc.b32 %r41, [%rd27];
	// end inline asm
	// begin inline asm
	{.reg .f16 low,high;
  mov.b32 {low,high},%r41;
  cvt.f32.f16 %f72, low;}

	// end inline asm
	// begin inline asm
	{.reg .f16 low,high;
  mov.b32 {low,high},%r41;
  cvt.f32.f16 %f73, high;}

	// end inline asm
	fma.rn.f32 	%f79, %f60, %f72, %f265;
	fma.rn.f32 	%f265, %f61, %f73, %f79;
	add.s32 	%r200, %r200, 32;
	add.s64 	%rd90, %rd90, 128;
	add.s64 	%rd89, %rd89, 128;
	add.s32 	%r198, %r198, 1;
	setp.ne.s32 	%p4, %r198, 0;
	@%p4 bra 	$L__BB37_4;
$L__BB37_5:
	setp.lt.u32 	%p5, %r5, 96;
	@%p5 bra 	$L__BB37_8;
	mul.wide.u32 	%rd91, %r200, 4;
	mul.wide.s32 	%rd28, %r15, 8;
	sub.s64 	%rd10, 128, %rd28;
	mul.wide.s32 	%rd57, %r15, 2;
$L__BB37_7:
	add.s64 	%rd29, %rd1, %rd91;
	// begin inline asm
	ld.global.nc.b32 %r44, [%rd29];
	// end inline asm
	add.s64 	%rd30, %rd14, %rd91;
	// begin inline asm
	{.reg .f16 low,high;
  mov.b32 {low,high},%r44;
  cvt.f32.f16 %f80, low;}

	// end inline asm
	// begin inline asm
	{.reg .f16 low,high;
  mov.b32 {low,high},%r44;
  cvt.f32.f16 %f81, high;}

	// end inline asm
	// begin inline asm
	ld.global.nc.b32 %r47, [%rd30];
	// end inline asm
	// begin inline asm
	{.reg .f16 low,high;
  mov.b32 {low,high},%r47;
  cvt.f32.f16 %f82, low;}

	// end inline asm
	// begin inline asm
	{.reg .f16 low,high;
  mov.b32 {low,high},%r47;
  cvt.f32.f16 %f83, high;}

	// end inline asm
	fma.rn.f32 	%f136, %f80, %f82, %f270;
	fma.rn.f32 	%f137, %f81, %f83, %f136;
	add.s64 	%rd31, %rd30, %rd57;
	// begin inline asm
	ld.global.nc.b32 %r50, [%rd31];
	// end inline asm
	// begin inline asm
	{.reg .f16 low,high;
  mov.b32 {low,high},%r50;
  cvt.f32.f16 %f84, low;}

	// end inline asm
	// begin inline asm
	{.reg .f16 low,high;
  mov.b32 {low,high},%r50;
  cvt.f32.f16 %f85, high;}

	// end inline asm
	fma.rn.f32 	%f138, %f80, %f84, %f269;
	fma.rn.f32 	%f139, %f81, %f85, %f138;
	add.s64 	%rd32, %rd31, %rd57;
	// begin inline asm
	ld.global.nc.b32 %r53, [%rd32];
	// end inline asm
	// begin inline asm
	{.reg .f16 low,high;
  mov.b32 {low,high},%r53;
  cvt.f32.f16 %f86, low;}

	// end inline asm
	// begin inline asm
	{.reg .f16 low,high;
  mov.b32 {low,high},%r53;
  cvt.f32.f16 %f87, high;}

	// end inline asm
	fma.rn.f32 	%f140, %f80, %f86, %f268;
	fma.rn.f32 	%f141, %f81, %f87, %f140;
	add.s64 	%rd33, %rd32, %rd57;
	// begin inline asm
	ld.global.nc.b32 %r56, [%rd33];
	// end inline asm
	// begin inline asm
	{.reg .f16 low,high;
  mov.b32 {low,high},%r56;
  cvt.f32.f16 %f88, low;}

	// end inline asm
	// begin inline asm
	{.reg .f16 low,high;
  mov.b32 {low,high},%r56;
  cvt.f32.f16 %f89, high;}

	// end inline asm
	fma.rn.f32 	%f142, %f80, %f88, %f267;
	fma.rn.f32 	%f143, %f81, %f89, %f142;
	add.s64 	%rd34, %rd33, %rd57;
	// begin inline asm
	ld.global.nc.b32 %r59, [%rd34];
	// end inline asm
	// begin inline asm
	{.reg .f16 low,high;
  mov.b32 {low,high},%r59;
  cvt.f32.f16 %f90, low;}

	// end inline asm
	// begin inline asm
	{.reg .f16 low,high;
  mov.b32 {low,high},%r59;
  cvt.f32.f16 %f91, high;}

	// end inline asm
	fma.rn.f32 	%f144, %f80, %f90, %f266;
	fma.rn.f32 	%f145, %f81, %f91, %f144;
	add.s64 	%rd35, %rd34, %rd57;
	// begin inline asm
	ld.global.nc.b32 %r62, [%rd35];
	// end inline asm
	// begin inline asm
	{.reg .f16 low,high;
  mov.b32 {low,high},%r62;
  cvt.f32.f16 %f92, low;}

	// end inline asm
	// begin inline asm
	{.reg .f16 low,high;
  mov.b32 {low,high},%r62;
  cvt.f32.f16 %f93, high;}

	// end inline asm
	fma.rn.f32 	%f146, %f80, %f92, %f265;
	fma.rn.f32 	%f147, %f81, %f93, %f146;
	add.s64 	%rd36, %rd29, 128;
	// begin inline asm
	ld.global.nc.b32 %r65, [%rd36];
	// end inline asm
	add.s64 	%rd37, %rd30, 128;
	// begin inline asm
	{.reg .f16 low,high;
  mov.b32 {low,high},%r65;
  cvt.f32.f16 %f94, low;}

	// end inline asm
	// begin inline asm
	{.reg .f16 low,high;
  mov.b32 {low,high},%r65;
  cvt.f32.f16 %f95, high;}

	// end inline asm
	// begin inline asm
	ld.global.nc.b32 %r68, [%rd37];
	// end inline asm
	// begin inline asm
	{.reg .f16 low,high;
  mov.b32 {low,high},%r68;
  cvt.f32.f16 %f96, low;}

	// end inline asm
	// begin inline asm
	{.reg .f16 low,high;
  mov.b32 {low,high},%r68;
  cvt.f32.f16 %f97, high;}

	// end inline asm
	fma.rn.f32 	%f148, %f94, %f96, %f137;
	fma.rn.f32 	%f149, %f95, %f97, %f148;
	add.s64 	%rd38, %rd35, %rd10;
	// begin inline asm
	ld.global.nc.b32 %r71, [%rd38];
	// end inline asm
	// begin inline asm
	{.reg .f16 low,high;
  mov.b32 {low,high},%r71;
  cvt.f32.f16 %f98, low;}

	// end inline asm
	// begin inline asm
	{.reg .f16 low,high;
  mov.b32 {low,high},%r71;
  cvt.f32.f16 %f99, high;}

	// end inline asm
	fma.rn.f32 	%f150, %f94, %f98, %f139;
	fma.rn.f32 	%f151, %f95, %f99, %f150;
	add.s64 	%rd39, %rd38, %rd57;
	// begin inline asm
	ld.global.nc.b32 %r74, [%rd39];
	// end inline asm
	// begin inline asm
	{.reg .f16 low,high;
  mov.b32 {low,high},%r74;
  cvt.f32.f16 %f100, low;}

	// end inline asm
	// begin inline asm
	{.reg .f16 low,high;
  mov.b32 {low,high},%r74;
  cvt.f32.f16 %f101, high;}

	// end inline asm
	fma.rn.f32 	%f152, %f94, %f100, %f141;
	fma.rn.f32 	%f153, %f95, %f101, %f152;
	add.s64 	%rd40, %rd39, %rd57;
	// begin inline asm
	ld.global.nc.b32 %r77, [%rd40];
	// end inline asm
	// begin inline asm
	{.reg .f16 low,high;
  mov.b32 {low,high},%r77;
  cvt.f32.f16 %f102, low;}

	// end inline asm
	// begin inline asm
	{.reg .f16 low,high;
  mov.b32 {low,high},%r77;
  cvt.f32.f16 %f103, high;}

	// end inline asm
	fma.rn.f32 	%f154, %f94, %f102, %f143;
	fma.rn.f32 	%f155, %f95, %f103, %f154;
	add.s64 	%rd41, %rd40, %rd57;
	// begin inline asm
	ld.global.nc.b32 %r80, [%rd41];
	// end inline asm
	// begin inline asm
	{.reg .f16 low,high;
  mov.b32 {low,high},%r80;
  cvt.f32.f16 %f104, low;}

	// end inline asm
	// begin inline asm
	{.reg .f16 low,high;
  mov.b32 {low,high},%r80;
  cvt.f32.f16 %f105, high;}

	// end inline asm
	fma.rn.f32 	%f156, %f94, %f104, %f145;
	fma.rn.f32 	%f157, %f95, %f105, %f156;
	add.s64 	%rd42, %rd41, %rd57;
	// begin inline asm
	ld.global.nc.b32 %r83, [%rd42];
	// end inline asm
	// begin inline asm
	{.reg .f16 low,high;
  mov.b32 {low,high},%r83;
  cvt.f32.f16 %f106, low;}

	// end inline asm
	// begin inline asm
	{.reg .f16 low,high;
  mov.b32 {low,high},%r83;
  cvt.f32.f16 %f107, high;}

	// end inline asm
	fma.rn.f32 	%f158, %f94, %f106, %f147;
	fma.rn.f32 	%f159, %f95, %f107, %f158;
	add.s64 	%rd43, %rd29, 256;
	// begin inline asm
	ld.global.nc.b32 %r86, [%rd43];
	// end inline asm
	add.s64 	%rd44, %rd30, 256;
	// begin inline asm
	{.reg .f16 low,high;
  mov.b32 {low,high},%r86;
  cvt.f32.f16 %f108, low;}

	// end inline asm
	// begin inline asm
	{.reg .f16 low,high;
  mov.b32 {low,high},%r86;
  cvt.f32.f16 %f109, high;}

	// end inline asm
	// begin inline asm
	ld.global.nc.b32 %r89, [%rd44];
	// end inline asm
	// begin inline asm
	{.reg .f16 low,high;
  mov.b32 {low,high},%r89;
  cvt.f32.f16 %f110, low;}

	// end inline asm
	// begin inline asm
	{.reg .f16 low,high;
  mov.b32 {low,high},%r89;
  cvt.f32.f16 %f111, high;}

	// end inline asm
	fma.rn.f32 	%f160, %f108, %f110, %f149;
	fma.rn.f32 	%f161, %f109, %f111, %f160;
	add.s64 	%rd45, %rd42, %rd10;
	// begin inline asm
	ld.global.nc.b32 %r92, [%rd45];
	// end inline asm
	// begin inline asm
	{.reg .f16 low,high;
  mov.b32 {low,high},%r92;
  cvt.f32.f16 %f112, low;}

	// end inline asm
	// begin inline asm
	{.reg .f16 low,high;
  mov.b32 {low,high},%r92;
  cvt.f32.f16 %f113, high;}

	// end inline asm
	fma.rn.f32 	%f162, %f108, %f112, %f151;
	fma.rn.f32 	%f163, %f109, %f113, %f162;
	add.s64 	%rd46, %rd45, %rd57;
	// begin inline asm
	ld.global.nc.b32 %r95, [%rd46];
	// end inline asm
	// begin inline asm
	{.reg .f16 low,high;
  mov.b32 {low,high},%r95;
  cvt.f32.f16 %f114, low;}

	// end inline asm
	// begin inline asm
	{.reg .f16 low,high;
  mov.b32 {low,high},%r95;
  cvt.f32.f16 %f115, high;}

	// end inline asm
	fma.rn.f32 	%f164, %f108, %f114, %f153;
	fma.rn.f32 	%f165, %f109, %f115, %f164;
	add.s64 	%rd47, %rd46, %rd57;
	// begin inline asm
	ld.global.nc.b32 %r98, [%rd47];
	// end inline asm
	// begin inline asm
	{.reg .f16 low,high;
  mov.b32 {low,high},%r98;
  cvt.f32.f16 %f116, low;}

	// end inline asm
	// begin inline asm
	{.reg .f16 low,high;
  mov.b32 {low,high},%r98;
  cvt.f32.f16 %f117, high;}

	// end inline asm
	fma.rn.f32 	%f166, %f108, %f116, %f155;
	fma.rn.f32 	%f167, %f109, %f117, %f166;
	add.s64 	%rd48, %rd47, %rd57;
	// begin inline asm
	ld.global.nc.b32 %r101, [%rd48];
	// end inline asm
	// begin inline asm
	{.reg .f16 low,high;
  mov.b32 {low,high},%r101;
  cvt.f32.f16 %f118, low;}

	// end inline asm
	// begin inline asm
	{.reg .f16 low,high;
  mov.b32 {low,high},%r101;
  cvt.f32.f16 %f119, high;}

	// end inline asm
	fma.rn.f32 	%f168, %f108, %f118, %f157;
	fma.rn.f32 	%f169, %f109, %f119, %f168;
	add.s64 	%rd49, %rd48, %rd57;
	// begin inline asm
	ld.global.nc.b32 %r104, [%rd49];
	// end inline asm
	// begin inline asm
	{.reg .f16 low,high;
  mov.b32 {low,high},%r104;
  cvt.f32.f16 %f120, low;}

	// end inline asm
	// begin inline asm
	{.reg .f16 low,high;
  mov.b32 {low,high},%r104;
  cvt.f32.f16 %f121, high;}

	// end inline asm
	fma.rn.f32 	%f170, %f108, %f120, %f159;
	fma.rn.f32 	%f171, %f109, %f121, %f170;
	add.s64 	%rd50, %rd29, 384;
	// begin inline asm
	ld.global.nc.b32 %r107, [%rd50];
	// end inline asm
	add.s64 	%rd51, %rd30, 384;
	// begin inline asm
	{.reg .f16 low,high;
  mov.b32 {low,high},%r107;
  cvt.f32.f16 %f122, low;}

	// end inline asm
	// begin inline asm
	{.reg .f16 low,high;
  mov.b32 {low,high},%r107;
  cvt.f32.f16 %f123, high;}

	// end inline asm
	// begin inline asm
	ld.global.nc.b32 %r110, [%rd51];
	// end inline asm
	// begin inline asm
	{.reg .f16 low,high;
  mov.b32 {low,high},%r110;
  cvt.f32.f16 %f124, low;}

	// end inline asm
	// begin inline asm
	{.reg .f16 low,high;
  mov.b32 {low,high},%r110;
  cvt.f32.f16 %f125, high;}

	// end inline asm
	fma.rn.f32 	%f172, %f122, %f124, %f161;
	fma.rn.f32 	%f270, %f123, %f125, %f172;
	add.s64 	%rd52, %rd49, %rd10;
	// begin inline asm
	ld.global.nc.b32 %r113, [%rd52];
	// end inline asm
	// begin inline asm
	{.reg .f16 low,high;
  mov.b32 {low,high},%r113;
  cvt.f32.f16 %f126, low;}

	// end inline asm
	// begin inline asm
	{.reg .f16 low,high;
  mov.b32 {low,high},%r113;
  cvt.f32.f16 %f127, high;}

	// end inline asm
	fma.rn.f32 	%f173, %f122, %f126, %f163;
	fma.rn.f32 	%f269, %f123, %f127, %f173;
	add.s64 	%rd53, %rd52, %rd57;
	// begin inline asm
	ld.global.nc.b32 %r116, [%rd53];
	// end inline asm
	// begin inline asm
	{.reg .f16 low,high;
  mov.b32 {low,high},%r116;
  cvt.f32.f16 %f128, low;}

	// end inline asm
	// begin inline asm
	{.reg .f16 low,high;
  mov.b32 {low,high},%r116;
  cvt.f32.f16 %f129, high;}

	// end inline asm
	fma.rn.f32 	%f174, %f122, %f128, %f165;
	fma.rn.f32 	%f268, %f123, %f129, %f174;
	add.s64 	%rd54, %rd53, %rd57;
	// begin inline asm
	ld.global.nc.b32 %r119, [%rd54];
	// end inline asm
	// begin inline asm
	{.reg .f16 low,high;
  mov.b32 {low,high},%r119;
  cvt.f32.f16 %f130, low;}

	// end inline asm
	// begin inline asm
	{.reg .f16 low,high;
  mov.b32 {low,high},%r119;
  cvt.f32.f16 %f131, high;}

	// end inline asm
	fma.rn.f32 	%f175, %f122, %f130, %f167;
	fma.rn.f32 	%f267, %f123, %f131, %f175;
	add.s64 	%rd55, %rd54, %rd57;
	// begin inline asm
	ld.global.nc.b32 %r122, [%rd55];
	// end inline asm
	// begin inline asm
	{.reg .f16 low,high;
  mov.b32 {low,high},%r122;
  cvt.f32.f16 %f132, low;}

	// end inline asm
	// begin inline asm
	{.reg .f16 low,high;
  mov.b32 {low,high},%r122;
  cvt.f32.f16 %f133, high;}

	// end inline asm
	fma.rn.f32 	%f176, %f122, %f132, %f169;
	fma.rn.f32 	%f266, %f123, %f133, %f176;
	add.s64 	%rd56, %rd55, %rd57;
	// begin inline asm
	ld.global.nc.b32 %r125, [%rd56];
	// end inline asm
	// begin inline asm
	{.reg .f16 low,high;
  mov.b32 {low,high},%r125;
  cvt.f32.f16 %f134, low;}

	// end inline asm
	// begin inline asm
	{.reg .f16 low,high;
  mov.b32 {low,high},%r125;
  cvt.f32.f16 %f135, high;}

	// end inline asm
	fma.rn.f32 	%f177, %f122, %f134, %f171;
	fma.rn.f32 	%f265, %f123, %f135, %f177;
	add.s32 	%r200, %r200, 128;
	add.s64 	%rd91, %rd91, 512;
	setp.lt.s32 	%p6, %r200, %r3;
	@%p6 bra 	$L__BB37_7;
$L__BB37_8:
	and.b32  	%r128, %r15, 1;
	setp.eq.b32 	%p7, %r128, 1;
	not.pred 	%p8, %p7;
	setp.ne.s32 	%p9, %r2, 0;
	or.pred  	%p10, %p9, %p8;
	@%p10 bra 	$L__BB37_10;
	mul.wide.s32 	%rd65, %r15, 2;
	add.s64 	%rd66, %rd1, %rd65;
	add.s64 	%rd58, %rd66, -2;
	// begin inline asm
	ld.global.nc.b16 %rs2, [%rd58];
	// end inline asm
	// begin inline asm
	{  cvt.f32.f16 %f178, %rs2;}

	// end inline asm
	add.s64 	%rd67, %rd14, %rd65;
	add.s64 	%rd59, %rd67, -2;
	// begin inline asm
	ld.global.nc.b16 %rs4, [%rd59];
	// end inline asm
	// begin inline asm
	{  cvt.f32.f16 %f179, %rs4;}

	// end inline asm
	fma.rn.f32 	%f270, %f178, %f179, %f270;
	add.s64 	%rd60, %rd59, %rd65;
	// begin inline asm
	ld.global.nc.b16 %rs6, [%rd60];
	// end inline asm
	// begin inline asm
	{  cvt.f32.f16 %f180, %rs6;}

	// end inline asm
	fma.rn.f32 	%f269, %f178, %f180, %f269;
	shl.b32 	%r129, %r15, 1;
	mul.wide.s32 	%rd68, %r129, 2;
	add.s64 	%rd61, %rd59, %rd68;
	// begin inline asm
	ld.global.nc.b16 %rs8, [%rd61];
	// end inline asm
	// begin inline asm
	{  cvt.f32.f16 %f181, %rs8;}

	// end inline asm
	fma.rn.f32 	%f268, %f178, %f181, %f268;
	mul.lo.s32 	%r130, %r15, 3;
	mul.wide.s32 	%rd69, %r130, 2;
	add.s64 	%rd62, %rd59, %rd69;
	// begin inline asm
	ld.global.nc.b16 %rs10, [%rd62];
	// end inline asm
	// begin inline asm
	{  cvt.f32.f16 %f182, %rs10;}

	// end inline asm
	fma.rn.f32 	%f267, %f178, %f182, %f267;
	shl.b32 	%r131, %r15, 2;
	mul.wide.s32 	%rd70, %r131, 2;
	add.s64 	%rd63, %rd59, %rd70;
	// begin inline asm
	ld.global.nc.b16 %rs12, [%rd63];
	// end inline asm
	// begin inline asm
	{  cvt.f32.f16 %f183, %rs12;}

	// end inline asm
	fma.rn.f32 	%f266, %f178, %f183, %f266;
	mul.lo.s32 	%r132, %r15, 5;
	mul.wide.s32 	%rd71, %r132, 2;
	add.s64 	%rd64, %rd59, %rd71;
	// begin inline asm
	ld.global.nc.b16 %rs14, [%rd64];
	// end inline asm
	// begin inline asm
	{  cvt.f32.f16 %f184, %rs14;}

	// end inline asm
	fma.rn.f32 	%f265, %f178, %f184, %f265;
$L__BB37_10:
	setp.ne.s32 	%p11, %r2, 0;
	mov.b32 	%r133, %f270;
	shfl.sync.bfly.b32	%r134|%p12, %r133, 16, 31, -1;
	mov.b32 	%f185, %r134;
	add.f32 	%f186, %f270, %f185;
	mov.b32 	%r135, %f186;
	shfl.sync.bfly.b32	%r136|%p13, %r135, 8, 31, -1;
	mov.b32 	%f187, %r136;
	add.f32 	%f188, %f186, %f187;
	mov.b32 	%r137, %f188;
	shfl.sync.bfly.b32	%r138|%p14, %r137, 4, 31, -1;
	mov.b32 	%f189, %r138;
	add.f32 	%f190, %f188, %f189;
	mov.b32 	%r139, %f190;
	shfl.sync.bfly.b32	%r140|%p15, %r139, 2, 31, -1;
	mov.b32 	%f191, %r140;
	add.f32 	%f192, %f190, %f191;
	mov.b32 	%r141, %f192;
	shfl.sync.bfly.b32	%r142|%p16, %r141, 1, 31, -1;
	mov.b32 	%f193, %r142;
	add.f32 	%f49, %f192, %f193;
	mov.b32 	%r143, %f269;
	shfl.sync.bfly.b32	%r144|%p17, %r143, 16, 31, -1;
	mov.b32 	%f194, %r144;
	add.f32 	%f195, %f269, %f194;
	mov.b32 	%r145, %f195;
	shfl.sync.bfly.b32	%r146|%p18, %r145, 8, 31, -1;
	mov.b32 	%f196, %r146;
	add.f32 	%f197, %f195, %f196;
	mov.b32 	%r147, %f197;
	shfl.sync.bfly.b32	%r148|%p19, %r147, 4, 31, -1;
	mov.b32 	%f198, %r148;
	add.f32 	%f199, %f197, %f198;
	mov.b32 	%r149, %f199;
	shfl.sync.bfly.b32	%r150|%p20, %r149, 2, 31, -1;
	mov.b32 	%f200, %r150;
	add.f32 	%f201, %f199, %f200;
	mov.b32 	%r151, %f201;
	shfl.sync.bfly.b32	%r152|%p21, %r151, 1, 31, -1;
	mov.b32 	%f202, %r152;
	add.f32 	%f50, %f201, %f202;
	mov.b32 	%r153, %f268;
	shfl.sync.bfly.b32	%r154|%p22, %r153, 16, 31, -1;
	mov.b32 	%f203, %r154;
	add.f32 	%f204, %f268, %f203;
	mov.b32 	%r155, %f204;
	shfl.sync.bfly.b32	%r156|%p23, %r155, 8, 31, -1;
	mov.b32 	%f205, %r156;
	add.f32 	%f206, %f204, %f205;
	mov.b32 	%r157, %f206;
	shfl.sync.bfly.b32	%r158|%p24, %r157, 4, 31, -1;
	mov.b32 	%f207, %r158;
	add.f32 	%f208, %f206, %f207;
	mov.b32 	%r159, %f208;
	shfl.sync.bfly.b32	%r160|%p25, %r159, 2, 31, -1;
	mov.b32 	%f209, %r160;
	add.f32 	%f210, %f208, %f209;
	mov.b32 	%r161, %f210;
	shfl.sync.bfly.b32	%r162|%p26, %r161, 1, 31, -1;
	mov.b32 	%f211, %r162;
	add.f32 	%f51, %f210, %f211;
	mov.b32 	%r163, %f267;
	shfl.sync.bfly.b32	%r164|%p27, %r163, 16, 31, -1;
	mov.b32 	%f212, %r164;
	add.f32 	%f213, %f267, %f212;
	mov.b32 	%r165, %f213;
	shfl.sync.bfly.b32	%r166|%p28, %r165, 8, 31, -1;
	mov.b32 	%f214, %r166;
	add.f32 	%f215, %f213, %f214;
	mov.b32 	%r167, %f215;
	shfl.sync.bfly.b32	%r168|%p29, %r167, 4, 31, -1;
	mov.b32 	%f216, %r168;
	add.f32 	%f217, %f215, %f216;
	mov.b32 	%r169, %f217;
	shfl.sync.bfly.b32	%r170|%p30, %r169, 2, 31, -1;
	mov.b32 	%f218, %r170;
	add.f32 	%f219, %f217, %f218;
	mov.b32 	%r171, %f219;
	shfl.sync.bfly.b32	%r172|%p31, %r171, 1, 31, -1;
	mov.b32 	%f220, %r172;
	add.f32 	%f52, %f219, %f220;
	mov.b32 	%r173, %f266;
	shfl.sync.bfly.b32	%r174|%p32, %r173, 16, 31, -1;
	mov.b32 	%f221, %r174;
	add.f32 	%f222, %f266, %f221;
	mov.b32 	%r175, %f222;
	shfl.sync.bfly.b32	%r176|%p33, %r175, 8, 31, -1;
	mov.b32 	%f223, %r176;
	add.f32 	%f224, %f222, %f223;
	mov.b32 	%r177, %f224;
	shfl.sync.bfly.b32	%r178|%p34, %r177, 4, 31, -1;
	mov.b32 	%f225, %r178;
	add.f32 	%f226, %f224, %f225;
	mov.b32 	%r179, %f226;
	shfl.sync.bfly.b32	%r180|%p35, %r179, 2, 31, -1;
	mov.b32 	%f227, %r180;
	add.f32 	%f228, %f226, %f227;
	mov.b32 	%r181, %f228;
	shfl.sync.bfly.b32	%r182|%p36, %r181, 1, 31, -1;
	mov.b32 	%f229, %r182;
	add.f32 	%f53, %f228, %f229;
	mov.b32 	%r183, %f265;
	shfl.sync.bfly.b32	%r184|%p37, %r183, 16, 31, -1;
	mov.b32 	%f230, %r184;
	add.f32 	%f231, %f265, %f230;
	mov.b32 	%r185, %f231;
	shfl.sync.bfly.b32	%r186|%p38, %r185, 8, 31, -1;
	mov.b32 	%f232, %r186;
	add.f32 	%f233, %f231, %f232;
	mov.b32 	%r187, %f233;
	shfl.sync.bfly.b32	%r188|%p39, %r187, 4, 31, -1;
	mov.b32 	%f234, %r188;
	add.f32 	%f235, %f233, %f234;
	mov.b32 	%r189, %f235;
	shfl.sync.bfly.b32	%r190|%p40, %r189, 2, 31, -1;
	mov.b32 	%f236, %r190;
	add.f32 	%f237, %f235, %f236;
	mov.b32 	%r191, %f237;
	shfl.sync.bfly.b32	%r192|%p41, %r191, 1, 31, -1;
	mov.b32 	%f238, %r192;
	add.f32 	%f54, %f237, %f238;
	@%p11 bra 	$L__BB37_14;
	ld.param.s8 	%rs24, [_Z19gemv_kernel_batchedI6__half7__half2Li32ELi6EEvPKT_S4_S4_PS2_iib_param_6];
	setp.eq.s16 	%p42, %rs24, 0;
	mov.f32 	%f277, 0f00000000;
	@%p42 bra 	$L__BB37_13;
	ld.param.u64 	%rd87, [_Z19gemv_kernel_batchedI6__half7__half2Li32ELi6EEvPKT_S4_S4_PS2_iib_param_2];
	mul.wide.u32 	%rd73, %r1, 2;
	add.s64 	%rd72, %rd87, %rd73;
	// begin inline asm
	ld.global.nc.b16 %rs16, [%rd72];
	// end inline asm
	// begin inline asm
	{  cvt.f32.f16 %f277, %rs16;}

	// end inline asm
$L__BB37_13:
	ld.param.u64 	%rd88, [_Z19gemv_kernel_batchedI6__half7__half2Li32ELi6EEvPKT_S4_S4_PS2_iib_param_3];
	cvta.to.global.u64 	%rd74, %rd88;
	add.f32 	%f241, %f277, %f49;
	// begin inline asm
	{  cvt.rn.f16.f32 %rs18, %f241;}

	// end inline asm
	mul.wide.u32 	%rd75, %r1, 2;
	add.s64 	%rd76, %rd74, %rd75;
	st.global.u16 	[%rd76], %rs18;
	add.f32 	%f242, %f277, %f50;
	// begin inline asm
	{  cvt.rn.f16.f32 %rs19, %f242;}

	// end inline asm
	add.s32 	%r193, %r14, %r1;
	mul.wide.u32 	%rd77, %r193, 2;
	add.s64 	%rd78, %rd74, %rd77;
	st.global.u16 	[%rd78], %rs19;
	add.f32 	%f243, %f277, %f51;
	// begin inline asm
	{  cvt.rn.f16.f32 %rs20, %f243;}

	// end inline asm
	add.s32 	%r194, %r193, %r14;
	mul.wide.u32 	%rd79, %r194, 2;
	add.s64 	%rd80, %rd74, %rd79;
	st.global.u16 	[%rd80], %rs20;
	add.f32 	%f244, %f277, %f52;
	// begin inline asm
	{  cvt.rn.f16.f32 %rs21, %f244;}

	// end inline asm
	add.s32 	%r195, %r194, %r14;
	mul.wide.u32 	%rd81, %r195, 2;
	add.s64 	%rd82, %rd74, %rd81;
	st.global.u16 	[%rd82], %rs21;
	add.f32 	%f245, %f277, %f53;
	// begin inline asm
	{  cvt.rn.f16.f32 %rs22, %f245;}

	// end inline asm
	add.s32 	%r196, %r195, %r14;
	mul.wide.u32 	%rd83, %r196, 2;
	add.s64 	%rd84, %rd74, %rd83;
	st.global.u16 	[%rd84], %rs22;
	add.f32 	%f246, %f277, %f54;
	// begin inline asm
	{  cvt.rn.f16.f32 %rs23, %f246;}

	// end inline asm
	add.s32 	%r197, %r196, %r14;
	mul.wide.u32 	%rd85, %r197, 2;
	add.s64 	%rd86, %rd74, %rd85;
	st.global.u16 	[%rd86], %rs23;
$L__BB37_14:
	ret;

}
	// .globl	_Z19gemv_kernel_batchedI6__half7__half2Li32ELi7EEvPKT_S4_S4_PS2_iib
.visible .entry _Z19gemv_kernel_batchedI6__half7__half2Li32ELi7EEvPKT_S4_S4_PS2_iib(
	.param .u64 .ptr .align 1 _Z19gemv_kernel_batchedI6__half7__half2Li32ELi7EEvPKT_S4_S4_PS2_iib_param_0,
	.param .u64 .ptr .align 1 _Z19gemv_kernel_batchedI6__half7__half2Li32ELi7EEvPKT_S4_S4_PS2_iib_param_1,
	.param .u64 .ptr .align 1 _Z19gemv_kernel_batchedI6__half7__half2Li32ELi7EEvPKT_S4_S4_PS2_iib_param_2,
	.param .u64 .ptr .align 1 _Z19gemv_kernel_batchedI6__half7__half2Li32ELi7EEvPKT_S4_S4_PS2_iib_param_3,
	.param .u32 _Z19gemv_kernel_batchedI6__half7__half2Li32ELi7EEvPKT_S4_S4_PS2_iib_param_4,
	.param .u32 _Z19gemv_kernel_batchedI6__half7__half2Li32ELi7EEvPKT_S4_S4_PS2_iib_param_5,
	.param .u8 _Z19gemv_kernel_batchedI6__half7__half2Li32ELi7EEvPKT_S4_S4_PS2_iib_param_6
)
{
	.reg .pred 	%p<48>;
	.reg .b16 	%rs<28>;
	.reg .b32 	%r<229>;
	.reg .b32 	%f<321>;
	.reg .b64 	%rd<101>;

	ld.param.u64 	%rd13, [_Z19gemv_kernel_batchedI6__half7__half2Li32ELi7EEvPKT_S4_S4_PS2_iib_param_0];
	ld.param.u64 	%rd14, [_Z19gemv_kernel_batchedI6__half7__half2Li32ELi7EEvPKT_S4_S4_PS2_iib_param_1];
	ld.param.u32 	%r14, [_Z19gemv_kernel_batchedI6__half7__half2Li32ELi7EEvPKT_S4_S4_PS2_iib_param_4];
	ld.param.u32 	%r15, [_Z19gemv_kernel_batchedI6__half7__half2Li32ELi7EEvPKT_S4_S4_PS2_iib_param_5];
	mov.u32 	%r1, %ctaid.x;
	setp.ge.s32 	%p1, %r1, %r14;
	@%p1 bra 	$L__BB38_14;
	mov.u32 	%r2, %tid.x;
	shr.u32 	%r16, %r15, 31;
	add.s32 	%r17, %r15, %r16;
	shr.s32 	%r3, %r17, 1;
	mul.lo.s32 	%r4, %r15, %r1;
	mul.wide.s32 	%rd17, %r4, 2;
	add.s64 	%rd1, %rd13, %rd17;
	setp.ge.s32 	%p2, %r2, %r3;
	mov.f32 	%f306, 0f00000000;
	mov.f32 	%f307, %f306;
	mov.f32 	%f308, %f306;
	mov.f32 	%f309, %f306;
	mov.f32 	%f310, %f306;
	mov.f32 	%f311, %f306;
	mov.f32 	%f312, %f306;
	@%p2 bra 	$L__BB38_8;
	not.b32 	%r18, %r2;
	add.s32 	%r5, %r3, %r18;
	and.b32  	%r19, %r5, 96;
	setp.eq.s32 	%p3, %r19, 96;
	mov.f32 	%f306, 0f00000000;
	mov.u32 	%r227, %r2;
	@%p3 bra 	$L__BB38_5;
	mul.wide.u32 	%rd18, %r2, 4;
	add.s64 	%rd99, %rd14, %rd18;
	add.s64 	%rd20, %rd18, %rd17;
	add.s64 	%rd98, %rd13, %rd20;
	shr.u32 	%r20, %r5, 5;
	add.s32 	%r21, %r20, 1;
	and.b32  	%r22, %r21, 3;
	neg.s32 	%r225, %r22;
	mul.wide.s32 	%rd4, %r15, 2;
	mov.f32 	%f306, 0f00000000;
	mov.f32 	%f307, %f306;
	mov.f32 	%f308, %f306;
	mov.f32 	%f309, %f306;
	mov.f32 	%f310, %f306;
	mov.f32 	%f311, %f306;
	mov.f32 	%f312, %f306;
	mov.u32 	%r227, %r2;
$L__BB38_4:
	.pragma "nounroll";
	// begin inline asm
	ld.global.nc.b32 %r23, [%rd98];
	// end inline asm
	// begin inline asm
	{.reg .f16 low,high;
  mov.b32 {low,high},%r23;
  cvt.f32.f16 %f69, low;}

	// end inline asm
	// begin inline asm
	{.reg .f16 low,high;
  mov.b32 {low,high},%r23;
  cvt.f32.f16 %f70, high;}

	// end inline asm
	// begin inline asm
	ld.global.nc.b32 %r26, [%rd99];
	// end inline asm
	// begin inline asm
	{.reg .f16 low,high;
  mov.b32 {low,high},%r26;
  cvt.f32.f16 %f71, low;}

	// end inline asm
	// begin inline asm
	{.reg .f16 low,high;
  mov.b32 {low,high},%r26;
  cvt.f32.f16 %f72, high;}

	// end inline asm
	fma.rn.f32 	%f85, %f69, %f71, %f312;
	fma.rn.f32 	%f312, %f70, %f72, %f85;
	add.s64 	%rd23, %rd99, %rd4;
	// begin inline asm
	ld.global.nc.b32 %r29, [%rd23];
	// end inline asm
	// begin inline asm
	{.reg .f16 low,high;
  mov.b32 {low,high},%r29;
  cvt.f32.f16 %f73, low;}

	// end inline asm
	// begin inline asm
	{.reg .f16 low,high;
  mov.b32 {low,high},%r29;
  cvt.f32.f16 %f74, high;}

	// end inline asm
	fma.rn.f32 	%f86, %f69, %f73, %f311;
	fma.rn.f32 	%f311, %f70, %f74, %f86;
	add.s64 	%rd24, %rd23, %rd4;
	// begin inline asm
	ld.global.nc.b32 %r32, [%rd24];
	// end inline asm
	// begin inline asm
	{.reg .f16 low,high;
  mov.b32 {low,high},%r32;
  cvt.f32.f16 %f75, low;}

	// end inline asm
	// begin inline asm
	{.reg .f16 low,high;
  mov.b32 {low,high},%r32;
  cvt.f32.f16 %f76, high;}

	// end inline asm
	fma.rn.f32 	%f87, %f69, %f75, %f310;
	fma.rn.f32 	%f310, %f70, %f76, %f87;
	add.s64 	%rd25, %rd24, %rd4;
	// begin inline asm
	ld.global.nc.b32 %r35, [%rd25];
	// end inline asm
	// begin inline asm
	{.reg .f16 low,high;
  mov.b32 {low,high},%r35;
  cvt.f32.f16 %f77, low;}

	// end inline asm
	// begin inline asm
	{.reg .f16 low,high;
  mov.b32 {low,high},%r35;
  cvt.f32.f16 %f78, high;}

	// end inline asm
	fma.rn.f32 	%f88, %f69, %f77, %f309;
	fma.rn.f32 	%f309, %f70, %f78, %f88;
	add.s64 	%rd26, %rd25, %rd4;
	// begin inline asm
	ld.global.nc.b32 %r38, [%rd26];
	// end inline asm
	// begin inline asm
	{.reg .f16 low,high;
  mov.b32 {low,high},%r38;
  cvt.f32.f16 %f79, low;}

	// end inline asm
	// begin inline asm
	{.reg .f16 low,high;
  mov.b32 {low,high},%r38;
  cvt.f32.f16 %f80, high;}

	// end inline asm
	fma.rn.f32 	%f89, %f69, %f79, %f308;
	fma.rn.f32 	%f308, %f70, %f80, %f89;
	add.s64 	%rd27, %rd26, %rd4;
	// begin inline asm
	ld.global.nc.b32 %r41, [%rd27];
	// end inline asm
	// begin inline asm
	{.reg .f16 low,high;
  mov.b32 {low,high},%r41;
  cvt.f32.f16 %f81, low;}

	// end inline asm
	// begin inline asm
	{.reg .f16 low,high;
  mov.b32 {low,high},%r41;
  cvt.f32.f16 %f82, high;}

	// end inline asm
	fma.rn.f32 	%f90, %f69, %f81, %f307;
	fma.rn.f32 	%f307, %f70, %f82, %f90;
	add.s64 	%rd28, %rd27, %rd4;
	// begin inline asm
	ld.global.nc.b32 %r44, [%rd28];
	// end inline asm
	// begin inline asm
	{.reg .f16 low,high;
  mov.b32 {low,high},%r44;
  cvt.f32.f16 %f83, low;}

	// end inline asm
	// begin inline asm
	{.reg .f16 low,high;
  mov.b32 {low,high},%r44;
  cvt.f32.f16 %f84, high;}

	// end inline asm
	fma.rn.f32 	%f91, %f69, %f83, %f306;
	fma.rn.f32 	%f306, %f70, %f84, %f91;
	add.s32 	%r227, %r227, 32;
	add.s64 	%rd99, %rd99, 128;
	add.s64 	%rd98, %rd98, 128;
	add.s32 	%r225, %r225, 1;
	setp.ne.s32 	%p4, %r225, 0;
	@%p4 bra 	$L__BB38_4;
$L__BB38_5:
	setp.lt.u32 	%p5, %r5, 96;
	@%p5 bra 	$L__BB38_8;
	mul.wide.u32 	%rd100, %r227, 4;
	mul.wide.s32 	%rd29, %r15, 10;
	sub.s64 	%rd10, 128, %rd29;
	mul.wide.s32 	%rd62, %r15, 2;
$L__BB38_7:
	add.s64 	%rd30, %rd1, %rd100;
	// begin inline asm
	ld.global.nc.b32 %r47, [%rd30];
	// end inline asm
	add.s64 	%rd31, %rd14, %rd100;
	// begin inline asm
	{.reg .f16 low,high;
  mov.b32 {low,high},%r47;
  cvt.f32.f16 %f92, low;}

	// end inline asm
	// begin inline asm
	{.reg .f16 low,high;
  mov.b32 {low,high},%r47;
  cvt.f32.f16 %f93, high;}

	// end inline asm
	// begin inline asm
	ld.global.nc.b32 %r50, [%rd31];
	// end inline asm
	// begin inline asm
	{.reg .f16 low,high;
  mov.b32 {low,high},%r50;
  cvt.f32.f16 %f94, low;}

	// end inline asm
	// begin inline asm
	{.reg .f16 low,high;
  mov.b32 {low,high},%r50;
  cvt.f32.f16 %f95, high;}

	// end inline asm
	fma.rn.f32 	%f156, %f92, %f94, %f312;
	fma.rn.f32 	%f157, %f93, %f95, %f156;
	add.s64 	%rd32, %rd31, %rd62;
	// begin inline asm
	ld.global.nc.b32 %r53, [%rd32];
	// end inline asm
	// begin inline asm
	{.reg .f16 low,high;
  mov.b32 {low,high},%r53;
  cvt.f32.f16 %f96, low;}

	// end inline asm
	// begin inline asm
	{.reg .f16 low,high;
  mov.b32 {low,high},%r53;
  cvt.f32.f16 %f97, high;}

	// end inline asm
	fma.rn.f32 	%f158, %f92, %f96, %f311;
	fma.rn.f32 	%f159, %f93, %f97, %f158;
	add.s64 	%rd33, %rd32, %rd62;
	// begin inline asm
	ld.global.nc.b32 %r56, [%rd33];
	// end inline asm
	// begin inline asm
	{.reg .f16 low,high;
  mov.b32 {low,high},%r56;
  cvt.f32.f16 %f98, low;}

	// end inline asm
	// begin inline asm
	{.reg .f16 low,high;
  mov.b32 {low,high},%r56;
  cvt.f32.f16 %f99, high;}

	// end inline asm
	fma.rn.f32 	%f160, %f92, %f98, %f310;
	fma.rn.f32 	%f161, %f93, %f99, %f160;
	add.s64 	%rd34, %rd33, %rd62;
	// begin inline asm
	ld.global.nc.b32 %r59, [%rd34];
	// end inline asm
	// begin inline asm
	{.reg .f16 low,high;
  mov.b32 {low,high},%r59;
  cvt.f32.f16 %f100, low;}

	// end inline asm
	// begin inline asm
	{.reg .f16 low,high;
  mov.b32 {low,high},%r59;
  cvt.f32.f16 %f101, high;}

	// end inline asm
	fma.rn.f32 	%f162, %f92, %f100, %f309;
	fma.rn.f32 	%f163, %f93, %f101, %f162;
	add.s64 	%rd35, %rd34, %rd62;
	// begin inline asm
	ld.global.nc.b32 %r62, [%rd35];
	// end inline asm
	// begin inline asm
	{.reg .f16 low,high;
  mov.b32 {low,high},%r62;
  cvt.f32.f16 %f102, low;}

	// end inline asm
	// begin inline asm
	{.reg .f16 low,high;
  mov.b32 {low,high},%r62;
  cvt.f32.f16 %f103, high;}

	// end inline asm
	fma.rn.f32 	%f164, %f92, %f102, %f308;
	fma.rn.f32 	%f165, %f93, %f103, %f164;
	add.s64 	%rd36, %rd35, %rd62;
	// begin inline asm
	ld.global.nc.b32 %r65, [%rd36];
	// end inline asm
	// begin inline asm
	{.reg .f16 low,high;
  mov.b32 {low,high},%r65;
  cvt.f32.f16 %f104, low;}

	// end inline asm
	// begin inline asm
	{.reg .f16 low,high;
  mov.b32 {low,high},%r65;
  cvt.f32.f16 %f105, high;}

	// end inline asm
	fma.rn.f32 	%f166, %f92, %f104, %f307;
	fma.rn.f32 	%f167, %f93, %f105, %f166;
	add.s64 	%rd37, %rd36, %rd62;
	// begin inline asm
	ld.global.nc.b32 %r68, [%rd37];
	// end inline asm
	// begin inline asm
	{.reg .f16 low,high;
  mov.b32 {low,high},%r68;
  cvt.f32.f16 %f106, low;}

	// end inline asm
	// begin inline asm
	{.reg .f16 low,high;
  mov.b32 {low,high},%r68;
  cvt.f32.f16 %f107, high;}

	// end inline asm
	fma.rn.f32 	%f168, %f92, %f106, %f306;
	fma.rn.f32 	%f169, %f93, %f107, %f168;
	add.s64 	%rd38, %rd30, 128;
	// begin inline asm
	ld.global.nc.b32 %r71, [%rd38];
	// end inline asm
	add.s64 	%rd39, %rd31, 128;
	// begin inline asm
	{.reg .f16 low,high;
  mov.b32 {low,high},%r71;
  cvt.f32.f16 %f108, low;}

	// end inline asm
	// begin inline asm
	{.reg .f16 low,high;
  mov.b32 {low,high},%r71;
  cvt.f32.f16 %f109, high;}

	// end inline asm
	// begin inline asm
	ld.global.nc.b32 %r74, [%rd39];
	// end inline asm
	// begin inline asm
	{.reg .f16 low,high;
  mov.b32 {low,high},%r74;
  cvt.f32.f16 %f110, low;}

	// end inline asm
	// begin inline asm
	{.reg .f16 low,high;
  mov.b32 {low,high},%r74;
  cvt.f32.f16 %f111, high;}

	// end inline asm
	fma.rn.f32 	%f170, %f108, %f110, %f157;
	fma.rn.f32 	%f171, %f109, %f111, %f170;
	add.s64 	%rd40, %rd37, %rd10;
	// begin inline asm
	ld.global.nc.b32 %r77, [%rd40];
	// end inline asm
	// begin inline asm
	{.reg .f16 low,high;
  mov.b32 {low,high},%r77;
  cvt.f32.f16 %f112, low;}

	// end inline asm
	// begin inline asm
	{.reg .f16 low,high;
  mov.b32 {low,high},%r77;
  cvt.f32.f16 %f113, high;}

	// end inline asm
	fma.rn.f32 	%f172, %f108, %f112, %f159;
	fma.rn.f32 	%f173, %f109, %f113, %f172;
	add.s64 	%rd41, %rd40, %rd62;
	// begin inline asm
	ld.global.nc.b32 %r80, [%rd41];
	// end inline asm
	// begin inline asm
	{.reg .f16 low,high;
  mov.b32 {low,high},%r80;
  cvt.f32.f16 %f114, low;}

	// end inline asm
	// begin inline asm
	{.reg .f16 low,high;
  mov.b32 {low,high},%r80;
  cvt.f32.f16 %f115, high;}

	// end inline asm
	fma.rn.f32 	%f174, %f108, %f114, %f161;
	fma.rn.f32 	%f175, %f109, %f115, %f174;
	add.s64 	%rd42, %rd41, %rd62;
	// begin inline asm
	ld.global.nc.b32 %r83, [%rd42];
	// end inline asm
	// begin inline asm
	{.reg .f16 low,high;
  mov.b32 {low,high},%r83;
  cvt.f32.f16 %f116, low;}

	// end inline asm
	// begin inline asm
	{.reg .f16 low,high;
  mov.b32 {low,high},%r83;
  cvt.f32.f16 %f117, high;}

	// end inline asm
	fma.rn.f32 	%f176, %f108, %f116, %f163;
	fma.rn.f32 	%f177, %f109, %f117, %f176;
	add.s64 	%rd43, %rd42, %rd62;
	// begin inline asm
	ld.global.nc.b32 %r86, [%rd43];
	// end inline asm
	// begin inline asm
	{.reg .f16 low,high;
  mov.b32 {low,high},%r86;
  cvt.f32.f16 %f118, low;}

	// end inline asm
	// begin inline asm
	{.reg .f16 low,high;
  mov.b32 {low,high},%r86;
  cvt.f32.f16 %f119, high;}

	// end inline asm
	fma.rn.f32 	%f178, %f108, %f118, %f165;
	fma.rn.f32 	%f179, %f109, %f119, %f178;
	add.s64 	%rd44, %rd43, %rd62;
	// begin inline asm
	ld.global.nc.b32 %r89, [%rd44];
	// end inline asm
	// begin inline asm
	{.reg .f16 low,high;
  mov.b32 {low,high},%r89;
  cvt.f32.f16 %f120, low;}

	// end inline asm
	// begin inline asm
	{.reg .f16 low,high;
  mov.b32 {low,high},%r89;
  cvt.f32.f16 %f121, high;}

	// end inline asm
	fma.rn.f32 	%f180, %f108, %f120, %f167;
	fma.rn.f32 	%f181, %f109, %f121, %f180;
	add.s64 	%rd45, %rd44, %rd62;
	// begin inline asm
	ld.global.nc.b32 %r92, [%rd45];
	// end inline asm
	// begin inline asm
	{.reg .f16 low,high;
  mov.b32 {low,high},%r92;
  cvt.f32.f16 %f122, low;}

	// end inline asm
	// begin inline asm
	{.reg .f16 low,high;
  mov.b32 {low,high},%r92;
  cvt.f32.f16 %f123, high;}

	// end inline asm
	fma.rn.f32 	%f182, %f108, %f122, %f169;
	fma.rn.f32 	%f183, %f109, %f123, %f182;
	add.s64 	%rd46, %rd30, 256;
	// begin inline asm
	ld.global.nc.b32 %r95, [%rd46];
	// end inline asm
	add.s64 	%rd47, %rd31, 256;
	// begin inline asm
	{.reg .f16 low,high;
  mov.b32 {low,high},%r95;
  cvt.f32.f16 %f124, low;}

	// end inline asm
	// begin inline asm
	{.reg .f16 low,high;
  mov.b32 {low,high},%r95;
  cvt.f32.f16 %f125, high;}

	// end inline asm
	// begin inline asm
	ld.global.nc.b32 %r98, [%rd47];
	// end inline asm
	// begin inline asm
	{.reg .f16 low,high;
  mov.b32 {low,high},%r98;
  cvt.f32.f16 %f126, low;}

	// end inline asm
	// begin inline asm
	{.reg .f16 low,high;
  mov.b32 {low,high},%r98;
  cvt.f32.f16 %f127, high;}

	// end inline asm
	fma.rn.f32 	%f184, %f124, %f126, %f171;
	fma.rn.f32 	%f185, %f125, %f127, %f184;
	add.s64 	%rd48, %rd45, %rd10;
	// begin inline asm
	ld.global.nc.b32 %r101, [%rd48];
	// end inline asm
	// begin inline asm
	{.reg .f16 low,high;
  mov.b32 {low,high},%r101;
  cvt.f32.f16 %f128, low;}

	// end inline asm
	// begin inline asm
	{.reg .f16 low,high;
  mov.b32 {low,high},%r101;
  cvt.f32.f16 %f129, high;}

	// end inline asm
	fma.rn.f32 	%f186, %f124, %f128, %f173;
	fma.rn.f32 	%f187, %f125, %f129, %f186;
	add.s64 	%rd49, %rd48, %rd62;
	// begin inline asm
	ld.global.nc.b32 %r104, [%rd49];
	// end inline asm
	// begin inline asm
	{.reg .f16 low,high;
  mov.b32 {low,high},%r104;
  cvt.f32.f16 %f130, low;}

	// end inline asm
	// begin inline asm
	{.reg .f16 low,high;
  mov.b32 {low,high},%r104;
  cvt.f32.f16 %f131, high;}

	// end inline asm
	fma.rn.f32 	%f188, %f124, %f130, %f175;
	fma.rn.f32 	%f189, %f125, %f131, %f188;
	add.s64 	%rd50, %rd49, %rd62;
	// begin inline asm
	ld.global.nc.b32 %r107, [%rd50];
	// end inline asm
	// begin inline asm
	{.reg .f16 low,high;
  mov.b32 {low,high},%r107;
  cvt.f32.f16 %f132, low;}

	// end inline asm
	// begin inline asm
	{.reg .f16 low,high;
  mov.b32 {low,high},%r107;
  cvt.f32.f16 %f133, high;}

	// end inline asm
	fma.rn.f32 	%f190, %f124, %f132, %f177;
	fma.rn.f32 	%f191, %f125, %f133, %f190;
	add.s64 	%rd51, %rd50, %rd62;
	// begin inline asm
	ld.global.nc.b32 %r110, [%rd51];
	// end inline asm
	// begin inline asm
	{.reg .f16 low,high;
  mov.b32 {low,high},%r110;
  cvt.f32.f16 %f134, low;}

	// end inline asm
	// begin inline asm
	{.reg .f16 low,high;
  mov.b32 {low,high},%r110;
  cvt.f32.f16 %f135, high;}

	// end inline asm
	fma.rn.f32 	%f192, %f124, %f134, %f179;
	fma.rn.f32 	%f193, %f125, %f135, %f192;
	add.s64 	%rd52, %rd51, %rd62;
	// begin inline asm
	ld.global.nc.b32 %r113, [%rd52];
	// end inline asm
	// begin inline asm
	{.reg .f16 low,high;
  mov.b32 {low,high},%r113;
  cvt.f32.f16 %f136, low;}

	// end inline asm
	// begin inline asm
	{.reg .f16 low,high;
  mov.b32 {low,high},%r113;
  cvt.f32.f16 %f137, high;}

	// end inline asm
	fma.rn.f32 	%f194, %f124, %f136, %f181;
	fma.rn.f32 	%f195, %f125, %f137, %f194;
	add.s64 	%rd53, %rd52, %rd62;
	// begin inline asm
	ld.global.nc.b32 %r116, [%rd53];
	// end inline asm
	// begin inline asm
	{.reg .f16 low,high;
  mov.b32 {low,high},%r116;
  cvt.f32.f16 %f138, low;}

	// end inline asm
	// begin inline asm
	{.reg .f16 low,high;
  mov.b32 {low,high},%r116;
  cvt.f32.f16 %f139, high;}

	// end inline asm
	fma.rn.f32 	%f196, %f124, %f138, %f183;
	fma.rn.f32 	%f197, %f125, %f139, %f196;
	add.s64 	%rd54, %rd30, 384;
	// begin inline asm
	ld.global.nc.b32 %r119, [%rd54];
	// end inline asm
	add.s64 	%rd55, %rd31, 384;
	// begin inline asm
	{.reg .f16 low,high;
  mov.b32 {low,high},%r119;
  cvt.f32.f16 %f140, low;}

	// end inline asm
	// begin inline asm
	{.reg .f16 low,high;
  mov.b32 {low,high},%r119;
  cvt.f32.f16 %f141, high;}

	// end inline asm
	// begin inline asm
	ld.global.nc.b32 %r122, [%rd55];
	// end inline asm
	// begin inline asm
	{.reg .f16 low,high;
  mov.b32 {low,high},%r122;
  cvt.f32.f16 %f142, low;}

	// end inline asm
	// begin inline asm
	{.reg .f16 low,high;
  mov.b32 {low,high},%r122;
  cvt.f32.f16 %f143, high;}

	// end inline asm
	fma.rn.f32 	%f198, %f140, %f142, %f185;
	fma.rn.f32 	%f312, %f141, %f143, %f198;
	add.s64 	%rd56, %rd53, %rd10;
	// begin inline asm
	ld.global.nc.b32 %r125, [%rd56];
	// end inline asm
	// begin inline asm
	{.reg .f16 low,high;
  mov.b32 {low,high},%r125;
  cvt.f32.f16 %f144, low;}

	// end inline asm
	// begin inline asm
	{.reg .f16 low,high;
  mov.b32 {low,high},%r125;
  cvt.f32.f16 %f145, high;}

	// end inline asm
	fma.rn.f32 	%f199, %f140, %f144, %f187;
	fma.rn.f32 	%f311, %f141, %f145, %f199;
	add.s64 	%rd57, %rd56, %rd62;
	// begin inline asm
	ld.global.nc.b32 %r128, [%rd57];
	// end inline asm
	// begin inline asm
	{.reg .f16 low,high;
  mov.b32 {low,high},%r128;
  cvt.f32.f16 %f146, low;}

	// end inline asm
	// begin inline asm
	{.reg .f16 low,high;
  mov.b32 {low,high},%r128;
  cvt.f32.f16 %f147, high;}

	// end inline asm
	fma.rn.f32 	%f200, %f140, %f146, %f189;
	fma.rn.f32 	%f310, %f141, %f147, %f200;
	add.s64 	%rd58, %rd57, %rd62;
	// begin inline asm
	ld.global.nc.b32 %r131, [%rd58];
	// end inline asm
	// begin inline asm
	{.reg .f16 low,high;
  mov.b32 {low,high},%r131;
  cvt.f32.f16 %f148, low;}

	// end inline asm
	// begin inline asm
	{.reg .f16 low,high;
  mov.b32 {low,high},%r131;
  cvt.f32.f16 %f149, high;}

	// end inline asm
	fma.rn.f32 	%f201, %f140, %f148, %f191;
	fma.rn.f32 	%f309, %f141, %f149, %f201;
	add.s64 	%rd59, %rd58, %rd62;
	// begin inline asm
	ld.global.nc.b32 %r134, [%rd59];
	// end inline asm
	// begin inline asm
	{.reg .f16 low,high;
  mov.b32 {low,high},%r134;
  cvt.f32.f16 %f150, low;}

	// end inline asm
	// begin inline asm
	{.reg .f16 low,high;
  mov.b32 {low,high},%r134;
  cvt.f32.f16 %f151, high;}

	// end inline asm
	fma.rn.f32 	%f202, %f140, %f150, %f193;
	fma.rn.f32 	%f308, %f141, %f151, %f202;
	add.s64 	%rd60, %rd59, %rd62;
	// begin inline asm
	ld.global.nc.b32 %r137, [%rd60];
	// end inline asm
	// begin inline asm
	{.reg .f16 low,high;
  mov.b32 {low,high},%r137;
  cvt.f32.f16 %f152, low;}

	// end inline asm
	// begin inline asm
	{.reg .f16 low,high;
  mov.b32 {low,high},%r137;
  cvt.f32.f16 %f153, high;}

	// end inline asm
	fma.rn.f32 	%f203, %f140, %f152, %f195;
	fma.rn.f32 	%f307, %f141, %f153, %f203;
	add.s64 	%rd61, %rd60, %rd62;
	// begin inline asm
	ld.global.nc.b32 %r140, [%rd61];
	// end inline asm
	// begin inline asm
	{.reg .f16 low,high;
  mov.b32 {low,high},%r140;
  cvt.f32.f16 %f154, low;}

	// end inline asm
	// begin inline asm
	{.reg .f16 low,high;
  mov.b32 {low,high},%r140;
  cvt.f32.f16 %f155, high;}

	// end inline asm
	fma.rn.f32 	%f204, %f140, %f154, %f197;
	fma.rn.f32 	%f306, %f141, %f155, %f204;
	add.s32 	%r227, %r227, 128;
	add.s64 	%rd100, %rd100, 512;
	setp.lt.s32 	%p6, %r227, %r3;
	@%p6 bra 	$L__BB38_7;
$L__BB38_8:
	and.b32  	%r143, %r15, 1;
	setp.eq.b32 	%p7, %r143, 1;
	not.pred 	%p8, %p7;
	setp.ne.s32 	%p9, %r2, 0;
	or.pred  	%p10, %p9, %p8;
	@%p10 bra 	$L__BB38_10;
	mul.wide.s32 	%rd71, %r15, 2;
	add.s64 	%rd72, %rd1, %rd71;
	add.s64 	%rd63, %rd72, -2;
	// begin inline asm
	ld.global.nc.b16 %rs2, [%rd63];
	// end inline asm
	// begin inline asm
	{  cvt.f32.f16 %f205, %rs2;}

	// end inline asm
	add.s64 	%rd73, %rd14, %rd71;
	add.s64 	%rd64, %rd73, -2;
	// begin inline asm
	ld.global.nc.b16 %rs4, [%rd64];
	// end inline asm
	// begin inline asm
	{  cvt.f32.f16 %f206, %rs4;}

	// end inline asm
	fma.rn.f32 	%f312, %f205, %f206, %f312;
	add.s64 	%rd65, %rd64, %rd71;
	// begin inline asm
	ld.global.nc.b16 %rs6, [%rd65];
	// end inline asm
	// begin inline asm
	{  cvt.f32.f16 %f207, %rs6;}

	// end inline asm
	fma.rn.f32 	%f311, %f205, %f207, %f311;
	shl.b32 	%r144, %r15, 1;
	mul.wide.s32 	%rd74, %r144, 2;
	add.s64 	%rd66, %rd64, %rd74;
	// begin inline asm
	ld.global.nc.b16 %rs8, [%rd66];
	// end inline asm
	// begin inline asm
	{  cvt.f32.f16 %f208, %rs8;}

	// end inline asm
	fma.rn.f32 	%f310, %f205, %f208, %f310;
	mul.lo.s32 	%r145, %r15, 3;
	mul.wide.s32 	%rd75, %r145, 2;
	add.s64 	%rd67, %rd64, %rd75;
	// begin inline asm
	ld.global.nc.b16 %rs10, [%rd67];
	// end inline asm
	// begin inline asm
	{  cvt.f32.f16 %f209, %rs10;}

	// end inline asm
	fma.rn.f32 	%f309, %f205, %f209, %f309;
	shl.b32 	%r146, %r15, 2;
	mul.wide.s32 	%rd76, %r146, 2;
	add.s64 	%rd68, %rd64, %rd76;
	// begin inline asm
	ld.global.nc.b16 %rs12, [%rd68];
	// end inline asm
	// begin inline asm
	{  cvt.f32.f16 %f210, %rs12;}

	// end inline asm
	fma.rn.f32 	%f308, %f205, %f210, %f308;
	mul.lo.s32 	%r147, %r15, 5;
	mul.wide.s32 	%rd77, %r147, 2;
	add.s64 	%rd69, %rd64, %rd77;
	// begin inline asm
	ld.global.nc.b16 %rs14, [%rd69];
	// end inline asm
	// begin inline asm
	{  cvt.f32.f16 %f211, %rs14;}

	// end inline asm
	fma.rn.f32 	%f307, %f205, %f211, %f307;
	mul.lo.s32 	%r148, %r15, 6;
	mul.wide.s32 	%rd78, %r148, 2;
	add.s64 	%rd70, %rd64, %rd78;
	// begin inline asm
	ld.global.nc.b16 %rs16, [%rd70];
	// end inline asm
	// begin inline asm
	{  cvt.f32.f16 %f212, %rs16;}

	// end inline asm
	fma.rn.f32 	%f306, %f205, %f212, %f306;
$L__BB38_10:
	setp.ne.s32 	%p11, %r2, 0;
	mov.b32 	%r149, %f312;
	shfl.sync.bfly.b32	%r150|%p12, %r149, 16, 31, -1;
	mov.b32 	%f213, %r150;
	add.f32 	%f214, %f312, %f213;
	mov.b32 	%r151, %f214;
	shfl.sync.bfly.b32	%r152|%p13, %r151, 8, 31, -1;
	mov.b32 	%f215, %r152;
	add.f32 	%f216, %f214, %f215;
	mov.b32 	%r153, %f216;
	shfl.sync.bfly.b32	%r154|%p14, %r153, 4, 31, -1;
	mov.b32 	%f217, %r154;
	add.f32 	%f218, %f216, %f217;
	mov.b32 	%r155, %f218;
	shfl.sync.bfly.b32	%r156|%p15, %r155, 2, 31, -1;
	mov.b32 	%f219, %r156;
	add.f32 	%f220, %f218, %f219;
	mov.b32 	%r157, %f220;
	shfl.sync.bfly.b32	%r158|%p16, %r157, 1, 31, -1;
	mov.b32 	%f221, %r158;
	add.f32 	%f57, %f220, %f221;
	mov.b32 	%r159, %f311;
	shfl.sync.bfly.b32	%r160|%p17, %r159, 16, 31, -1;
	mov.b32 	%f222, %r160;
	add.f32 	%f223, %f311, %f222;
	mov.b32 	%r161, %f223;
	shfl.sync.bfly.b32	%r162|%p18, %r161, 8, 31, -1;
	mov.b32 	%f224, %r162;
	add.f32 	%f225, %f223, %f224;
	mov.b32 	%r163, %f225;
	shfl.sync.bfly.b32	%r164|%p19, %r163, 4, 31, -1;
	mov.b32 	%f226, %r164;
	add.f32 	%f227, %f225, %f226;
	mov.b32 	%r165, %f227;
	shfl.sync.bfly.b32	%r166|%p20, %r165, 2, 31, -1;
	mov.b32 	%f228, %r166;
	add.f32 	%f229, %f227, %f228;
	mov.b32 	%r167, %f229;
	shfl.sync.bfly.b32	%r168|%p21, %r167, 1, 31, -1;
	mov.b32 	%f230, %r168;
	add.f32 	%f58, %f229, %f230;
	mov.b32 	%r169, %f310;
	shfl.sync.bfly.b32	%r170|%p22, %r169, 16, 31, -1;
	mov.b32 	%f231, %r170;
	add.f32 	%f232, %f310, %f231;
	mov.b32 	%r171, %f232;
	shfl.sync.bfly.b32	%r172|%p23, %r171, 8, 31, -1;
	mov.b32 	%f233, %r172;
	add.f32 	%f234, %f232, %f233;
	mov.b32 	%r173, %f234;
	shfl.sync.bfly.b32	%r174|%p24, %r173, 4, 31, -1;
	mov.b32 	%f235, %r174;
	add.f32 	%f236, %f234, %f235;
	mov.b32 	%r175, %f236;
	shfl.sync.bfly.b32	%r176|%p25, %r175, 2, 31, -1;
	mov.b32 	%f237, %r176;
	add.f32 	%f238, %f236, %f237;
	mov.b32 	%r177, %f238;
	shfl.sync.bfly.b32	%r178|%p26, %r177, 1, 31, -1;
	mov.b32 	%f239, %r178;
	add.f32 	%f59, %f238, %f239;
	mov.b32 	%r179, %f309;
	shfl.sync.bfly.b32	%r180|%p27, %r179, 16, 31, -1;
	mov.b32 	%f240, %r180;
	add.f32 	%f241, %f309, %f240;
	mov.b32 	%r181, %f241;
	shfl.sync.bfly.b32	%r182|%p28, %r181, 8, 31, -1;
	mov.b32 	%f242, %r182;
	add.f32 	%f243, %f241, %f242;
	mov.b32 	%r183, %f243;
	shfl.sync.bfly.b32	%r184|%p29, %r183, 4, 31, -1;
	mov.b32 	%f244, %r184;
	add.f32 	%f245, %f243, %f244;
	mov.b32 	%r185, %f245;
	shfl.sync.bfly.b32	%r186|%p30, %r185, 2, 31, -1;
	mov.b32 	%f246, %r186;
	add.f32 	%f247, %f245, %f246;
	mov.b32 	%r187, %f247;
	shfl.sync.bfly.b32	%r188|%p31, %r187, 1, 31, -1;
	mov.b32 	%f248, %r188;
	add.f32 	%f60, %f247, %f248;
	mov.b32 	%r189, %f308;
	shfl.sync.bfly.b32	%r190|%p32, %r189, 16, 31, -1;
	mov.b32 	%f249, %r190;
	add.f32 	%f250, %f308, %f249;
	mov.b32 	%r191, %f250;
	shfl.sync.bfly.b32	%r192|%p33, %r191, 8, 31, -1;
	mov.b32 	%f251, %r192;
	add.f32 	%f252, %f250, %f251;
	mov.b32 	%r193, %f252;
	shfl.sync.bfly.b32	%r194|%p34, %r193, 4, 31, -1;
	mov.b32 	%f253, %r194;
	add.f32 	%f254, %f252, %f253;
	mov.b32 	%r195, %f254;
	shfl.sync.bfly.b32	%r196|%p35, %r195, 2, 31, -1;
	mov.b32 	%f255, %r196;
	add.f32 	%f256, %f254, %f255;
	mov.b32 	%r197, %f256;
	shfl.sync.bfly.b32	%r198|%p36, %r197, 1, 31, -1;
	mov.b32 	%f257, %r198;
	add.f32 	%f61, %f256, %f257;
	mov.b32 	%r199, %f307;
	shfl.sync.bfly.b32	%r200|%p37, %r199, 16, 31, -1;
	mov.b32 	%f258, %r200;
	add.f32 	%f259, %f307, %f258;
	mov.b32 	%r201, %f259;
	shfl.sync.bfly.b32	%r202|%p38, %r201, 8, 31, -1;
	mov.b32 	%f260, %r202;
	add.f32 	%f261, %f259, %f260;
	mov.b32 	%r203, %f261;
	shfl.sync.bfly.b32	%r204|%p39, %r203, 4, 31, -1;
	mov.b32 	%f262, %r204;
	add.f32 	%f263, %f261, %f262;
	mov.b32 	%r205, %f263;
	shfl.sync.bfly.b32	%r206|%p40, %r205, 2, 31, -1;
	mov.b32 	%f264, %r206;
	add.f32 	%f265, %f263, %f264;
	mov.b32 	%r207, %f265;
	shfl.sync.bfly.b32	%r208|%p41, %r207, 1, 31, -1;
	mov.b32 	%f266, %r208;
	add.f32 	%f62, %f265, %f266;
	mov.b32 	%r209, %f306;
	shfl.sync.bfly.b32	%r210|%p42, %r209, 16, 31, -1;
	mov.b32 	%f267, %r210;
	add.f32 	%f268, %f306, %f267;
	mov.b32 	%r211, %f268;
	shfl.sync.bfly.b32	%r212|%p43, %r211, 8, 31, -1;
	mov.b32 	%f269, %r212;
	add.f32 	%f270, %f268, %f269;
	mov.b32 	%r213, %f270;
	shfl.sync.bfly.b32	%r214|%p44, %r213, 4, 31, -1;
	mov.b32 	%f271, %r214;
	add.f32 	%f272, %f270, %f271;
	mov.b32 	%r215, %f272;
	shfl.sync.bfly.b32	%r216|%p45, %r215, 2, 31, -1;
	mov.b32 	%f273, %r216;
	add.f32 	%f274, %f272, %f273;
	mov.b32 	%r217, %f274;
	shfl.sync.bfly.b32	%r218|%p46, %r217, 1, 31, -1;
	mov.b32 	%f275, %r218;
	add.f32 	%f63, %f274, %f275;
	@%p11 bra 	$L__BB38_14;
	ld.param.s8 	%rs27, [_Z19gemv_kernel_batchedI6__half7__half2Li32ELi7EEvPKT_S4_S4_PS2_iib_param_6];
	setp.eq.s16 	%p47, %rs27, 0;
	mov.f32 	%f320, 0f00000000;
	@%p47 bra 	$L__BB38_13;
	ld.param.u64 	%rd96, [_Z19gemv_kernel_batchedI6__half7__half2Li32ELi7EEvPKT_S4_S4_PS2_iib_param_2];
	mul.wide.u32 	%rd80, %r1, 2;
	add.s64 	%rd79, %rd96, %rd80;
	// begin inline asm
	ld.global.nc.b16 %rs18, [%rd79];
	// end inline asm
	// begin inline asm
	{  cvt.f32.f16 %f320, %rs18;}

	// end inline asm
$L__BB38_13:
	ld.param.u64 	%rd97, [_Z19gemv_kernel_batchedI6__half7__half2Li32ELi7EEvPKT_S4_S4_PS2_iib_param_3];
	cvta.to.global.u64 	%rd81, %rd97;
	add.f32 	%f278, %f320, %f57;
	// begin inline asm
	{  cvt.rn.f16.f32 %rs20, %f278;}

	// end inline asm
	mul.wide.u32 	%rd82, %r1, 2;
	add.s64 	%rd83, %rd81, %rd82;
	st.global.u16 	[%rd83], %rs20;
	add.f32 	%f279, %f320, %f58;
	// begin inline asm
	{  cvt.rn.f16.f32 %rs21, %f279;}

	// end inline asm
	add.s32 	%r219, %r14, %r1;
	mul.wide.u32 	%rd84, %r219, 2;
	add.s64 	%rd85, %rd81, %rd84;
	st.global.u16 	[%rd85], %rs21;
	add.f32 	%f280, %f320, %f59;
	// begin inline asm
	{  cvt.rn.f16.f32 %rs22, %f280;}

	// end inline asm
	add.s32 	%r220, %r219, %r14;
	mul.wide.u32 	%rd86, %r220, 2;
	add.s64 	%rd87, %rd81, %rd86;
	st.global.u16 	[%rd87], %rs22;
	add.f32 	%f281, %f320, %f60;
	// begin inline asm
	{  cvt.rn.f16.f32 %rs23, %f281;}

	// end inline asm
	add.s32 	%r221, %r220, %r14;
	mul.wide.u32 	%rd88, %r221, 2;
	add.s64 	%rd89, %rd81, %rd88;
	st.global.u16 	[%rd89], %rs23;
	add.f32 	%f282, %f320, %f61;
	// begin inline asm
	{  cvt.rn.f16.f32 %rs24, %f282;}

	// end inline asm
	add.s32 	%r222, %r221, %r14;
	mul.wide.u32 	%rd90, %r222, 2;
	add.s64 	%rd91, %rd81, %rd90;
	st.global.u16 	[%rd91], %rs24;
	add.f32 	%f283, %f320, %f62;
	// begin inline asm
	{  cvt.rn.f16.f32 %rs25, %f283;}

	// end inline asm
	add.s32 	%r223, %r222, %r14;
	mul.wide.u32 	%rd92, %r223, 2;
	add.s64 	%rd93, %rd81, %rd92;
	st.global.u16 	[%rd93], %rs25;
	add.f32 	%f284, %f320, %f63;
	// begin inline asm
	{  cvt.rn.f16.f32 %rs26, %f284;}

	// end inline asm
	add.s32 	%r224, %r223, %r14;
	mul.wide.u32 	%rd94, %r224, 2;
	add.s64 	%rd95, %rd81, %rd94;
	st.global.u16 	[%rd95], %rs26;
$L__BB38_14:
	ret;

}
	// .globl	_Z19gemv_kernel_batchedI6__half7__half2Li32ELi8EEvPKT_S4_S4_PS2_iib
.visible .entry _Z19gemv_kernel_batchedI6__half7__half2Li32ELi8EEvPKT_S4_S4_PS2_iib(
	.param .u64 .ptr .align 1 _Z19gemv_kernel_batchedI6__half7__half2Li32ELi8EEvPKT_S4_S4_PS2_iib_param_0,
	.param .u64 .ptr .align 1 _Z19gemv_kernel_batchedI6__half7__half2Li32ELi8EEvPKT_S4_S4_PS2_iib_param_1,
	.param .u64 .ptr .align 1 _Z19gemv_kernel_batchedI6__half7__half2Li32ELi8EEvPKT_S4_S4_PS2_iib_param_2,
	.param .u64 .ptr .align 1 _Z19gemv_kernel_batchedI6__half7__half2Li32ELi8EEvPKT_S4_S4_PS2_iib_param_3,
	.param .u32 _Z19gemv_kernel_batchedI6__half7__half2Li32ELi8EEvPKT_S4_S4_PS2_iib_param_4,
	.param .u32 _Z19gemv_kernel_batchedI6__half7__half2Li32ELi8EEvPKT_S4_S4_PS2_iib_param_5,
	.param .u8 _Z19gemv_kernel_batchedI6__half7__half2Li32ELi8EEvPKT_S4_S4_PS2_iib_param_6
)
{
	.reg .pred 	%p<53>;
	.reg .b16 	%rs<31>;
	.reg .b32 	%r<256>;
	.reg .b32 	%f<364>;
	.reg .b64 	%rd<110>;

	ld.param.u64 	%rd11, [_Z19gemv_kernel_batchedI6__half7__half2Li32ELi8EEvPKT_S4_S4_PS2_iib_param_0];
	ld.param.u64 	%rd12, [_Z19gemv_kernel_batchedI6__half7__half2Li32ELi8EEvPKT_S4_S4_PS2_iib_param_1];
	ld.param.u32 	%r14, [_Z19gemv_kernel_batchedI6__half7__half2Li32ELi8EEvPKT_S4_S4_PS2_iib_param_4];
	ld.param.u32 	%r15, [_Z19gemv_kernel_batchedI6__half7__half2Li32ELi8EEvPKT_S4_S4_PS2_iib_param_5];
	mov.u32 	%r1, %ctaid.x;
	setp.ge.s32 	%p1, %r1, %r14;
	@%p1 bra 	$L__BB39_14;
	mov.u32 	%r2, %tid.x;
	shr.u32 	%r16, %r15, 31;
	add.s32 	%r17, %r15, %r16;
	shr.s32 	%r3, %r17, 1;
	mul.lo.s32 	%r4, %r15, %r1;
	mul.wide.s32 	%rd15, %r4, 2;
	add.s64 	%rd1, %rd11, %rd15;
	setp.ge.s32 	%p2, %r2, %r3;
	mov.f32 	%f347, 0f00000000;
	mov.f32 	%f348, %f347;
	mov.f32 	%f349, %f347;
	mov.f32 	%f350, %f347;
	mov.f32 	%f351, %f347;
	mov.f32 	%f352, %f347;
	mov.f32 	%f353, %f347;
	mov.f32 	%f354, %f347;
	@%p2 bra 	$L__BB39_8;
	not.b32 	%r18, %r2;
	add.s32 	%r5, %r3, %r18;
	and.b32  	%r19, %r5, 96;
	setp.eq.s32 	%p3, %r19, 96;
	mov.f32 	%f347, 0f00000000;
	mov.u32 	%r254, %r2;
	@%p3 bra 	$L__BB39_5;
	mul.wide.u32 	%rd16, %r2, 4;
	add.s64 	%rd108, %rd12, %rd16;
	add.s64 	%rd18, %rd16, %rd15;
	add.s64 	%rd107, %rd11, %rd18;
	shr.u32 	%r20, %r5, 5;
	add.s32 	%r21, %r20, 1;
	and.b32  	%r22, %r21, 3;
	neg.s32 	%r252, %r22;
	mov.f32 	%f347, 0f00000000;
	mul.wide.s32 	%rd28, %r15, 2;
	mov.f32 	%f348, %f347;
	mov.f32 	%f349, %f347;
	mov.f32 	%f350, %f347;
	mov.f32 	%f351, %f347;
	mov.f32 	%f352, %f347;
	mov.f32 	%f353, %f347;
	mov.f32 	%f354, %f347;
	mov.u32 	%r254, %r2;
$L__BB39_4:
	.pragma "nounroll";
	// begin inline asm
	ld.global.nc.b32 %r23, [%rd107];
	// end inline asm
	// begin inline asm
	{.reg .f16 low,high;
  mov.b32 {low,high},%r23;
  cvt.f32.f16 %f78, low;}

	// end inline asm
	// begin inline asm
	{.reg .f16 low,high;
  mov.b32 {low,high},%r23;
  cvt.f32.f16 %f79, high;}

	// end inline asm
	// begin inline asm
	ld.global.nc.b32 %r26, [%rd108];
	// end inline asm
	// begin inline asm
	{.reg .f16 low,high;
  mov.b32 {low,high},%r26;
  cvt.f32.f16 %f80, low;}

	// end inline asm
	// begin inline asm
	{.reg .f16 low,high;
  mov.b32 {low,high},%r26;
  cvt.f32.f16 %f81, high;}

	// end inline asm
	fma.rn.f32 	%f96, %f78, %f80, %f354;
	fma.rn.f32 	%f354, %f79, %f81, %f96;
	add.s64 	%rd21, %rd108, %rd28;
	// begin inline asm
	ld.global.nc.b32 %r29, [%rd21];
	// end inline asm
	// begin inline asm
	{.reg .f16 low,high;
  mov.b32 {low,high},%r29;
  cvt.f32.f16 %f82, low;}

	// end inline asm
	// begin inline asm
	{.reg .f16 low,high;
  mov.b32 {low,high},%r29;
  cvt.f32.f16 %f83, high;}

	// end inline asm
	fma.rn.f32 	%f97, %f78, %f82, %f353;
	fma.rn.f32 	%f353, %f79, %f83, %f97;
	add.s64 	%rd22, %rd21, %rd28;
	// begin inline asm
	ld.global.nc.b32 %r32, [%rd22];
	// end inline asm
	// begin inline asm
	{.reg .f16 low,high;
  mov.b32 {low,high},%r32;
  cvt.f32.f16 %f84, low;}

	// end inline asm
	// begin inline asm
	{.reg .f16 low,high;
  mov.b32 {low,high},%r32;
  cvt.f32.f16 %f85, high;}

	// end inline asm
	fma.rn.f32 	%f98, %f78, %f84, %f352;
	fma.rn.f32 	%f352, %f79, %f85, %f98;
	add.s64 	%rd23, %rd22, %rd28;
	// begin inline asm
	ld.global.nc.b32 %r35, [%rd23];
	// end inline asm
	// begin inline asm
	{.reg .f16 low,high;
  mov.b32 {low,high},%r35;
  cvt.f32.f16 %f86, low;}

	// end inline asm
	// begin inline asm
	{.reg .f16 low,high;
  mov.b32 {low,high},%r35;
  cvt.f32.f16 %f87, high;}

	// end inline asm
	fma.rn.f32 	%f99, %f78, %f86, %f351;
	fma.rn.f32 	%f351, %f79, %f87, %f99;
	add.s64 	%rd24, %rd23, %rd28;
	// begin inline asm
	ld.global.nc.b32 %r38, [%rd24];
	// end inline asm
	// begin inline asm
	{.reg .f16 low,high;
  mov.b32 {low,high},%r38;
  cvt.f32.f16 %f88, low;}

	// end inline asm
	// begin inline asm
	{.reg .f16 low,high;
  mov.b32 {low,high},%r38;
  cvt.f32.f16 %f89, high;}

	// end inline asm
	fma.rn.f32 	%f100, %f78, %f88, %f350;
	fma.rn.f32 	%f350, %f79, %f89, %f100;
	add.s64 	%rd25, %rd24, %rd28;
	// begin inline asm
	ld.global.nc.b32 %r41, [%rd25];
	// end inline asm
	// begin inline asm
	{.reg .f16 low,high;
  mov.b32 {low,high},%r41;
  cvt.f32.f16 %f90, low;}

	// end inline asm
	// begin inline asm
	{.reg .f16 low,high;
  mov.b32 {low,high},%r41;
  cvt.f32.f16 %f91, high;}

	// end inline asm
	fma.rn.f32 	%f101, %f78, %f90, %f349;
	fma.rn.f32 	%f349, %f79, %f91, %f101;
	add.s64 	%rd26, %rd25, %rd28;
	// begin inline asm
	ld.global.nc.b32 %r44, [%rd26];
	// end inline asm
	// begin inline asm
	{.reg .f16 low,high;
  mov.b32 {low,high},%r44;
  cvt.f32.f16 %f92, low;}

	// end inline asm
	// begin inline asm
	{.reg .f16 low,high;
  mov.b32 {low,high},%r44;
  cvt.f32.f16 %f93, high;}

	// end inline asm
	fma.rn.f32 	%f102, %f78, %f92, %f348;
	fma.rn.f32 	%f348, %f79, %f93, %f102;
	add.s64 	%rd27, %rd26, %rd28;
	// begin inline asm
	ld.global.nc.b32 %r47, [%rd27];
	// end inline asm
	// begin inline asm
	{.reg .f16 low,high;
  mov.b32 {low,high},%r47;
  cvt.f32.f16 %f94, low;}

	// end inline asm
	// begin inline asm
	{.reg .f16 low,high;
  mov.b32 {low,high},%r47;
  cvt.f32.f16 %f95, high;}

	// end inline asm
	fma.rn.f32 	%f103, %f78, %f94, %f347;
	fma.rn.f32 	%f347, %f79, %f95, %f103;
	add.s32 	%r254, %r254, 32;
	add.s64 	%rd108, %rd108, 128;
	add.s64 	%rd107, %rd107, 128;
	add.s32 	%r252, %r252, 1;
	setp.ne.s32 	%p4, %r252, 0;
	@%p4 bra 	$L__BB39_4;
$L__BB39_5:
	setp.lt.u32 	%p5, %r5, 96;
	@%p5 bra 	$L__BB39_8;
	mul.wide.u32 	%rd109, %r254, 4;
	mul.wide.s32 	%rd65, %r15, 2;
	mul.wide.s32 	%rd66, %r15, 12;
	sub.s64 	%rd67, 128, %rd66;
$L__BB39_7:
	add.s64 	%rd29, %rd1, %rd109;
	// begin inline asm
	ld.global.nc.b32 %r50, [%rd29];
	// end inline asm
	add.s64 	%rd30, %rd12, %rd109;
	// begin inline asm
	{.reg .f16 low,high;
  mov.b32 {low,high},%r50;
  cvt.f32.f16 %f104, low;}

	// end inline asm
	// begin inline asm
	{.reg .f16 low,high;
  mov.b32 {low,high},%r50;
  cvt.f32.f16 %f105, high;}

	// end inline asm
	// begin inline asm
	ld.global.nc.b32 %r53, [%rd30];
	// end inline asm
	// begin inline asm
	{.reg .f16 low,high;
  mov.b32 {low,high},%r53;
  cvt.f32.f16 %f106, low;}

	// end inline asm
	// begin inline asm
	{.reg .f16 low,high;
  mov.b32 {low,high},%r53;
  cvt.f32.f16 %f107, high;}

	// end inline asm
	fma.rn.f32 	%f176, %f104, %f106, %f354;
	fma.rn.f32 	%f177, %f105, %f107, %f176;
	add.s64 	%rd31, %rd30, %rd65;
	// begin inline asm
	ld.global.nc.b32 %r56, [%rd31];
	// end inline asm
	// begin inline asm
	{.reg .f16 low,high;
  mov.b32 {low,high},%r56;
  cvt.f32.f16 %f108, low;}

	// end inline asm
	// begin inline asm
	{.reg .f16 low,high;
  mov.b32 {low,high},%r56;
  cvt.f32.f16 %f109, high;}

	// end inline asm
	fma.rn.f32 	%f178, %f104, %f108, %f353;
	fma.rn.f32 	%f179, %f105, %f109, %f178;
	add.s64 	%rd32, %rd31, %rd65;
	// begin inline asm
	ld.global.nc.b32 %r59, [%rd32];
	// end inline asm
	// begin inline asm
	{.reg .f16 low,high;
  mov.b32 {low,high},%r59;
  cvt.f32.f16 %f110, low;}

	// end inline asm
	// begin inline asm
	{.reg .f16 low,high;
  mov.b32 {low,high},%r59;
  cvt.f32.f16 %f111, high;}

	// end inline asm
	fma.rn.f32 	%f180, %f104, %f110, %f352;
	fma.rn.f32 	%f181, %f105, %f111, %f180;
	add.s64 	%rd33, %rd32, %rd65;
	// begin inline asm
	ld.global.nc.b32 %r62, [%rd33];
	// end inline asm
	// begin inline asm
	{.reg .f16 low,high;
  mov.b32 {low,high},%r62;
  cvt.f32.f16 %f112, low;}

	// end inline asm
	// begin inline asm
	{.reg .f16 low,high;
  mov.b32 {low,high},%r62;
  cvt.f32.f16 %f113, high;}

	// end inline asm
	fma.rn.f32 	%f182, %f104, %f112, %f351;
	fma.rn.f32 	%f183, %f105, %f113, %f182;
	add.s64 	%rd34, %rd33, %rd65;
	// begin inline asm
	ld.global.nc.b32 %r65, [%rd34];
	// end inline asm
	// begin inline asm
	{.reg .f16 low,high;
  mov.b32 {low,high},%r65;
  cvt.f32.f16 %f114, low;}

	// end inline asm
	// begin inline asm
	{.reg .f16 low,high;
  mov.b32 {low,high},%r65;
  cvt.f32.f16 %f115, high;}

	// end inline asm
	fma.rn.f32 	%f184, %f104, %f114, %f350;
	fma.rn.f32 	%f185, %f105, %f115, %f184;
	add.s64 	%rd35, %rd34, %rd65;
	// begin inline asm
	ld.global.nc.b32 %r68, [%rd35];
	// end inline asm
	// begin inline asm
	{.reg .f16 low,high;
  mov.b32 {low,high},%r68;
  cvt.f32.f16 %f116, low;}

	// end inline asm
	// begin inline asm
	{.reg .f16 low,high;
  mov.b32 {low,high},%r68;
  cvt.f32.f16 %f117, high;}

	// end inline asm
	fma.rn.f32 	%f186, %f104, %f116, %f349;
	fma.rn.f32 	%f187, %f105, %f117, %f186;
	add.s64 	%rd36, %rd35, %rd65;
	// begin inline asm
	ld.global.nc.b32 %r71, [%rd36];
	// end inline asm
	// begin inline asm
	{.reg .f16 low,high;
  mov.b32 {low,high},%r71;
  cvt.f32.f16 %f118, low;}

	// end inline asm
	// begin inline asm
	{.reg .f16 low,high;
  mov.b32 {low,high},%r71;
  cvt.f32.f16 %f119, high;}

	// end inline asm
	fma.rn.f32 	%f188, %f104, %f118, %f348;
	fma.rn.f32 	%f189, %f105, %f119, %f188;
	add.s64 	%rd37, %rd36, %rd65;
	// begin inline asm
	ld.global.nc.b32 %r74, [%rd37];
	// end inline asm
	// begin inline asm
	{.reg .f16 low,high;
  mov.b32 {low,high},%r74;
  cvt.f32.f16 %f120, low;}

	// end inline asm
	// begin inline asm
	{.reg .f16 low,high;
  mov.b32 {low,high},%r74;
  cvt.f32.f16 %f121, high;}

	// end inline asm
	fma.rn.f32 	%f190, %f104, %f120, %f347;
	fma.rn.f32 	%f191, %f105, %f121, %f190;
	add.s64 	%rd38, %rd29, 128;
	// begin inline asm
	ld.global.nc.b32 %r77, [%rd38];
	// end inline asm
	add.s64 	%rd39, %rd30, 128;
	// begin inline asm
	{.reg .f16 low,high;
  mov.b32 {low,high},%r77;
  cvt.f32.f16 %f122, low;}

	// end inline asm
	// begin inline asm
	{.reg .f16 low,high;
  mov.b32 {low,high},%r77;
  cvt.f32.f16 %f123, high;}

	// end inline asm
	// begin inline asm
	ld.global.nc.b32 %r80, [%rd39];
	// end inline asm
	// begin inline asm
	{.reg .f16 low,high;
  mov.b32 {low,high},%r80;
  cvt.f32.f16 %f124, low;}

	// end inline asm
	// begin inline asm
	{.reg .f16 low,high;
  mov.b32 {low,high},%r80;
  cvt.f32.f16 %f125, high;}

	// end inline asm
	fma.rn.f32 	%f192, %f122, %f124, %f177;
	fma.rn.f32 	%f193, %f123, %f125, %f192;
	add.s64 	%rd40, %rd37, %rd67;
	// begin inline asm
	ld.global.nc.b32 %r83, [%rd40];
	// end inline asm
	// begin inline asm
	{.reg .f16 low,high;
  mov.b32 {low,high},%r83;
  cvt.f32.f16 %f126, low;}

	// end inline asm
	// begin inline asm
	{.reg .f16 low,high;
  mov.b32 {low,high},%r83;
  cvt.f32.f16 %f127, high;}

	// end inline asm
	fma.rn.f32 	%f194, %f122, %f126, %f179;
	fma.rn.f32 	%f195, %f123, %f127, %f194;
	add.s64 	%rd41, %rd40, %rd65;
	// begin inline asm
	ld.global.nc.b32 %r86, [%rd41];
	// end inline asm
	// begin inline asm
	{.reg .f16 low,high;
  mov.b32 {low,high},%r86;
  cvt.f32.f16 %f128, low;}

	// end inline asm
	// begin inline asm
	{.reg .f16 low,high;
  mov.b32 {low,high},%r86;
  cvt.f32.f16 %f129, high;}

	// end inline asm
	fma.rn.f32 	%f196, %f122, %f128, %f181;
	fma.rn.f32 	%f197, %f123, %f129, %f196;
	add.s64 	%rd42, %rd41, %rd65;
	// begin inline asm
	ld.global.nc.b32 %r89, [%rd42];
	// end inline asm
	// begin inline asm
	{.reg .f16 low,high;
  mov.b32 {low,high},%r89;
  cvt.f32.f16 %f130, low;}

	// end inline asm
	// begin inline asm
	{.reg .f16 low,high;
  mov.b32 {low,high},%r89;
  cvt.f32.f16 %f131, high;}

	// end inline asm
	fma.rn.f32 	%f198, %f122, %f130, %f183;
	fma.rn.f32 	%f199, %f123, %f131, %f198;
	add.s64 	%rd43, %rd42, %rd65;
	// begin inline asm
	ld.global.nc.b32 %r92, [%rd43];
	// end inline asm
	// begin inline asm
	{.reg .f16 low,high;
  mov.b32 {low,high},%r92;
  cvt.f32.f16 %f132, low;}

	// end inline asm
	// begin inline asm
	{.reg .f16 low,high;
  mov.b32 {low,high},%r92;
  cvt.f32.f16 %f133, high;}

	// end inline asm
	fma.rn.f32 	%f200, %f122, %f132, %f185;
	fma.rn.f32 	%f201, %f123, %f133, %f200;
	add.s64 	%rd44, %rd43, %rd65;
	// begin inline asm
	ld.global.nc.b32 %r95, [%rd44];
	// end inline asm
	// begin inline asm
	{.reg .f16 low,high;
  mov.b32 {low,high},%r95;
  cvt.f32.f16 %f134, low;}

	// end inline asm
	// begin inline asm
	{.reg .f16 low,high;
  mov.b32 {low,high},%r95;
  cvt.f32.f16 %f135, high;}

	// end inline asm
	fma.rn.f32 	%f202, %f122, %f134, %f187;
	fma.rn.f32 	%f203, %f123, %f135, %f202;
	add.s64 	%rd45, %rd44, %rd65;
	// begin inline asm
	ld.global.nc.b32 %r98, [%rd45];
	// end inline asm
	// begin inline asm
	{.reg .f16 low,high;
  mov.b32 {low,high},%r98;
  cvt.f32.f16 %f136, low;}

	// end inline asm
	// begin inline asm
	{.reg .f16 low,high;
  mov.b32 {low,high},%r98;
  cvt.f32.f16 %f137, high;}

	// end inline asm
	fma.rn.f32 	%f204, %f122, %f136, %f189;
	fma.rn.f32 	%f205, %f123, %f137, %f204;
	add.s64 	%rd46, %rd45, %rd65;
	// begin inline asm
	ld.global.nc.b32 %r101, [%rd46];
	// end inline asm
	// begin inline asm
	{.reg .f16 low,high;
  mov.b32 {low,high},%r101;
  cvt.f32.f16 %f138, low;}

	// end inline asm
	// begin inline asm
	{.reg .f16 low,high;
  mov.b32 {low,high},%r101;
  cvt.f32.f16 %f139, high;}

	// end inline asm
	fma.rn.f32 	%f206, %f122, %f138, %f191;
	fma.rn.f32 	%f207, %f123, %f139, %f206;
	add.s64 	%rd47, %rd29, 256;
	// begin inline asm
	ld.global.nc.b32 %r104, [%rd47];
	// end inline asm
	add.s64 	%rd48, %rd30, 256;
	// begin inline asm
	{.reg .f16 low,high;
  mov.b32 {low,high},%r104;
  cvt.f32.f16 %f140, low;}

	// end inline asm
	// begin inline asm
	{.reg .f16 low,high;
  mov.b32 {low,high},%r104;
  cvt.f32.f16 %f141, high;}

	// end inline asm
	// begin inline asm
	ld.global.nc.b32 %r107, [%rd48];
	// end inline asm
	// begin inline asm
	{.reg .f16 low,high;
  mov.b32 {low,high},%r107;
  cvt.f32.f16 %f142, low;}

	// end inline asm
	// begin inline asm
	{.reg .f16 low,high;
  mov.b32 {low,high},%r107;
  cvt.f32.f16 %f143, high;}

	// end inline asm
	fma.rn.f32 	%f208, %f140, %f142, %f193;
	fma.rn.f32 	%f209, %f141, %f143, %f208;
	add.s64 	%rd49, %rd46, %rd67;
	// begin inline asm
	ld.global.nc.b32 %r110, [%rd49];
	// end inline asm
	// begin inline asm
	{.reg .f16 low,high;
  mov.b32 {low,high},%r110;
  cvt.f32.f16 %f144, low;}

	// end inline asm
	// begin inline asm
	{.reg .f16 low,high;
  mov.b32 {low,high},%r110;
  cvt.f32.f16 %f145, high;}

	// end inline asm
	fma.rn.f32 	%f210, %f140, %f144, %f195;
	fma.rn.f32 	%f211, %f141, %f145, %f210;
	add.s64 	%rd50, %rd49, %rd65;
	// begin inline asm
	ld.global.nc.b32 %r113, [%rd50];
	// end inline asm
	// begin inline asm
	{.reg .f16 low,high;
  mov.b32 {low,high},%r113;
  cvt.f32.f16 %f146, low;}

	// end inline asm
	// begin inline asm
	{.reg .f16 low,high;
  mov.b32 {low,high},%r113;
  cvt.f32.f16 %f147, high;}

	// end inline asm
	fma.rn.f32 	%f212, %f140, %f146, %f197;
	fma.rn.f32 	%f213, %f141, %f147, %f212;
	add.s64 	%rd51, %rd50, %rd65;
	// begin inline asm
	ld.global.nc.b32 %r116, [%rd51];
	// end inline asm
	// begin inline asm
	{.reg .f16 low,high;
  mov.b32 {low,high},%r116;
  cvt.f32.f16 %f148, low;}

	// end inline asm
	// begin inline asm
	{.reg .f16 low,high;
  mov.b32 {low,high},%r116;
  cvt.f32.f16 %f149, high;}

	// end inline asm
	fma.rn.f32 	%f214, %f140, %f148, %f199;
	fma.rn.f32 	%f215, %f141, %f149, %f214;
	add.s64 	%rd52, %rd51, %rd65;
	// begin inline asm
	ld.global.nc.b32 %r119, [%rd52];
	// end inline asm
	// begin inline asm
	{.reg .f16 low,high;
  mov.b32 {low,high},%r119;
  cvt.f32.f16 %f150, low;}

	// end inline asm
	// begin inline asm
	{.reg .f16 low,high;
  mov.b32 {low,high},%r119;
  cvt.f32.f16 %f151, high;}

	// end inline asm
	fma.rn.f32 	%f216, %f140, %f150, %f201;
	fma.rn.f32 	%f217, %f141, %f151, %f216;
	add.s64 	%rd53, %rd52, %rd65;
	// begin inline asm
	ld.global.nc.b32 %r122, [%rd53];
	// end inline asm
	// begin inline asm
	{.reg .f16 low,high;
  mov.b32 {low,high},%r122;
  cvt.f32.f16 %f152, low;}

	// end inline asm
	// begin inline asm
	{.reg .f16 low,high;
  mov.b32 {low,high},%r122;
  cvt.f32.f16 %f153, high;}

	// end inline asm
	fma.rn.f32 	%f218, %f140, %f152, %f203;
	fma.rn.f32 	%f219, %f141, %f153, %f218;
	add.s64 	%rd54, %rd53, %rd65;
	// begin inline asm
	ld.global.nc.b32 %r125, [%rd54];
	// end inline asm
	// begin inline asm
	{.reg .f16 low,high;
  mov.b32 {low,high},%r125;
  cvt.f32.f16 %f154, low;}

	// end inline asm
	// begin inline asm
	{.reg .f16 low,high;
  mov.b32 {low,high},%r125;
  cvt.f32.f16 %f155, high;}

	// end inline asm
	fma.rn.f32 	%f220, %f140, %f154, %f205;
	fma.rn.f32 	%f221, %f141, %f155, %f220;
	add.s64 	%rd55, %rd54, %rd65;
	// begin inline asm
	ld.global.nc.b32 %r128, [%rd55];
	// end inline asm
	// begin inline asm
	{.reg .f16 low,high;
  mov.b32 {low,high},%r128;
  cvt.f32.f16 %f156, low;}

	// end inline asm
	// begin inline asm
	{.reg .f16 low,high;
  mov.b32 {low,high},%r128;
  cvt.f32.f16 %f157, high;}

	// end inline asm
	fma.rn.f32 	%f222, %f140, %f156, %f207;
	fma.rn.f32 	%f223, %f141, %f157, %f222;
	add.s64 	%rd56, %rd29, 384;
	// begin inline asm
	ld.global.nc.b32 %r131, [%rd56];
	// end inline asm
	add.s64 	%rd57, %rd30, 384;
	// begin inline asm
	{.reg .f16 low,high;
  mov.b32 {low,high},%r131;
  cvt.f32.f16 %f158, low;}

	// end inline asm
	// begin inline asm
	{.reg .f16 low,high;
  mov.b32 {low,high},%r131;
  cvt.f32.f16 %f159, high;}

	// end inline asm
	// begin inline asm
	ld.global.nc.b32 %r134, [%rd57];
	// end inline asm
	// begin inline asm
	{.reg .f16 low,high;
  mov.b32 {low,high},%r134;
  cvt.f32.f16 %f160, low;}

	// end inline asm
	// begin inline asm
	{.reg .f16 low,high;
  mov.b32 {low,high},%r134;
  cvt.f32.f16 %f161, high;}

	// end inline asm
	fma.rn.f32 	%f224, %f158, %f160, %f209;
	fma.rn.f32 	%f354, %f159, %f161, %f224;
	add.s64 	%rd58, %rd55, %rd67;
	// begin inline asm
	ld.global.nc.b32 %r137, [%rd58];
	// end inline asm
	// begin inline asm
	{.reg .f16 low,high;
  mov.b32 {low,high},%r137;
  cvt.f32.f16 %f162, low;}

	// end inline asm
	// begin inline asm
	{.reg .f16 low,high;
  mov.b32 {low,high},%r137;
  cvt.f32.f16 %f163, high;}

	// end inline asm
	fma.rn.f32 	%f225, %f158, %f162, %f211;
	fma.rn.f32 	%f353, %f159, %f163, %f225;
	add.s64 	%rd59, %rd58, %rd65;
	// begin inline asm
	ld.global.nc.b32 %r140, [%rd59];
	// end inline asm
	// begin inline asm
	{.reg .f16 low,high;
  mov.b32 {low,high},%r140;
  cvt.f32.f16 %f164, low;}

	// end inline asm
	// begin inline asm
	{.reg .f16 low,high;
  mov.b32 {low,high},%r140;
  cvt.f32.f16 %f165, high;}

	// end inline asm
	fma.rn.f32 	%f226, %f158, %f164, %f213;
	fma.rn.f32 	%f352, %f159, %f165, %f226;
	add.s64 	%rd60, %rd59, %rd65;
	// begin inline asm
	ld.global.nc.b32 %r143, [%rd60];
	// end inline asm
	// begin inline asm
	{.reg .f16 low,high;
  mov.b32 {low,high},%r143;
  cvt.f32.f16 %f166, low;}

	// end inline asm
	// begin inline asm
	{.reg .f16 low,high;
  mov.b32 {low,high},%r143;
  cvt.f32.f16 %f167, high;}

	// end inline asm
	fma.rn.f32 	%f227, %f158, %f166, %f215;
	fma.rn.f32 	%f351, %f159, %f167, %f227;
	add.s64 	%rd61, %rd60, %rd65;
	// begin inline asm
	ld.global.nc.b32 %r146, [%rd61];
	// end inline asm
	// begin inline asm
	{.reg .f16 low,high;
  mov.b32 {low,high},%r146;
  cvt.f32.f16 %f168, low;}

	// end inline asm
	// begin inline asm
	{.reg .f16 low,high;
  mov.b32 {low,high},%r146;
  cvt.f32.f16 %f169, high;}

	// end inline asm
	fma.rn.f32 	%f228, %f158, %f168, %f217;
	fma.rn.f32 	%f350, %f159, %f169, %f228;
	add.s64 	%rd62, %rd61, %rd65;
	// begin inline asm
	ld.global.nc.b32 %r149, [%rd62];
	// end inline asm
	// begin inline asm
	{.reg .f16 low,high;
  mov.b32 {low,high},%r149;
  cvt.f32.f16 %f170, low;}

	// end inline asm
	// begin inline asm
	{.reg .f16 low,high;
  mov.b32 {low,high},%r149;
  cvt.f32.f16 %f171, high;}

	// end inline asm
	fma.rn.f32 	%f229, %f158, %f170, %f219;
	fma.rn.f32 	%f349, %f159, %f171, %f229;
	add.s64 	%rd63, %rd62, %rd65;
	// begin inline asm
	ld.global.nc.b32 %r152, [%rd63];
	// end inline asm
	// begin inline asm
	{.reg .f16 low,high;
  mov.b32 {low,high},%r152;
  cvt.f32.f16 %f172, low;}

	// end inline asm
	// begin inline asm
	{.reg .f16 low,high;
  mov.b32 {low,high},%r152;
  cvt.f32.f16 %f173, high;}

	// end inline asm
	fma.rn.f32 	%f230, %f158, %f172, %f221;
	fma.rn.f32 	%f348, %f159, %f173, %f230;
	add.s64 	%rd64, %rd63, %rd65;
	// begin inline asm
	ld.global.nc.b32 %r155, [%rd64];
	// end inline asm
	// begin inline asm
	{.reg .f16 low,high;
  mov.b32 {low,high},%r155;
  cvt.f32.f16 %f174, low;}

	// end inline asm
	// begin inline asm
	{.reg .f16 low,high;
  mov.b32 {low,high},%r155;
  cvt.f32.f16 %f175, high;}

	// end inline asm
	fma.rn.f32 	%f231, %f158, %f174, %f223;
	fma.rn.f32 	%f347, %f159, %f175, %f231;
	add.s32 	%r254, %r254, 128;
	add.s64 	%rd109, %rd109, 512;
	setp.lt.s32 	%p6, %r254, %r3;
	@%p6 bra 	$L__BB39_7;
$L__BB39_8:
	and.b32  	%r158, %r15, 1;
	setp.eq.b32 	%p7, %r158, 1;
	not.pred 	%p8, %p7;
	setp.ne.s32 	%p9, %r2, 0;
	or.pred  	%p10, %p9, %p8;
	@%p10 bra 	$L__BB39_10;
	mul.wide.s32 	%rd77, %r15, 2;
	add.s64 	%rd78, %rd1, %rd77;
	add.s64 	%rd68, %rd78, -2;
	// begin inline asm
	ld.global.nc.b16 %rs2, [%rd68];
	// end inline asm
	// begin inline asm
	{  cvt.f32.f16 %f232, %rs2;}

	// end inline asm
	add.s64 	%rd79, %rd12, %rd77;
	add.s64 	%rd69, %rd79, -2;
	// begin inline asm
	ld.global.nc.b16 %rs4, [%rd69];
	// end inline asm
	// begin inline asm
	{  cvt.f32.f16 %f233, %rs4;}

	// end inline asm
	fma.rn.f32 	%f354, %f232, %f233, %f354;
	add.s64 	%rd70, %rd69, %rd77;
	// begin inline asm
	ld.global.nc.b16 %rs6, [%rd70];
	// end inline asm
	// begin inline asm
	{  cvt.f32.f16 %f234, %rs6;}

	// end inline asm
	fma.rn.f32 	%f353, %f232, %f234, %f353;
	shl.b32 	%r159, %r15, 1;
	mul.wide.s32 	%rd80, %r159, 2;
	add.s64 	%rd71, %rd69, %rd80;
	// begin inline asm
	ld.global.nc.b16 %rs8, [%rd71];
	// end inline asm
	// begin inline asm
	{  cvt.f32.f16 %f235, %rs8;}

	// end inline asm
	fma.rn.f32 	%f352, %f232, %f235, %f352;
	mul.lo.s32 	%r160, %r15, 3;
	mul.wide.s32 	%rd81, %r160, 2;
	add.s64 	%rd72, %rd69, %rd81;
	// begin inline asm
	ld.global.nc.b16 %rs10, [%rd72];
	// end inline asm
	// begin inline asm
	{  cvt.f32.f16 %f236, %rs10;}

	// end inline asm
	fma.rn.f32 	%f351, %f232, %f236, %f351;
	shl.b32 	%r161, %r15, 2;
	mul.wide.s32 	%rd82, %r161, 2;
	add.s64 	%rd73, %rd69, %rd82;
	// begin inline asm
	ld.global.nc.b16 %rs12, [%rd73];
	// end inline asm
	// begin inline asm
	{  cvt.f32.f16 %f237, %rs12;}

	// end inline asm
	fma.rn.f32 	%f350, %f232, %f237, %f350;
	mul.lo.s32 	%r162, %r15, 5;
	mul.wide.s32 	%rd83, %r162, 2;
	add.s64 	%rd74, %rd69, %rd83;
	// begin inline asm
	ld.global.nc.b16 %rs14, [%rd74];
	// end inline asm
	// begin inline asm
	{  cvt.f32.f16 %f238, %rs14;}

	// end inline asm
	fma.rn.f32 	%f349, %f232, %f238, %f349;
	mul.lo.s32 	%r163, %r15, 6;
	mul.wide.s32 	%rd84, %r163, 2;
	add.s64 	%rd75, %rd69, %rd84;
	// begin inline asm
	ld.global.nc.b16 %rs16, [%rd75];
	// end inline asm
	// begin inline asm
	{  cvt.f32.f16 %f239, %rs16;}

	// end inline asm
	fma.rn.f32 	%f348, %f232, %f239, %f348;
	mul.lo.s32 	%r164, %r15, 7;
	mul.wide.s32 	%rd85, %r164, 2;
	add.s64 	%rd76, %rd69, %rd85;
	// begin inline asm
	ld.global.nc.b16 %rs18, [%rd76];
	// end inline asm
	// begin inline asm
	{  cvt.f32.f16 %f240, %rs18;}

	// end inline asm
	fma.rn.f32 	%f347, %f232, %f240, %f347;
$L__BB39_10:
	setp.ne.s32 	%p11, %r2, 0;
	mov.b32 	%r165, %f354;
	shfl.sync.bfly.b32	%r166|%p12, %r165, 16, 31, -1;
	mov.b32 	%f241, %r166;
	add.f32 	%f242, %f354, %f241;
	mov.b32 	%r167, %f242;
	shfl.sync.bfly.b32	%r168|%p13, %r167, 8, 31, -1;
	mov.b32 	%f243, %r168;
	add.f32 	%f244, %f242, %f243;
	mov.b32 	%r169, %f244;
	shfl.sync.bfly.b32	%r170|%p14, %r169, 4, 31, -1;
	mov.b32 	%f245, %r170;
	add.f32 	%f246, %f244, %f245;
	mov.b32 	%r171, %f246;
	shfl.sync.bfly.b32	%r172|%p15, %r171, 2, 31, -1;
	mov.b32 	%f247, %r172;
	add.f32 	%f248, %f246, %f247;
	mov.b32 	%r173, %f248;
	shfl.sync.bfly.b32	%r174|%p16, %r173, 1, 31, -1;
	mov.b32 	%f249, %r174;
	add.f32 	%f65, %f248, %f249;
	mov.b32 	%r175, %f353;
	shfl.sync.bfly.b32	%r176|%p17, %r175, 16, 31, -1;
	mov.b32 	%f250, %r176;
	add.f32 	%f251, %f353, %f250;
	mov.b32 	%r177, %f251;
	shfl.sync.bfly.b32	%r178|%p18, %r177, 8, 31, -1;
	mov.b32 	%f252, %r178;
	add.f32 	%f253, %f251, %f252;
	mov.b32 	%r179, %f253;
	shfl.sync.bfly.b32	%r180|%p19, %r179, 4, 31, -1;
	mov.b32 	%f254, %r180;
	add.f32 	%f255, %f253, %f254;
	mov.b32 	%r181, %f255;
	shfl.sync.bfly.b32	%r182|%p20, %r181, 2, 31, -1;
	mov.b32 	%f256, %r182;
	add.f32 	%f257, %f255, %f256;
	mov.b32 	%r183, %f257;
	shfl.sync.bfly.b32	%r184|%p21, %r183, 1, 31, -1;
	mov.b32 	%f258, %r184;
	add.f32 	%f66, %f257, %f258;
	mov.b32 	%r185, %f352;
	shfl.sync.bfly.b32	%r186|%p22, %r185, 16, 31, -1;
	mov.b32 	%f259, %r186;
	add.f32 	%f260, %f352, %f259;
	mov.b32 	%r187, %f260;
	shfl.sync.bfly.b32	%r188|%p23, %r187, 8, 31, -1;
	mov.b32 	%f261, %r188;
	add.f32 	%f262, %f260, %f261;
	mov.b32 	%r189, %f262;
	shfl.sync.bfly.b32	%r190|%p24, %r189, 4, 31, -1;
	mov.b32 	%f263, %r190;
	add.f32 	%f264, %f262, %f263;
	mov.b32 	%r191, %f264;
	shfl.sync.bfly.b32	%r192|%p25, %r191, 2, 31, -1;
	mov.b32 	%f265, %r192;
	add.f32 	%f266, %f264, %f265;
	mov.b32 	%r193, %f266;
	shfl.sync.bfly.b32	%r194|%p26, %r193, 1, 31, -1;
	mov.b32 	%f267, %r194;
	add.f32 	%f67, %f266, %f267;
	mov.b32 	%r195, %f351;
	shfl.sync.bfly.b32	%r196|%p27, %r195, 16, 31, -1;
	mov.b32 	%f268, %r196;
	add.f32 	%f269, %f351, %f268;
	mov.b32 	%r197, %f269;
	shfl.sync.bfly.b32	%r198|%p28, %r197, 8, 31, -1;
	mov.b32 	%f270, %r198;
	add.f32 	%f271, %f269, %f270;
	mov.b32 	%r199, %f271;
	shfl.sync.bfly.b32	%r200|%p29, %r199, 4, 31, -1;
	mov.b32 	%f272, %r200;
	add.f32 	%f273, %f271, %f272;
	mov.b32 	%r201, %f273;
	shfl.sync.bfly.b32	%r202|%p30, %r201, 2, 31, -1;
	mov.b32 	%f274, %r202;
	add.f32 	%f275, %f273, %f274;
	mov.b32 	%r203, %f275;
	shfl.sync.bfly.b32	%r204|%p31, %r203, 1, 31, -1;
	mov.b32 	%f276, %r204;
	add.f32 	%f68, %f275, %f276;
	mov.b32 	%r205, %f350;
	shfl.sync.bfly.b32	%r206|%p32, %r205, 16, 31, -1;
	mov.b32 	%f277, %r206;
	add.f32 	%f278, %f350, %f277;
	mov.b32 	%r207, %f278;
	shfl.sync.bfly.b32	%r208|%p33, %r207, 8, 31, -1;
	mov.b32 	%f279, %r208;
	add.f32 	%f280, %f278, %f279;
	mov.b32 	%r209, %f280;
	shfl.sync.bfly.b32	%r210|%p34, %r209, 4, 31, -1;
	mov.b32 	%f281, %r210;
	add.f32 	%f282, %f280, %f281;
	mov.b32 	%r211, %f282;
	shfl.sync.bfly.b32	%r212|%p35, %r211, 2, 31, -1;
	mov.b32 	%f283, %r212;
	add.f32 	%f284, %f282, %f283;
	mov.b32 	%r213, %f284;
	shfl.sync.bfly.b32	%r214|%p36, %r213, 1, 31, -1;
	mov.b32 	%f285, %r214;
	add.f32 	%f69, %f284, %f285;
	mov.b32 	%r215, %f349;
	shfl.sync.bfly.b32	%r216|%p37, %r215, 16, 31, -1;
	mov.b32 	%f286, %r216;
	add.f32 	%f287, %f349, %f286;
	mov.b32 	%r217, %f287;
	shfl.sync.bfly.b32	%r218|%p38, %r217, 8, 31, -1;
	mov.b32 	%f288, %r218;
	add.f32 	%f289, %f287, %f288;
	mov.b32 	%r219, %f289;
	shfl.sync.bfly.b32	%r220|%p39, %r219, 4, 31, -1;
	mov.b32 	%f290, %r220;
	add.f32 	%f291, %f289, %f290;
	mov.b32 	%r221, %f291;
	shfl.sync.bfly.b32	%r222|%p40, %r221, 2, 31, -1;
	mov.b32 	%f292, %r222;
	add.f32 	%f293, %f291, %f292;
	mov.b32 	%r223, %f293;
	shfl.sync.bfly.b32	%r224|%p41, %r223, 1, 31, -1;
	mov.b32 	%f294, %r224;
	add.f32 	%f70, %f293, %f294;
	mov.b32 	%r225, %f348;
	shfl.sync.bfly.b32	%r226|%p42, %r225, 16, 31, -1;
	mov.b32 	%f295, %r226;
	add.f32 	%f296, %f348, %f295;
	mov.b32 	%r227, %f296;
	shfl.sync.bfly.b32	%r228|%p43, %r227, 8, 31, -1;
	mov.b32 	%f297, %r228;
	add.f32 	%f298, %f296, %f297;
	mov.b32 	%r229, %f298;
	shfl.sync.bfly.b32	%r230|%p44, %r229, 4, 31, -1;
	mov.b32 	%f299, %r230;
	add.f32 	%f300, %f298, %f299;
	mov.b32 	%r231, %f300;
	shfl.sync.bfly.b32	%r232|%p45, %r231, 2, 31, -1;
	mov.b32 	%f301, %r232;
	add.f32 	%f302, %f300, %f301;
	mov.b32 	%r233, %f302;
	shfl.sync.bfly.b32	%r234|%p46, %r233, 1, 31, -1;
	mov.b32 	%f303, %r234;
	add.f32 	%f71, %f302, %f303;
	mov.b32 	%r235, %f347;
	shfl.sync.bfly.b32	%r236|%p47, %r235, 16, 31, -1;
	mov.b32 	%f304, %r236;
	add.f32 	%f305, %f347, %f304;
	mov.b32 	%r237, %f305;
	shfl.sync.bfly.b32	%r238|%p48, %r237, 8, 31, -1;
	mov.b32 	%f306, %r238;
	add.f32 	%f307, %f305, %f306;
	mov.b32 	%r239, %f307;
	shfl.sync.bfly.b32	%r240|%p49, %r239, 4, 31, -1;
	mov.b32 	%f308, %r240;
	add.f32 	%f309, %f307, %f308;
	mov.b32 	%r241, %f309;
	shfl.sync.bfly.b32	%r242|%p50, %r241, 2, 31, -1;
	mov.b32 	%f310, %r242;
	add.f32 	%f311, %f309, %f310;
	mov.b32 	%r243, %f311;
	shfl.sync.bfly.b32	%r244|%p51, %r243, 1, 31, -1;
	mov.b32 	%f312, %r244;
	add.f32 	%f72, %f311, %f312;
	@%p11 bra 	$L__BB39_14;
	ld.param.s8 	%rs30, [_Z19gemv_kernel_batchedI6__half7__half2Li32ELi8EEvPKT_S4_S4_PS2_iib_param_6];
	setp.eq.s16 	%p52, %rs30, 0;
	mov.f32 	%f363, 0f00000000;
	@%p52 bra 	$L__BB39_13;
	ld.param.u64 	%rd105, [_Z19gemv_kernel_batchedI6__half7__half2Li32ELi8EEvPKT_S4_S4_PS2_iib_param_2];
	mul.wide.u32 	%rd87, %r1, 2;
	add.s64 	%rd86, %rd105, %rd87;
	// begin inline asm
	ld.global.nc.b16 %rs20, [%rd86];
	// end inline asm
	// begin inline asm
	{  cvt.f32.f16 %f363, %rs20;}

	// end inline asm
$L__BB39_13:
	ld.param.u64 	%rd106, [_Z19gemv_kernel_batchedI6__half7__half2Li32ELi8EEvPKT_S4_S4_PS2_iib_param_3];
	cvta.to.global.u64 	%rd88, %rd106;
	add.f32 	%f315, %f363, %f65;
	// begin inline asm
	{  cvt.rn.f16.f32 %rs22, %f315;}

	// end inline asm
	mul.wide.u32 	%rd89, %r1, 2;
	add.s64 	%rd90, %rd88, %rd89;
	st.global.u16 	[%rd90], %rs22;
	add.f32 	%f316, %f363, %f66;
	// begin inline asm
	{  cvt.rn.f16.f32 %rs23, %f316;}

	// end inline asm
	add.s32 	%r245, %r14, %r1;
	mul.wide.u32 	%rd91, %r245, 2;
	add.s64 	%rd92, %rd88, %rd91;
	st.global.u16 	[%rd92], %rs23;
	add.f32 	%f317, %f363, %f67;
	// begin inline asm
	{  cvt.rn.f16.f32 %rs24, %f317;}

	// end inline asm
	add.s32 	%r246, %r245, %r14;
	mul.wide.u32 	%rd93, %r246, 2;
	add.s64 	%rd94, %rd88, %rd93;
	st.global.u16 	[%rd94], %rs24;
	add.f32 	%f318, %f363, %f68;
	// begin inline asm
	{  cvt.rn.f16.f32 %rs25, %f318;}

	// end inline asm
	add.s32 	%r247, %r246, %r14;
	mul.wide.u32 	%rd95, %r247, 2;
	add.s64 	%rd96, %rd88, %rd95;
	st.global.u16 	[%rd96], %rs25;
	add.f32 	%f319, %f363, %f69;
	// begin inline asm
	{  cvt.rn.f16.f32 %rs26, %f319;}

	// end inline asm
	add.s32 	%r248, %r247, %r14;
	mul.wide.u32 	%rd97, %r248, 2;
	add.s64 	%rd98, %rd88, %rd97;
	st.global.u16 	[%rd98], %rs26;
	add.f32 	%f320, %f363, %f70;
	// begin inline asm
	{  cvt.rn.f16.f32 %rs27, %f320;}

	// end inline asm
	add.s32 	%r249, %r248, %r14;
	mul.wide.u32 	%rd99, %r249, 2;
	add.s64 	%rd100, %rd88, %rd99;
	st.global.u16 	[%rd100], %rs27;
	add.f32 	%f321, %f363, %f71;
	// begin inline asm
	{  cvt.rn.f16.f32 %rs28, %f321;}

	// end inline asm
	add.s32 	%r250, %r249, %r14;
	mul.wide.u32 	%rd101, %r250, 2;
	add.s64 	%rd102, %rd88, %rd101;
	st.global.u16 	[%rd102], %rs28;
	add.f32 	%f322, %f363, %f72;
	// begin inline asm
	{  cvt.rn.f16.f32 %rs29, %f322;}

	// end inline asm
	add.s32 	%r251, %r250, %r14;
	mul.wide.u32 	%rd103, %r251, 2;
	add.s64 	%rd104, %rd88, %rd103;
	st.global.u16 	[%rd104], %rs29;
$L__BB39_14:
	ret;

}
	// .globl	_Z19gemv_kernel_batchedI6__half7__half2Li64ELi1EEvPKT_S4_S4_PS2_iib
.visible .entry _Z19gemv_kernel_batchedI6__half7__half2Li64ELi1EEvPKT_S4_S4_PS2_iib(
	.param .u64 .ptr .align 1 _Z19gemv_kernel_batchedI6__half7__half2Li64ELi1EEvPKT_S4_S4_PS2_iib_param_0,
	.param .u64 .ptr .align 1 _Z19gemv_kernel_batchedI6__half7__half2Li64ELi1EEvPKT_S4_S4_PS2_iib_param_1,
	.param .u64 .ptr .align 1 _Z19gemv_kernel_batchedI6__half7__half2Li64ELi1EEvPKT_S4_S4_PS2_iib_param_2,
	.param .u64 .ptr .align 1 _Z19gemv_kernel_batchedI6__half7__half2Li64ELi1EEvPKT_S4_S4_PS2_iib_param_3,
	.param .u32 _Z19gemv_kernel_batchedI6__half7__half2Li64ELi1EEvPKT_S4_S4_PS2_iib_param_4,
	.param .u32 _Z19gemv_kernel_batchedI6__half7__half2Li64ELi1EEvPKT_S4_S4_PS2_iib_param_5,
	.param .u8 _Z19gemv_kernel_batchedI6__half7__half2Li64ELi1EEvPKT_S4_S4_PS2_iib_param_6
)
{
	.reg .pred 	%p<26>;
	.reg .b16 	%rs<9>;
	.reg .b32 	%r<85>;
	.reg .b32 	%f<80>;
	.reg .b64 	%rd<42>;
	// demoted variable
	.shared .align 4 .b8 _ZZ19gemv_kernel_batchedI6__half7__half2Li64ELi1EEvPKT_S4_S4_PS2_iibE9warp_sums[8];
	ld.param.u64 	%rd11, [_Z19gemv_kernel_batchedI6__half7__half2Li64ELi1EEvPKT_S4_S4_PS2_iib_param_0];
	ld.param.u64 	%rd12, [_Z19gemv_kernel_batchedI6__half7__half2Li64ELi1EEvPKT_S4_S4_PS2_iib_param_1];
	ld.param.u64 	%rd13, [_Z19gemv_kernel_batchedI6__half7__half2Li64ELi1EEvPKT_S4_S4_PS2_iib_param_2];
	ld.param.u64 	%rd14, [_Z19gemv_kernel_batchedI6__half7__half2Li64ELi1EEvPKT_S4_S4_PS2_iib_param_3];
	ld.param.u32 	%r16, [_Z19gemv_kernel_batchedI6__half7__half2Li64ELi1EEvPKT_S4_S4_PS2_iib_param_4];
	ld.param.u32 	%r15, [_Z19gemv_kernel_batchedI6__half7__half2Li64ELi1EEvPKT_S4_S4_PS2_iib_param_5];
	ld.param.s8 	%rs1, [_Z19gemv_kernel_batchedI6__half7__half2Li64ELi1EEvPKT_S4_S4_PS2_iib_param_6];
	mov.u32 	%r1, %ctaid.x;
	setp.ge.s32 	%p1, %r1, %r16;
	@%p1 bra 	$L__BB40_19;
	mov.u32 	%r2, %tid.x;
	shr.u32 	%r17, %r15, 31;
	add.s32 	%r18, %r15, %r17;
	shr.s32 	%r3, %r18, 1;
	mul.lo.s32 	%r4, %r15, %r1;
	mul.wide.s32 	%rd15, %r4, 2;
	add.s64 	%rd1, %rd11, %rd15;
	setp.ge.s32 	%p2, %r2, %r3;
	mov.f32 	%f76, 0f00000000;
	@%p2 bra 	$L__BB40_8;
	not.b32 	%r19, %r2;
	add.s32 	%r5, %r3, %r19;
	and.b32  	%r20, %r5, 192;
	setp.eq.s32 	%p3, %r20, 192;
	mov.f32 	%f76, 0f00000000;
	mov.u32 	%r83, %r2;
	@%p3 bra 	$L__BB40_5;
	mul.wide.u32 	%rd16, %r2, 4;
	add.s64 	%rd40, %rd12, %rd16;
	add.s64 	%rd18, %rd16, %rd15;
	add.s64 	%rd39, %rd11, %rd18;
	shr.u32 	%r21, %r5, 6;
	add.s32 	%r22, %r21, 1;
	and.b32  	%r23, %r22, 3;
	neg.s32 	%r81, %r23;
	mov.f32 	%f76, 0f00000000;
	mov.u32 	%r83, %r2;
$L__BB40_4:
	.pragma "nounroll";
	// begin inline asm
	ld.global.nc.b32 %r24, [%rd39];
	// end inline asm
	// begin inline asm
	ld.global.nc.b32 %r25, [%rd40];
	// end inline asm
	// begin inline asm
	{.reg .f16 low,high;
  mov.b32 {low,high},%r24;
  cvt.f32.f16 %f20, low;}

	// end inline asm
	// begin inline asm
	{.reg .f16 low,high;
  mov.b32 {low,high},%r24;
  cvt.f32.f16 %f21, high;}

	// end inline asm
	// begin inline asm
	{.reg .f16 low,high;
  mov.b32 {low,high},%r25;
  cvt.f32.f16 %f22, low;}

	// end inline asm
	// begin inline asm
	{.reg .f16 low,high;
  mov.b32 {low,high},%r25;
  cvt.f32.f16 %f23, high;}

	// end inline asm
	fma.rn.f32 	%f24, %f20, %f22, %f76;
	fma.rn.f32 	%f76, %f21, %f23, %f24;
	add.s32 	%r83, %r83, 64;
	add.s64 	%rd40, %rd40, 256;
	add.s64 	%rd39, %rd39, 256;
	add.s32 	%r81, %r81, 1;
	setp.ne.s32 	%p4, %r81, 0;
	@%p4 bra 	$L__BB40_4;
$L__BB40_5:
	setp.lt.u32 	%p5, %r5, 192;
	@%p5 bra 	$L__BB40_8;
	mul.wide.u32 	%rd41, %r83, 4;
$L__BB40_7:
	add.s64 	%rd21, %rd1, %rd41;
	// begin inline asm
	ld.global.nc.b32 %r30, [%rd21];
	// end inline asm
	add.s64 	%rd22, %rd12, %rd41;
	// begin inline asm
	ld.global.nc.b32 %r31, [%rd22];
	// end inline asm
	// begin inline asm
	{.reg .f16 low,high;
  mov.b32 {low,high},%r30;
  cvt.f32.f16 %f25, low;}

	// end inline asm
	// begin inline asm
	{.reg .f16 low,high;
  mov.b32 {low,high},%r30;
  cvt.f32.f16 %f26, high;}

	// end inline asm
	// begin inline asm
	{.reg .f16 low,high;
  mov.b32 {low,high},%r31;
  cvt.f32.f16 %f27, low;}

	// end inline asm
	// begin inline asm
	{.reg .f16 low,high;
  mov.b32 {low,high},%r31;
  cvt.f32.f16 %f28, high;}

	// end inline asm
	fma.rn.f32 	%f41, %f25, %f27, %f76;
	fma.rn.f32 	%f42, %f26, %f28, %f41;
	add.s64 	%rd23, %rd21, 256;
	// begin inline asm
	ld.global.nc.b32 %r36, [%rd23];
	// end inline asm
	add.s64 	%rd24, %rd22, 256;
	// begin inline asm
	ld.global.nc.b32 %r37, [%rd24];
	// end inline asm
	// begin inline asm
	{.reg .f16 low,high;
  mov.b32 {low,high},%r36;
  cvt.f32.f16 %f29, low;}

	// end inline asm
	// begin inline asm
	{.reg .f16 low,high;
  mov.b32 {low,high},%r36;
  cvt.f32.f16 %f30, high;}

	// end inline asm
	// begin inline asm
	{.reg .f16 low,high;
  mov.b32 {low,high},%r37;
  cvt.f32.f16 %f31, low;}

	// end inline asm
	// begin inline asm
	{.reg .f16 low,high;
  mov.b32 {low,high},%r37;
  cvt.f32.f16 %f32, high;}

	// end inline asm
	fma.rn.f32 	%f43, %f29, %f31, %f42;
	fma.rn.f32 	%f44, %f30, %f32, %f43;
	add.s64 	%rd25, %rd21, 512;
	// begin inline asm
	ld.global.nc.b32 %r42, [%rd25];
	// end inline asm
	add.s64 	%rd26, %rd22, 512;
	// begin inline asm
	ld.global.nc.b32 %r43, [%rd26];
	// end inline asm
	// begin inline asm
	{.reg .f16 low,high;
  mov.b32 {low,high},%r42;
  cvt.f32.f16 %f33, low;}

	// end inline asm
	// begin inline asm
	{.reg .f16 low,high;
  mov.b32 {low,high},%r42;
  cvt.f32.f16 %f34, high;}

	// end inline asm
	// begin inline asm
	{.reg .f16 low,high;
  mov.b32 {low,high},%r43;
  cvt.f32.f16 %f35, low;}

	// end inline asm
	// begin inline asm
	{.reg .f16 low,high;
  mov.b32 {low,high},%r43;
  cvt.f32.f16 %f36, high;}

	// end inline asm
	fma.rn.f32 	%f45, %f33, %f35, %f44;
	fma.rn.f32 	%f46, %f34, %f36, %f45;
	add.s64 	%rd27, %rd21, 768;
	// begin inline asm
	ld.global.nc.b32 %r48, [%rd27];
	// end inline asm
	add.s64 	%rd28, %rd22, 768;
	// begin inline asm
	ld.global.nc.b32 %r49, [%rd28];
	// end inline asm
	// begin inline asm
	{.reg .f16 low,high;
  mov.b32 {low,high},%r48;
  cvt.f32.f16 %f37, low;}

	// end inline asm
	// begin inline asm
	{.reg .f16 low,high;
  mov.b32 {low,high},%r48;
  cvt.f32.f16 %f38, high;}

	// end inline asm
	// begin inline asm
	{.reg .f16 low,high;
  mov.b32 {low,high},%r49;
  cvt.f32.f16 %f39, low;}

	// end inline asm
	// begin inline asm
	{.reg .f16 low,high;
  mov.b32 {low,high},%r49;
  cvt.f32.f16 %f40, high;}

	// end inline asm
	fma.rn.f32 	%f47, %f37, %f39, %f46;
	fma.rn.f32 	%f76, %f38, %f40, %f47;
	add.s32 	%r83, %r83, 256;
	add.s64 	%rd41, %rd41, 1024;
	setp.lt.s32 	%p6, %r83, %r3;
	@%p6 bra 	$L__BB40_7;
$L__BB40_8:
	and.b32  	%r54, %r15, 1;
	setp.eq.b32 	%p7, %r54, 1;
	not.pred 	%p8, %p7;
	setp.ne.s32 	%p9, %r2, 0;
	or.pred  	%p10, %p9, %p8;
	@%p10 bra 	$L__BB40_10;
	mul.wide.s32 	%rd31, %r15, 2;
	add.s64 	%rd32, %rd1, %rd31;
	add.s64 	%rd29, %rd32, -2;
	// begin inline asm
	ld.global.nc.b16 %rs2, [%rd29];
	// end inline asm
	// begin inline asm
	{  cvt.f32.f16 %f48, %rs2;}

	// end inline asm
	add.s64 	%rd33, %rd12, %rd31;
	add.s64 	%rd30, %rd33, -2;
	// begin inline asm
	ld.global.nc.b16 %rs4, [%rd30];
	// end inline asm
	// begin inline asm
	{  cvt.f32.f16 %f49, %rs4;}

	// end inline asm
	fma.rn.f32 	%f76, %f48, %f49, %f76;
$L__BB40_10:
	mov.b32 	%r55, %f76;
	shfl.sync.bfly.b32	%r56|%p11, %r55, 16, 31, -1;
	mov.b32 	%f50, %r56;
	add.f32 	%f51, %f76, %f50;
	mov.b32 	%r57, %f51;
	shfl.sync.bfly.b32	%r58|%p12, %r57, 8, 31, -1;
	mov.b32 	%f52, %r58;
	add.f32 	%f53, %f51, %f52;
	mov.b32 	%r59, %f53;
	shfl.sync.bfly.b32	%r60|%p13, %r59, 4, 31, -1;
	mov.b32 	%f54, %r60;
	add.f32 	%f55, %f53, %f54;
	mov.b32 	%r61, %f55;
	shfl.sync.bfly.b32	%r62|%p14, %r61, 2, 31, -1;
	mov.b32 	%f56, %r62;
	add.f32 	%f57, %f55, %f56;
	mov.b32 	%r63, %f57;
	shfl.sync.bfly.b32	%r64|%p15, %r63, 1, 31, -1;
	mov.b32 	%f58, %r64;
	add.f32 	%f10, %f57, %f58;
	and.b32  	%r14, %r2, 31;
	setp.ne.s32 	%p16, %r14, 0;
	@%p16 bra 	$L__BB40_12;
	shr.u32 	%r65, %r2, 3;
	mov.u32 	%r66, _ZZ19gemv_kernel_batchedI6__half7__half2Li64ELi1EEvPKT_S4_S4_PS2_iibE9warp_sums;
	add.s32 	%r67, %r66, %r65;
	st.shared.f32 	[%r67], %f10;
$L__BB40_12:
	bar.sync 	0;
	setp.gt.u32 	%p17, %r2, 31;
	@%p17 bra 	$L__BB40_19;
	setp.gt.u32 	%p18, %r14, 1;
	mov.f32 	%f78, 0f00000000;
	@%p18 bra 	$L__BB40_15;
	shl.b32 	%r68, %r14, 2;
	mov.u32 	%r69, _ZZ19gemv_kernel_batchedI6__half7__half2Li64ELi1EEvPKT_S4_S4_PS2_iibE9warp_sums;
	add.s32 	%r70, %r69, %r68;
	ld.shared.f32 	%f78, [%r70];
$L__BB40_15:
	setp.ne.s32 	%p19, %r2, 0;
	mov.b32 	%r71, %f78;
	shfl.sync.bfly.b32	%r72|%p20, %r71, 16, 31, -1;
	mov.b32 	%f60, %r72;
	add.f32 	%f61, %f78, %f60;
	mov.b32 	%r73, %f61;
	shfl.sync.bfly.b32	%r74|%p21, %r73, 8, 31, -1;
	mov.b32 	%f62, %r74;
	add.f32 	%f63, %f61, %f62;
	mov.b32 	%r75, %f63;
	shfl.sync.bfly.b32	%r76|%p22, %r75, 4, 31, -1;
	mov.b32 	%f64, %r76;
	add.f32 	%f65, %f63, %f64;
	mov.b32 	%r77, %f65;
	shfl.sync.bfly.b32	%r78|%p23, %r77, 2, 31, -1;
	mov.b32 	%f66, %r78;
	add.f32 	%f67, %f65, %f66;
	mov.b32 	%r79, %f67;
	shfl.sync.bfly.b32	%r80|%p24, %r79, 1, 31, -1;
	mov.b32 	%f68, %r80;
	add.f32 	%f13, %f67, %f68;
	@%p19 bra 	$L__BB40_19;
	setp.eq.s16 	%p25, %rs1, 0;
	mov.f32 	%f79, 0f00000000;
	@%p25 bra 	$L__BB40_18;
	mul.wide.u32 	%rd35, %r1, 2;
	add.s64 	%rd34, %rd13, %rd35;
	// begin inline asm
	ld.global.nc.b16 %rs6, [%rd34];
	// end inline asm
	// begin inline asm
	{  cvt.f32.f16 %f79, %rs6;}

	// end inline asm
$L__BB40_18:
	add.f32 	%f71, %f13, %f79;
	// begin inline asm
	{  cvt.rn.f16.f32 %rs8, %f71;}

	// end inline asm
	cvta.to.global.u64 	%rd36, %rd14;
	mul.wide.u32 	%rd37, %r1, 2;
	add.s64 	%rd38, %rd36, %rd37;
	st.global.u16 	[%rd38], %rs8;
$L__BB40_19:
	ret;

}
	// .globl	_Z19gemv_kernel_batchedI6__half7__half2Li64ELi2EEvPKT_S4_S4_PS2_iib
.visible .entry _Z19gemv_kernel_batchedI6__half7__half2Li64ELi2EEvPKT_S4_S4_PS2_iib(
	.param .u64 .ptr .align 1 _Z19gemv_kernel_batchedI6__half7__half2Li64ELi2EEvPKT_S4_S4_PS2_iib_param_0,
	.param .u64 .ptr .align 1 _Z19gemv_kernel_batchedI6__half7__half2Li64ELi2EEvPKT_S4_S4_PS2_iib_param_1,
	.param .u64 .ptr .align 1 _Z19gemv_kernel_batchedI6__half7__half2Li64ELi2EEvPKT_S4_S4_PS2_iib_param_2,
	.param .u64 .ptr .align 1 _Z19gemv_kernel_batchedI6__half7__half2Li64ELi2EEvPKT_S4_S4_PS2_iib_param_3,
	.param .u32 _Z19gemv_kernel_batchedI6__half7__half2Li64ELi2EEvPKT_S4_S4_PS2_iib_param_4,
	.param .u32 _Z19gemv_kernel_batchedI6__half7__half2Li64ELi2EEvPKT_S4_S4_PS2_iib_param_5,
	.param .u8 _Z19gemv_kernel_batchedI6__half7__half2Li64ELi2EEvPKT_S4_S4_PS2_iib_param_6
)
{
	.reg .pred 	%p<37>;
	.reg .b16 	%rs<12>;
	.reg .b32 	%r<121>;
	.reg .b32 	%f<134>;
	.reg .b64 	%rd<53>;
	// demoted variable
	.shared .align 4 .b8 _ZZ19gemv_kernel_batchedI6__half7__half2Li64ELi2EEvPKT_S4_S4_PS2_iibE9warp_sums[16];
	ld.param.u64 	%rd13, [_Z19gemv_kernel_batchedI6__half7__half2Li64ELi2EEvPKT_S4_S4_PS2_iib_param_0];
	ld.param.u64 	%rd14, [_Z19gemv_kernel_batchedI6__half7__half2Li64ELi2EEvPKT_S4_S4_PS2_iib_param_1];
	ld.param.u64 	%rd15, [_Z19gemv_kernel_batchedI6__half7__half2Li64ELi2EEvPKT_S4_S4_PS2_iib_param_2];
	ld.param.u64 	%rd16, [_Z19gemv_kernel_batchedI6__half7__half2Li64ELi2EEvPKT_S4_S4_PS2_iib_param_3];
	ld.param.u32 	%r16, [_Z19gemv_kernel_batchedI6__half7__half2Li64ELi2EEvPKT_S4_S4_PS2_iib_param_4];
	ld.param.u32 	%r17, [_Z19gemv_kernel_batchedI6__half7__half2Li64ELi2EEvPKT_S4_S4_PS2_iib_param_5];
	ld.param.s8 	%rs1, [_Z19gemv_kernel_batchedI6__half7__half2Li64ELi2EEvPKT_S4_S4_PS2_iib_param_6];
	mov.u32 	%r1, %ctaid.x;
	setp.ge.s32 	%p1, %r1, %r16;
	@%p1 bra 	$L__BB41_21;
	mov.u32 	%r2, %tid.x;
	shr.u32 	%r18, %r17, 31;
	add.s32 	%r19, %r17, %r18;
	shr.s32 	%r3, %r19, 1;
	mul.lo.s32 	%r4, %r17, %r1;
	mul.wide.s32 	%rd17, %r4, 2;
	add.s64 	%rd1, %rd13, %rd17;
	setp.ge.s32 	%p2, %r2, %r3;
	mov.f32 	%f127, 0f00000000;
	mov.f32 	%f128, %f127;
	@%p2 bra 	$L__BB41_8;
	not.b32 	%r20, %r2;
	add.s32 	%r5, %r3, %r20;
	and.b32  	%r21, %r5, 192;
	setp.eq.s32 	%p3, %r21, 192;
	mov.f32 	%f127, 0f00000000;
	mov.u32 	%r119, %r2;
	@%p3 bra 	$L__BB41_5;
	mul.wide.s32 	%rd2, %r17, 2;
	mul.wide.u32 	%rd18, %r2, 4;
	add.s64 	%rd51, %rd14, %rd18;
	add.s64 	%rd20, %rd18, %rd17;
	add.s64 	%rd50, %rd13, %rd20;
	shr.u32 	%r22, %r5, 6;
	add.s32 	%r23, %r22, 1;
	and.b32  	%r24, %r23, 3;
	neg.s32 	%r117, %r24;
	mov.f32 	%f127, 0f00000000;
	mov.f32 	%f128, %f127;
	mov.u32 	%r119, %r2;
$L__BB41_4:
	.pragma "nounroll";
	// begin inline asm
	ld.global.nc.b32 %r25, [%rd50];
	// end inline asm
	// begin inline asm
	{.reg .f16 low,high;
  mov.b32 {low,high},%r25;
  cvt.f32.f16 %f30, low;}

	// end inline asm
	// begin inline asm
	{.reg .f16 low,high;
  mov.b32 {low,high},%r25;
  cvt.f32.f16 %f31, high;}

	// end inline asm
	// begin inline asm
	ld.global.nc.b32 %r28, [%rd51];
	// end inline asm
	// begin inline asm
	{.reg .f16 low,high;
  mov.b32 {low,high},%r28;
  cvt.f32.f16 %f32, low;}

	// end inline asm
	// begin inline asm
	{.reg .f16 low,high;
  mov.b32 {low,high},%r28;
  cvt.f32.f16 %f33, high;}

	// end inline asm
	fma.rn.f32 	%f36, %f30, %f32, %f128;
	fma.rn.f32 	%f128, %f31, %f33, %f36;
	add.s64 	%rd23, %rd51, %rd2;
	// begin inline asm
	ld.global.nc.b32 %r31, [%rd23];
	// end inline asm
	// begin inline asm
	{.reg .f16 low,high;
  mov.b32 {low,high},%r31;
  cvt.f32.f16 %f34, low;}

	// end inline asm
	// begin inline asm
	{.reg .f16 low,high;
  mov.b32 {low,high},%r31;
  cvt.f32.f16 %f35, high;}

	// end inline asm
	fma.rn.f32 	%f37, %f30, %f34, %f127;
	fma.rn.f32 	%f127, %f31, %f35, %f37;
	add.s32 	%r119, %r119, 64;
	add.s64 	%rd51, %rd51, 256;
	add.s64 	%rd50, %rd50, 256;
	add.s32 	%r117, %r117, 1;
	setp.ne.s32 	%p4, %r117, 0;
	@%p4 bra 	$L__BB41_4;
$L__BB41_5:
	setp.lt.u32 	%p5, %r5, 192;
	@%p5 bra 	$L__BB41_8;
	mul.wide.u32 	%rd52, %r119, 4;
	mul.wide.s32 	%rd24, %r17, 2;
	add.s64 	%rd10, %rd14, %rd24;
$L__BB41_7:
	add.s64 	%rd25, %rd1, %rd52;
	// begin inline asm
	ld.global.nc.b32 %r34, [%rd25];
	// end inline asm
	add.s64 	%rd26, %rd14, %rd52;
	// begin inline asm
	{.reg .f16 low,high;
  mov.b32 {low,high},%r34;
  cvt.f32.f16 %f38, low;}

	// end inline asm
	// begin inline asm
	{.reg .f16 low,high;
  mov.b32 {low,high},%r34;
  cvt.f32.f16 %f39, high;}

	// end inline asm
	// begin inline asm
	ld.global.nc.b32 %r37, [%rd26];
	// end inline asm
	// begin inline asm
	{.reg .f16 low,high;
  mov.b32 {low,high},%r37;
  cvt.f32.f16 %f40, low;}

	// end inline asm
	// begin inline asm
	{.reg .f16 low,high;
  mov.b32 {low,high},%r37;
  cvt.f32.f16 %f41, high;}

	// end inline asm
	fma.rn.f32 	%f62, %f38, %f40, %f128;
	fma.rn.f32 	%f63, %f39, %f41, %f62;
	add.s64 	%rd27, %rd10, %rd52;
	// begin inline asm
	ld.global.nc.b32 %r40, [%rd27];
	// end inline asm
	// begin inline asm
	{.reg .f16 low,high;
  mov.b32 {low,high},%r40;
  cvt.f32.f16 %f42, low;}

	// end inline asm
	// begin inline asm
	{.reg .f16 low,high;
  mov.b32 {low,high},%r40;
  cvt.f32.f16 %f43, high;}

	// end inline asm
	fma.rn.f32 	%f64, %f38, %f42, %f127;
	fma.rn.f32 	%f65, %f39, %f43, %f64;
	add.s64 	%rd28, %rd25, 256;
	// begin inline asm
	ld.global.nc.b32 %r43, [%rd28];
	// end inline asm
	add.s64 	%rd29, %rd26, 256;
	// begin inline asm
	{.reg .f16 low,high;
  mov.b32 {low,high},%r43;
  cvt.f32.f16 %f44, low;}

	// end inline asm
	// begin inline asm
	{.reg .f16 low,high;
  mov.b32 {low,high},%r43;
  cvt.f32.f16 %f45, high;}

	// end inline asm
	// begin inline asm
	ld.global.nc.b32 %r46, [%rd29];
	// end inline asm
	// begin inline asm
	{.reg .f16 low,high;
  mov.b32 {low,high},%r46;
  cvt.f32.f16 %f46, low;}

	// end inline asm
	// begin inline asm
	{.reg .f16 low,high;
  mov.b32 {low,high},%r46;
  cvt.f32.f16 %f47, high;}

	// end inline asm
	fma.rn.f32 	%f66, %f44, %f46, %f63;
	fma.rn.f32 	%f67, %f45, %f47, %f66;
	add.s64 	%rd30, %rd27, 256;
	// begin inline asm
	ld.global.nc.b32 %r49, [%rd30];
	// end inline asm
	// begin inline asm
	{.reg .f16 low,high;
  mov.b32 {low,high},%r49;
  cvt.f32.f16 %f48, low;}

	// end inline asm
	// begin inline asm
	{.reg .f16 low,high;
  mov.b32 {low,high},%r49;
  cvt.f32.f16 %f49, high;}

	// end inline asm
	fma.rn.f32 	%f68, %f44, %f48, %f65;
	fma.rn.f32 	%f69, %f45, %f49, %f68;
	add.s64 	%rd31, %rd25, 512;
	// begin inline asm
	ld.global.nc.b32 %r52, [%rd31];
	// end inline asm
	add.s64 	%rd32, %rd26, 512;
	// begin inline asm
	{.reg .f16 low,high;
  mov.b32 {low,high},%r52;
  cvt.f32.f16 %f50, low;}

	// end inline asm
	// begin inline asm
	{.reg .f16 low,high;
  mov.b32 {low,high},%r52;
  cvt.f32.f16 %f51, high;}

	// end inline asm
	// begin inline asm
	ld.global.nc.b32 %r55, [%rd32];
	// end inline asm
	// begin inline asm
	{.reg .f16 low,high;
  mov.b32 {low,high},%r55;
  cvt.f32.f16 %f52, low;}

	// end inline asm
	// begin inline asm
	{.reg .f16 low,high;
  mov.b32 {low,high},%r55;
  cvt.f32.f16 %f53, high;}

	// end inline asm
	fma.rn.f32 	%f70, %f50, %f52, %f67;
	fma.rn.f32 	%f71, %f51, %f53, %f70;
	add.s64 	%rd33, %rd27, 512;
	// begin inline asm
	ld.global.nc.b32 %r58, [%rd33];
	// end inline asm
	// begin inline asm
	{.reg .f16 low,high;
  mov.b32 {low,high},%r58;
  cvt.f32.f16 %f54, low;}

	// end inline asm
	// begin inline asm
	{.reg .f16 low,high;
  mov.b32 {low,high},%r58;
  cvt.f32.f16 %f55, high;}

	// end inline asm
	fma.rn.f32 	%f72, %f50, %f54, %f69;
	fma.rn.f32 	%f73, %f51, %f55, %f72;
	add.s64 	%rd34, %rd25, 768;
	// begin inline asm
	ld.global.nc.b32 %r61, [%rd34];
	// end inline asm
	add.s64 	%rd35, %rd26, 768;
	// begin inline asm
	{.reg .f16 low,high;
  mov.b32 {low,high},%r61;
  cvt.f32.f16 %f56, low;}

	// end inline asm
	// begin inline asm
	{.reg .f16 low,high;
  mov.b32 {low,high},%r61;
  cvt.f32.f16 %f57, high;}

	// end inline asm
	// begin inline asm
	ld.global.nc.b32 %r64, [%rd35];
	// end inline asm
	// begin inline asm
	{.reg .f16 low,high;
  mov.b32 {low,high},%r64;
  cvt.f32.f16 %f58, low;}

	// end inline asm
	// begin inline asm
	{.reg .f16 low,high;
  mov.b32 {low,high},%r64;
  cvt.f32.f16 %f59, high;}

	// end inline asm
	fma.rn.f32 	%f74, %f56, %f58, %f71;
	fma.rn.f32 	%f128, %f57, %f59, %f74;
	add.s64 	%rd36, %rd27, 768;
	// begin inline asm
	ld.global.nc.b32 %r67, [%rd36];
	// end inline asm
	// begin inline asm
	{.reg .f16 low,high;
  mov.b32 {low,high},%r67;
  cvt.f32.f16 %f60, low;}

	// end inline asm
	// begin inline asm
	{.reg .f16 low,high;
  mov.b32 {low,high},%r67;
  cvt.f32.f16 %f61, high;}

	// end inline asm
	fma.rn.f32 	%f75, %f56, %f60, %f73;
	fma.rn.f32 	%f127, %f57, %f61, %f75;
	add.s32 	%r119, %r119, 256;
	add.s64 	%rd52, %rd52, 1024;
	setp.lt.s32 	%p6, %r119, %r3;
	@%p6 bra 	$L__BB41_7;
$L__BB41_8:
	and.b32  	%r70, %r17, 1;
	setp.eq.b32 	%p7, %r70, 1;
	not.pred 	%p8, %p7;
	setp.ne.s32 	%p9, %r2, 0;
	or.pred  	%p10, %p9, %p8;
	@%p10 bra 	$L__BB41_10;
	mul.wide.s32 	%rd40, %r17, 2;
	add.s64 	%rd41, %rd1, %rd40;
	add.s64 	%rd37, %rd41, -2;
	// begin inline asm
	ld.global.nc.b16 %rs2, [%rd37];
	// end inline asm
	// begin inline asm
	{  cvt.f32.f16 %f76, %rs2;}

	// end inline asm
	add.s64 	%rd42, %rd14, %rd40;
	add.s64 	%rd38, %rd42, -2;
	// begin inline asm
	ld.global.nc.b16 %rs4, [%rd38];
	// end inline asm
	// begin inline asm
	{  cvt.f32.f16 %f77, %rs4;}

	// end inline asm
	fma.rn.f32 	%f128, %f76, %f77, %f128;
	add.s64 	%rd39, %rd38, %rd40;
	// begin inline asm
	ld.global.nc.b16 %rs6, [%rd39];
	// end inline asm
	// begin inline asm
	{  cvt.f32.f16 %f78, %rs6;}

	// end inline asm
	fma.rn.f32 	%f127, %f76, %f78, %f127;
$L__BB41_10:
	mov.b32 	%r71, %f128;
	shfl.sync.bfly.b32	%r72|%p11, %r71, 16, 31, -1;
	mov.b32 	%f79, %r72;
	add.f32 	%f80, %f128, %f79;
	mov.b32 	%r73, %f80;
	shfl.sync.bfly.b32	%r74|%p12, %r73, 8, 31, -1;
	mov.b32 	%f81, %r74;
	add.f32 	%f82, %f80, %f81;
	mov.b32 	%r75, %f82;
	shfl.sync.bfly.b32	%r76|%p13, %r75, 4, 31, -1;
	mov.b32 	%f83, %r76;
	add.f32 	%f84, %f82, %f83;
	mov.b32 	%r77, %f84;
	shfl.sync.bfly.b32	%r78|%p14, %r77, 2, 31, -1;
	mov.b32 	%f85, %r78;
	add.f32 	%f86, %f84, %f85;
	mov.b32 	%r79, %f86;
	shfl.sync.bfly.b32	%r80|%p15, %r79, 1, 31, -1;
	mov.b32 	%f87, %r80;
	add.f32 	%f17, %f86, %f87;
	mov.b32 	%r81, %f127;
	shfl.sync.bfly.b32	%r82|%p16, %r81, 16, 31, -1;
	mov.b32 	%f88, %r82;
	add.f32 	%f89, %f127, %f88;
	mov.b32 	%r83, %f89;
	shfl.sync.bfly.b32	%r84|%p17, %r83, 8, 31, -1;
	mov.b32 	%f90, %r84;
	add.f32 	%f91, %f89, %f90;
	mov.b32 	%r85, %f91;
	shfl.sync.bfly.b32	%r86|%p18, %r85, 4, 31, -1;
	mov.b32 	%f92, %r86;
	add.f32 	%f93, %f91, %f92;
	mov.b32 	%r87, %f93;
	shfl.sync.bfly.b32	%r88|%p19, %r87, 2, 31, -1;
	mov.b32 	%f94, %r88;
	add.f32 	%f95, %f93, %f94;
	mov.b32 	%r89, %f95;
	shfl.sync.bfly.b32	%r90|%p20, %r89, 1, 31, -1;
	mov.b32 	%f96, %r90;
	add.f32 	%f18, %f95, %f96;
	and.b32  	%r14, %r2, 31;
	setp.ne.s32 	%p21, %r14, 0;
	@%p21 bra 	$L__BB41_12;
	shr.u32 	%r91, %r2, 2;
	mov.u32 	%r92, _ZZ19gemv_kernel_batchedI6__half7__half2Li64ELi2EEvPKT_S4_S4_PS2_iibE9warp_sums;
	add.s32 	%r93, %r92, %r91;
	st.shared.f32 	[%r93], %f17;
	st.shared.f32 	[%r93+4], %f18;
$L__BB41_12:
	bar.sync 	0;
	setp.gt.u32 	%p22, %r2, 31;
	@%p22 bra 	$L__BB41_21;
	setp.gt.u32 	%p23, %r14, 1;
	shl.b32 	%r94, %r14, 3;
	mov.u32 	%r95, _ZZ19gemv_kernel_batchedI6__half7__half2Li64ELi2EEvPKT_S4_S4_PS2_iibE9warp_sums;
	add.s32 	%r15, %r95, %r94;
	mov.f32 	%f131, 0f00000000;
	@%p23 bra 	$L__BB41_15;
	ld.shared.f32 	%f131, [%r15];
$L__BB41_15:
	setp.gt.u32 	%p24, %r14, 1;
	mov.b32 	%r96, %f131;
	shfl.sync.bfly.b32	%r97|%p25, %r96, 16, 31, -1;
	mov.b32 	%f99, %r97;
	add.f32 	%f100, %f131, %f99;
	mov.b32 	%r98, %f100;
	shfl.sync.bfly.b32	%r99|%p26, %r98, 8, 31, -1;
	mov.b32 	%f101, %r99;
	add.f32 	%f102, %f100, %f101;
	mov.b32 	%r100, %f102;
	shfl.sync.bfly.b32	%r101|%p27, %r100, 4, 31, -1;
	mov.b32 	%f103, %r101;
	add.f32 	%f104, %f102, %f103;
	mov.b32 	%r102, %f104;
	shfl.sync.bfly.b32	%r103|%p28, %r102, 2, 31, -1;
	mov.b32 	%f105, %r103;
	add.f32 	%f106, %f104, %f105;
	mov.b32 	%r104, %f106;
	shfl.sync.bfly.b32	%r105|%p29, %r104, 1, 31, -1;
	mov.b32 	%f107, %r105;
	add.f32 	%f21, %f106, %f107;
	mov.f32 	%f132, 0f00000000;
	@%p24 bra 	$L__BB41_17;
	ld.shared.f32 	%f132, [%r15+4];
$L__BB41_17:
	setp.ne.s32 	%p30, %r2, 0;
	mov.b32 	%r106, %f132;
	shfl.sync.bfly.b32	%r107|%p31, %r106, 16, 31, -1;
	mov.b32 	%f108, %r107;
	add.f32 	%f109, %f132, %f108;
	mov.b32 	%r108, %f109;
	shfl.sync.bfly.b32	%r109|%p32, %r108, 8, 31, -1;
	mov.b32 	%f110, %r109;
	add.f32 	%f111, %f109, %f110;
	mov.b32 	%r110, %f111;
	shfl.sync.bfly.b32	%r111|%p33, %r110, 4, 31, -1;
	mov.b32 	%f112, %r111;
	add.f32 	%f113, %f111, %f112;
	mov.b32 	%r112, %f113;
	shfl.sync.bfly.b32	%r113|%p34, %r112, 2, 31, -1;
	mov.b32 	%f114, %r113;
	add.f32 	%f115, %f113, %f114;
	mov.b32 	%r114, %f115;
	shfl.sync.bfly.b32	%r115|%p35, %r114, 1, 31, -1;
	mov.b32 	%f116, %r115;
	add.f32 	%f24, %f115, %f116;
	@%p30 bra 	$L__BB41_21;
	setp.eq.s16 	%p36, %rs1, 0;
	mov.f32 	%f133, 0f00000000;
	@%p36 bra 	$L__BB41_20;
	mul.wide.u32 	%rd44, %r1, 2;
	add.s64 	%rd43, %rd15, %rd44;
	// begin inline asm
	ld.global.nc.b16 %rs8, [%rd43];
	// end inline asm
	// begin inline asm
	{  cvt.f32.f16 %f133, %rs8;}

	// end inline asm
$L__BB41_20:
	cvta.to.global.u64 	%rd45, %rd16;
	add.f32 	%f119, %f133, %f21;
	// begin inline asm
	{  cvt.rn.f16.f32 %rs10, %f119;}

	// end inline asm
	mul.wide.u32 	%rd46, %r1, 2;
	add.s64 	%rd47, %rd45, %rd46;
	st.global.u16 	[%rd47], %rs10;
	add.f32 	%f120, %f133, %f24;
	// begin inline asm
	{  cvt.rn.f16.f32 %rs11, %f120;}

	// end inline asm
	add.s32 	%r116, %r16, %r1;
	mul.wide.u32 	%rd48, %r116, 2;
	add.s64 	%rd49, %rd45, %rd48;
	st.global.u16 	[%rd49], %rs11;
$L__BB41_21:
	ret;

}
	// .globl	_Z19gemv_kernel_batchedI6__half7__half2Li64ELi3EEvPKT_S4_S4_PS2_iib
.visible .entry _Z19gemv_kernel_batchedI6__half7__half2Li64ELi3EEvPKT_S4_S4_PS2_iib(
	.param .u64 .ptr .align 1 _Z19gemv_kernel_batchedI6__half7__half2Li64ELi3EEvPKT_S4_S4_PS2_iib_param_0,
	.param .u64 .ptr .align 1 _Z19gemv_kernel_batchedI6__half7__half2Li64ELi3EEvPKT_S4_S4_PS2_iib_param_1,
	.param .u64 .ptr .align 1 _Z19gemv_kernel_batchedI6__half7__half2Li64ELi3EEvPKT_S4_S4_PS2_iib_param_2,
	.param .u64 .ptr .align 1 _Z19gemv_kernel_batchedI6__half7__half2Li64ELi3EEvPKT_S4_S4_PS2_iib_param_3,
	.param .u32 _Z19gemv_kernel_batchedI6__half7__half2Li64ELi3EEvPKT_S4_S4_PS2_iib_param_4,
	.param .u32 _Z19gemv_kernel_batchedI6__half7__half2Li64ELi3EEvPKT_S4_S4_PS2_iib_param_5,
	.param .u8 _Z19gemv_kernel_batchedI6__half7__half2Li64ELi3EEvPKT_S4_S4_PS2_iib_param_6
)
{
	.reg .pred 	%p<48>;
	.reg .b16 	%rs<16>;
	.reg .b32 	%r<157>;
	.reg .b32 	%f<191>;
	.reg .b64 	%rd<67>;
	// demoted variable
	.shared .align 4 .b8 _ZZ19gemv_kernel_batchedI6__half7__half2Li64ELi3EEvPKT_S4_S4_PS2_iibE9warp_sums[24];
	ld.param.u64 	%rd15, [_Z19gemv_kernel_batchedI6__half7__half2Li64ELi3EEvPKT_S4_S4_PS2_iib_param_0];
	ld.param.u64 	%rd16, [_Z19gemv_kernel_batchedI6__half7__half2Li64ELi3EEvPKT_S4_S4_PS2_iib_param_1];
	ld.param.u32 	%r16, [_Z19gemv_kernel_batchedI6__half7__half2Li64ELi3EEvPKT_S4_S4_PS2_iib_param_4];
	ld.param.u32 	%r17, [_Z19gemv_kernel_batchedI6__half7__half2Li64ELi3EEvPKT_S4_S4_PS2_iib_param_5];
	mov.u32 	%r1, %ctaid.x;
	setp.ge.s32 	%p1, %r1, %r16;
	@%p1 bra 	$L__BB42_23;
	mov.u32 	%r2, %tid.x;
	shr.u32 	%r18, %r17, 31;
	add.s32 	%r19, %r17, %r18;
	shr.s32 	%r3, %r19, 1;
	mul.lo.s32 	%r4, %r17, %r1;
	mul.wide.s32 	%rd19, %r4, 2;
	add.s64 	%rd1, %rd15, %rd19;
	setp.ge.s32 	%p2, %r2, %r3;
	mov.f32 	%f181, 0f00000000;
	mov.f32 	%f182, %f181;
	mov.f32 	%f183, %f181;
	@%p2 bra 	$L__BB42_8;
	not.b32 	%r20, %r2;
	add.s32 	%r5, %r3, %r20;
	and.b32  	%r21, %r5, 192;
	setp.eq.s32 	%p3, %r21, 192;
	mov.f32 	%f181, 0f00000000;
	mov.u32 	%r155, %r2;
	@%p3 bra 	$L__BB42_5;
	mul.wide.s32 	%rd2, %r17, 4;
	mul.wide.u32 	%rd20, %r2, 4;
	add.s64 	%rd65, %rd16, %rd20;
	mul.wide.s32 	%rd4, %r17, 2;
	add.s64 	%rd22, %rd20, %rd19;
	add.s64 	%rd64, %rd15, %rd22;
	shr.u32 	%r22, %r5, 6;
	add.s32 	%r23, %r22, 1;
	and.b32  	%r24, %r23, 3;
	neg.s32 	%r153, %r24;
	mov.f32 	%f181, 0f00000000;
	mov.f32 	%f182, %f181;
	mov.f32 	%f183, %f181;
	mov.u32 	%r155, %r2;
$L__BB42_4:
	.pragma "nounroll";
	// begin inline asm
	ld.global.nc.b32 %r25, [%rd64];
	// end inline asm
	// begin inline asm
	{.reg .f16 low,high;
  mov.b32 {low,high},%r25;
  cvt.f32.f16 %f42, low;}

	// end inline asm
	// begin inline asm
	{.reg .f16 low,high;
  mov.b32 {low,high},%r25;
  cvt.f32.f16 %f43, high;}

	// end inline asm
	// begin inline asm
	ld.global.nc.b32 %r28, [%rd65];
	// end inline asm
	// begin inline asm
	{.reg .f16 low,high;
  mov.b32 {low,high},%r28;
  cvt.f32.f16 %f44, low;}

	// end inline asm
	// begin inline asm
	{.reg .f16 low,high;
  mov.b32 {low,high},%r28;
  cvt.f32.f16 %f45, high;}

	// end inline asm
	fma.rn.f32 	%f50, %f42, %f44, %f183;
	fma.rn.f32 	%f183, %f43, %f45, %f50;
	add.s64 	%rd25, %rd65, %rd4;
	// begin inline asm
	ld.global.nc.b32 %r31, [%rd25];
	// end inline asm
	// begin inline asm
	{.reg .f16 low,high;
  mov.b32 {low,high},%r31;
  cvt.f32.f16 %f46, low;}

	// end inline asm
	// begin inline asm
	{.reg .f16 low,high;
  mov.b32 {low,high},%r31;
  cvt.f32.f16 %f47, high;}

	// end inline asm
	fma.rn.f32 	%f51, %f42, %f46, %f182;
	fma.rn.f32 	%f182, %f43, %f47, %f51;
	add.s64 	%rd26, %rd65, %rd2;
	// begin inline asm
	ld.global.nc.b32 %r34, [%rd26];
	// end inline asm
	// begin inline asm
	{.reg .f16 low,high;
  mov.b32 {low,high},%r34;
  cvt.f32.f16 %f48, low;}

	// end inline asm
	// begin inline asm
	{.reg .f16 low,high;
  mov.b32 {low,high},%r34;
  cvt.f32.f16 %f49, high;}

	// end inline asm
	fma.rn.f32 	%f52, %f42, %f48, %f181;
	fma.rn.f32 	%f181, %f43, %f49, %f52;
	add.s32 	%r155, %r155, 64;
	add.s64 	%rd65, %rd65, 256;
	add.s64 	%rd64, %rd64, 256;
	add.s32 	%r153, %r153, 1;
	setp.ne.s32 	%p4, %r153, 0;
	@%p4 bra 	$L__BB42_4;
$L__BB42_5:
	setp.lt.u32 	%p5, %r5, 192;
	@%p5 bra 	$L__BB42_8;
	mul.wide.u32 	%rd66, %r155, 4;
	mul.wide.s32 	%rd27, %r17, 4;
	add.s64 	%rd11, %rd16, %rd27;
	mul.wide.s32 	%rd28, %r17, 2;
	add.s64 	%rd12, %rd16, %rd28;
$L__BB42_7:
	add.s64 	%rd29, %rd1, %rd66;
	// begin inline asm
	ld.global.nc.b32 %r37, [%rd29];
	// end inline asm
	add.s64 	%rd30, %rd16, %rd66;
	// begin inline asm
	{.reg .f16 low,high;
  mov.b32 {low,high},%r37;
  cvt.f32.f16 %f53, low;}

	// end inline asm
	// begin inline asm
	{.reg .f16 low,high;
  mov.b32 {low,high},%r37;
  cvt.f32.f16 %f54, high;}

	// end inline asm
	// begin inline asm
	ld.global.nc.b32 %r40, [%rd30];
	// end inline asm
	// begin inline asm
	{.reg .f16 low,high;
  mov.b32 {low,high},%r40;
  cvt.f32.f16 %f55, low;}

	// end inline asm
	// begin inline asm
	{.reg .f16 low,high;
  mov.b32 {low,high},%r40;
  cvt.f32.f16 %f56, high;}

	// end inline asm
	fma.rn.f32 	%f85, %f53, %f55, %f183;
	fma.rn.f32 	%f86, %f54, %f56, %f85;
	add.s64 	%rd31, %rd12, %rd66;
	// begin inline asm
	ld.global.nc.b32 %r43, [%rd31];
	// end inline asm
	// begin inline asm
	{.reg .f16 low,high;
  mov.b32 {low,high},%r43;
  cvt.f32.f16 %f57, low;}

	// end inline asm
	// begin inline asm
	{.reg .f16 low,high;
  mov.b32 {low,high},%r43;
  cvt.f32.f16 %f58, high;}

	// end inline asm
	fma.rn.f32 	%f87, %f53, %f57, %f182;
	fma.rn.f32 	%f88, %f54, %f58, %f87;
	add.s64 	%rd32, %rd11, %rd66;
	// begin inline asm
	ld.global.nc.b32 %r46, [%rd32];
	// end inline asm
	// begin inline asm
	{.reg .f16 low,high;
  mov.b32 {low,high},%r46;
  cvt.f32.f16 %f59, low;}

	// end inline asm
	// begin inline asm
	{.reg .f16 low,high;
  mov.b32 {low,high},%r46;
  cvt.f32.f16 %f60, high;}

	// end inline asm
	fma.rn.f32 	%f89, %f53, %f59, %f181;
	fma.rn.f32 	%f90, %f54, %f60, %f89;
	add.s64 	%rd33, %rd29, 256;
	// begin inline asm
	ld.global.nc.b32 %r49, [%rd33];
	// end inline asm
	add.s64 	%rd34, %rd30, 256;
	// begin inline asm
	{.reg .f16 low,high;
  mov.b32 {low,high},%r49;
  cvt.f32.f16 %f61, low;}

	// end inline asm
	// begin inline asm
	{.reg .f16 low,high;
  mov.b32 {low,high},%r49;
  cvt.f32.f16 %f62, high;}

	// end inline asm
	// begin inline asm
	ld.global.nc.b32 %r52, [%rd34];
	// end inline asm
	// begin inline asm
	{.reg .f16 low,high;
  mov.b32 {low,high},%r52;
  cvt.f32.f16 %f63, low;}

	// end inline asm
	// begin inline asm
	{.reg .f16 low,high;
  mov.b32 {low,high},%r52;
  cvt.f32.f16 %f64, high;}

	// end inline asm
	fma.rn.f32 	%f91, %f61, %f63, %f86;
	fma.rn.f32 	%f92, %f62, %f64, %f91;
	add.s64 	%rd35, %rd31, 256;
	// begin inline asm
	ld.global.nc.b32 %r55, [%rd35];
	// end inline asm
	// begin inline asm
	{.reg .f16 low,high;
  mov.b32 {low,high},%r55;
  cvt.f32.f16 %f65, low;}

	// end inline asm
	// begin inline asm
	{.reg .f16 low,high;
  mov.b32 {low,high},%r55;
  cvt.f32.f16 %f66, high;}

	// end inline asm
	fma.rn.f32 	%f93, %f61, %f65, %f88;
	fma.rn.f32 	%f94, %f62, %f66, %f93;
	add.s64 	%rd36, %rd32, 256;
	// begin inline asm
	ld.global.nc.b32 %r58, [%rd36];
	// end inline asm
	// begin inline asm
	{.reg .f16 low,high;
  mov.b32 {low,high},%r58;
  cvt.f32.f16 %f67, low;}

	// end inline asm
	// begin inline asm
	{.reg .f16 low,high;
  mov.b32 {low,high},%r58;
  cvt.f32.f16 %f68, high;}

	// end inline asm
	fma.rn.f32 	%f95, %f61, %f67, %f90;
	fma.rn.f32 	%f96, %f62, %f68, %f95;
	add.s64 	%rd37, %rd29, 512;
	// begin inline asm
	ld.global.nc.b32 %r61, [%rd37];
	// end inline asm
	add.s64 	%rd38, %rd30, 512;
	// begin inline asm
	{.reg .f16 low,high;
  mov.b32 {low,high},%r61;
  cvt.f32.f16 %f69, low;}

	// end inline asm
	// begin inline asm
	{.reg .f16 low,high;
  mov.b32 {low,high},%r61;
  cvt.f32.f16 %f70, high;}

	// end inline asm
	// begin inline asm
	ld.global.nc.b32 %r64, [%rd38];
	// end inline asm
	// begin inline asm
	{.reg .f16 low,high;
  mov.b32 {low,high},%r64;
  cvt.f32.f16 %f71, low;}

	// end inline asm
	// begin inline asm
	{.reg .f16 low,high;
  mov.b32 {low,high},%r64;
  cvt.f32.f16 %f72, high;}

	// end inline asm
	fma.rn.f32 	%f97, %f69, %f71, %f92;
	fma.rn.f32 	%f98, %f70, %f72, %f97;
	add.s64 	%rd39, %rd31, 512;
	// begin inline asm
	ld.global.nc.b32 %r67, [%rd39];
	// end inline asm
	// begin inline asm
	{.reg .f16 low,high;
  mov.b32 {low,high},%r67;
  cvt.f32.f16 %f73, low;}

	// end inline asm
	// begin inline asm
	{.reg .f16 low,high;
  mov.b32 {low,high},%r67;
  cvt.f32.f16 %f74, high;}

	// end inline asm
	fma.rn.f32 	%f99, %f69, %f73, %f94;
	fma.rn.f32 	%f100, %f70, %f74, %f99;
	add.s64 	%rd40, %rd32, 512;
	// begin inline asm
	ld.global.nc.b32 %r70, [%rd40];
	// end inline asm
	// begin inline asm
	{.reg .f16 low,high;
  mov.b32 {low,high},%r70;
  cvt.f32.f16 %f75, low;}

	// end inline asm
	// begin inline asm
	{.reg .f16 low,high;
  mov.b32 {low,high},%r70;
  cvt.f32.f16 %f76, high;}

	// end inline asm
	fma.rn.f32 	%f101, %f69, %f75, %f96;
	fma.rn.f32 	%f102, %f70, %f76, %f101;
	add.s64 	%rd41, %rd29, 768;
	// begin inline asm
	ld.global.nc.b32 %r73, [%rd41];
	// end inline asm
	add.s64 	%rd42, %rd30, 768;
	// begin inline asm
	{.reg .f16 low,high;
  mov.b32 {low,high},%r73;
  cvt.f32.f16 %f77, low;}

	// end inline asm
	// begin inline asm
	{.reg .f16 low,high;
  mov.b32 {low,high},%r73;
  cvt.f32.f16 %f78, high;}

	// end inline asm
	// begin inline asm
	ld.global.nc.b32 %r76, [%rd42];
	// end inline asm
	// begin inline asm
	{.reg .f16 low,high;
  mov.b32 {low,high},%r76;
  cvt.f32.f16 %f79, low;}

	// end inline asm
	// begin inline asm
	{.reg .f16 low,high;
  mov.b32 {low,high},%r76;
  cvt.f32.f16 %f80, high;}

	// end inline asm
	fma.rn.f32 	%f103, %f77, %f79, %f98;
	fma.rn.f32 	%f183, %f78, %f80, %f103;
	add.s64 	%rd43, %rd31, 768;
	// begin inline asm
	ld.global.nc.b32 %r79, [%rd43];
	// end inline asm
	// begin inline asm
	{.reg .f16 low,high;
  mov.b32 {low,high},%r79;
  cvt.f32.f16 %f81, low;}

	// end inline asm
	// begin inline asm
	{.reg .f16 low,high;
  mov.b32 {low,high},%r79;
  cvt.f32.f16 %f82, high;}

	// end inline asm
	fma.rn.f32 	%f104, %f77, %f81, %f100;
	fma.rn.f32 	%f182, %f78, %f82, %f104;
	add.s64 	%rd44, %rd32, 768;
	// begin inline asm
	ld.global.nc.b32 %r82, [%rd44];
	// end inline asm
	// begin inline asm
	{.reg .f16 low,high;
  mov.b32 {low,high},%r82;
  cvt.f32.f16 %f83, low;}

	// end inline asm
	// begin inline asm
	{.reg .f16 low,high;
  mov.b32 {low,high},%r82;
  cvt.f32.f16 %f84, high;}

	// end inline asm
	fma.rn.f32 	%f105, %f77, %f83, %f102;
	fma.rn.f32 	%f181, %f78, %f84, %f105;
	add.s32 	%r155, %r155, 256;
	add.s64 	%rd66, %rd66, 1024;
	setp.lt.s32 	%p6, %r155, %r3;
	@%p6 bra 	$L__BB42_7;
$L__BB42_8:
	and.b32  	%r85, %r17, 1;
	setp.eq.b32 	%p7, %r85, 1;
	not.pred 	%p8, %p7;
	setp.ne.s32 	%p9, %r2, 0;
	or.pred  	%p10, %p9, %p8;
	@%p10 bra 	$L__BB42_10;
	mul.wide.s32 	%rd49, %r17, 2;
	add.s64 	%rd50, %rd1, %rd49;
	add.s64 	%rd45, %rd50, -2;
	// begin inline asm
	ld.global.nc.b16 %rs2, [%rd45];
	// end inline asm
	// begin inline asm
	{  cvt.f32.f16 %f106, %rs2;}

	// end inline asm
	add.s64 	%rd51, %rd16, %rd49;
	add.s64 	%rd46, %rd51, -2;
	// begin inline asm
	ld.global.nc.b16 %rs4, [%rd46];
	// end inline asm
	// begin inline asm
	{  cvt.f32.f16 %f107, %rs4;}

	// end inline asm
	fma.rn.f32 	%f183, %f106, %f107, %f183;
	add.s64 	%rd47, %rd46, %rd49;
	// begin inline asm
	ld.global.nc.b16 %rs6, [%rd47];
	// end inline asm
	// begin inline asm
	{  cvt.f32.f16 %f108, %rs6;}

	// end inline asm
	fma.rn.f32 	%f182, %f106, %f108, %f182;
	shl.b32 	%r86, %r17, 1;
	mul.wide.s32 	%rd52, %r86, 2;
	add.s64 	%rd48, %rd46, %rd52;
	// begin inline asm
	ld.global.nc.b16 %rs8, [%rd48];
	// end inline asm
	// begin inline asm
	{  cvt.f32.f16 %f109, %rs8;}

	// end inline asm
	fma.rn.f32 	%f181, %f106, %f109, %f181;
$L__BB42_10:
	mov.b32 	%r87, %f183;
	shfl.sync.bfly.b32	%r88|%p11, %r87, 16, 31, -1;
	mov.b32 	%f110, %r88;
	add.f32 	%f111, %f183, %f110;
	mov.b32 	%r89, %f111;
	shfl.sync.bfly.b32	%r90|%p12, %r89, 8, 31, -1;
	mov.b32 	%f112, %r90;
	add.f32 	%f113, %f111, %f112;
	mov.b32 	%r91, %f113;
	shfl.sync.bfly.b32	%r92|%p13, %r91, 4, 31, -1;
	mov.b32 	%f114, %r92;
	add.f32 	%f115, %f113, %f114;
	mov.b32 	%r93, %f115;
	shfl.sync.bfly.b32	%r94|%p14, %r93, 2, 31, -1;
	mov.b32 	%f116, %r94;
	add.f32 	%f117, %f115, %f116;
	mov.b32 	%r95, %f117;
	shfl.sync.bfly.b32	%r96|%p15, %r95, 1, 31, -1;
	mov.b32 	%f118, %r96;
	add.f32 	%f25, %f117, %f118;
	mov.b32 	%r97, %f182;
	shfl.sync.bfly.b32	%r98|%p16, %r97, 16, 31, -1;
	mov.b32 	%f119, %r98;
	add.f32 	%f120, %f182, %f119;
	mov.b32 	%r99, %f120;
	shfl.sync.bfly.b32	%r100|%p17, %r99, 8, 31, -1;
	mov.b32 	%f121, %r100;
	add.f32 	%f122, %f120, %f121;
	mov.b32 	%r101, %f122;
	shfl.sync.bfly.b32	%r102|%p18, %r101, 4, 31, -1;
	mov.b32 	%f123, %r102;
	add.f32 	%f124, %f122, %f123;
	mov.b32 	%r103, %f124;
	shfl.sync.bfly.b32	%r104|%p19, %r103, 2, 31, -1;
	mov.b32 	%f125, %r104;
	add.f32 	%f126, %f124, %f125;
	mov.b32 	%r105, %f126;
	shfl.sync.bfly.b32	%r106|%p20, %r105, 1, 31, -1;
	mov.b32 	%f127, %r106;
	add.f32 	%f26, %f126, %f127;
	mov.b32 	%r107, %f181;
	shfl.sync.bfly.b32	%r108|%p21, %r107, 16, 31, -1;
	mov.b32 	%f128, %r108;
	add.f32 	%f129, %f181, %f128;
	mov.b32 	%r109, %f129;
	shfl.sync.bfly.b32	%r110|%p22, %r109, 8, 31, -1;
	mov.b32 	%f130, %r110;
	add.f32 	%f131, %f129, %f130;
	mov.b32 	%r111, %f131;
	shfl.sync.bfly.b32	%r112|%p23, %r111, 4, 31, -1;
	mov.b32 	%f132, %r112;
	add.f32 	%f133, %f131, %f132;
	mov.b32 	%r113, %f133;
	shfl.sync.bfly.b32	%r114|%p24, %r113, 2, 31, -1;
	mov.b32 	%f134, %r114;
	add.f32 	%f135, %f133, %f134;
	mov.b32 	%r115, %f135;
	shfl.sync.bfly.b32	%r116|%p25, %r115, 1, 31, -1;
	mov.b32 	%f136, %r116;
	add.f32 	%f27, %f135, %f136;
	and.b32  	%r14, %r2, 31;
	setp.ne.s32 	%p26, %r14, 0;
	@%p26 bra 	$L__BB42_12;
	shr.u32 	%r117, %r2, 5;
	mov.u32 	%r118, _ZZ19gemv_kernel_batchedI6__half7__half2Li64ELi3EEvPKT_S4_S4_PS2_iibE9warp_sums;
	mad.lo.s32 	%r119, %r117, 12, %r118;
	st.shared.f32 	[%r119], %f25;
	st.shared.f32 	[%r119+4], %f26;
	st.shared.f32 	[%r119+8], %f27;
$L__BB42_12:
	bar.sync 	0;
	setp.gt.u32 	%p27, %r2, 31;
	@%p27 bra 	$L__BB42_23;
	setp.gt.u32 	%p28, %r14, 1;
	mov.u32 	%r120, _ZZ19gemv_kernel_batchedI6__half7__half2Li64ELi3EEvPKT_S4_S4_PS2_iibE9warp_sums;
	mad.lo.s32 	%r15, %r14, 12, %r120;
	mov.f32 	%f187, 0f00000000;
	@%p28 bra 	$L__BB42_15;
	ld.shared.f32 	%f187, [%r15];
$L__BB42_15:
	setp.gt.u32 	%p29, %r14, 1;
	mov.b32 	%r121, %f187;
	shfl.sync.bfly.b32	%r122|%p30, %r121, 16, 31, -1;
	mov.b32 	%f139, %r122;
	add.f32 	%f140, %f187, %f139;
	mov.b32 	%r123, %f140;
	shfl.sync.bfly.b32	%r124|%p31, %r123, 8, 31, -1;
	mov.b32 	%f141, %r124;
	add.f32 	%f142, %f140, %f141;
	mov.b32 	%r125, %f142;
	shfl.sync.bfly.b32	%r126|%p32, %r125, 4, 31, -1;
	mov.b32 	%f143, %r126;
	add.f32 	%f144, %f142, %f143;
	mov.b32 	%r127, %f144;
	shfl.sync.bfly.b32	%r128|%p33, %r127, 2, 31, -1;
	mov.b32 	%f145, %r128;
	add.f32 	%f146, %f144, %f145;
	mov.b32 	%r129, %f146;
	shfl.sync.bfly.b32	%r130|%p34, %r129, 1, 31, -1;
	mov.b32 	%f147, %r130;
	add.f32 	%f30, %f146, %f147;
	mov.f32 	%f188, 0f00000000;
	@%p29 bra 	$L__BB42_17;
	ld.shared.f32 	%f188, [%r15+4];
$L__BB42_17:
	setp.gt.u32 	%p35, %r14, 1;
	mov.b32 	%r131, %f188;
	shfl.sync.bfly.b32	%r132|%p36, %r131, 16, 31, -1;
	mov.b32 	%f149, %r132;
	add.f32 	%f150, %f188, %f149;
	mov.b32 	%r133, %f150;
	shfl.sync.bfly.b32	%r134|%p37, %r133, 8, 31, -1;
	mov.b32 	%f151, %r134;
	add.f32 	%f152, %f150, %f151;
	mov.b32 	%r135, %f152;
	shfl.sync.bfly.b32	%r136|%p38, %r135, 4, 31, -1;
	mov.b32 	%f153, %r136;
	add.f32 	%f154, %f152, %f153;
	mov.b32 	%r137, %f154;
	shfl.sync.bfly.b32	%r138|%p39, %r137, 2, 31, -1;
	mov.b32 	%f155, %r138;
	add.f32 	%f156, %f154, %f155;
	mov.b32 	%r139, %f156;
	shfl.sync.bfly.b32	%r140|%p40, %r139, 1, 31, -1;
	mov.b32 	%f157, %r140;
	add.f32 	%f33, %f156, %f157;
	mov.f32 	%f189, 0f00000000;
	@%p35 bra 	$L__BB42_19;
	ld.shared.f32 	%f189, [%r15+8];
$L__BB42_19:
	setp.ne.s32 	%p41, %r2, 0;
	mov.b32 	%r141, %f189;
	shfl.sync.bfly.b32	%r142|%p42, %r141, 16, 31, -1;
	mov.b32 	%f158, %r142;
	add.f32 	%f159, %f189, %f158;
	mov.b32 	%r143, %f159;
	shfl.sync.bfly.b32	%r144|%p43, %r143, 8, 31, -1;
	mov.b32 	%f160, %r144;
	add.f32 	%f161, %f159, %f160;
	mov.b32 	%r145, %f161;
	shfl.sync.bfly.b32	%r146|%p44, %r145, 4, 31, -1;
	mov.b32 	%f162, %r146;
	add.f32 	%f163, %f161, %f162;
	mov.b32 	%r147, %f163;
	shfl.sync.bfly.b32	%r148|%p45, %r147, 2, 31, -1;
	mov.b32 	%f164, %r148;
	add.f32 	%f165, %f163, %f164;
	mov.b32 	%r149, %f165;
	shfl.sync.bfly.b32	%r150|%p46, %r149, 1, 31, -1;
	mov.b32 	%f166, %r150;
	add.f32 	%f36, %f165, %f166;
	@%p41 bra 	$L__BB42_23;
	ld.param.s8 	%rs15, [_Z19gemv_kernel_batchedI6__half7__half2Li64ELi3EEvPKT_S4_S4_PS2_iib_param_6];
	setp.eq.s16 	%p47, %rs15, 0;
	mov.f32 	%f190, 0f00000000;
	@%p47 bra 	$L__BB42_22;
	ld.param.u64 	%rd62, [_Z19gemv_kernel_batchedI6__half7__half2Li64ELi3EEvPKT_S4_S4_PS2_iib_param_2];
	mul.wide.u32 	%rd54, %r1, 2;
	add.s64 	%rd53, %rd62, %rd54;
	// begin inline asm
	ld.global.nc.b16 %rs10, [%rd53];
	// end inline asm
	// begin inline asm
	{  cvt.f32.f16 %f190, %rs10;}

	// end inline asm
$L__BB42_22:
	ld.param.u64 	%rd63, [_Z19gemv_kernel_batchedI6__half7__half2Li64ELi3EEvPKT_S4_S4_PS2_iib_param_3];
	cvta.to.global.u64 	%rd55, %rd63;
	add.f32 	%f169, %f190, %f30;
	// begin inline asm
	{  cvt.rn.f16.f32 %rs12, %f169;}

	// end inline asm
	mul.wide.u32 	%rd56, %r1, 2;
	add.s64 	%rd57, %rd55, %rd56;
	st.global.u16 	[%rd57], %rs12;
	add.f32 	%f170, %f190, %f33;
	// begin inline asm
	{  cvt.rn.f16.f32 %rs13, %f170;}

	// end inline asm
	add.s32 	%r151, %r16, %r1;
	mul.wide.u32 	%rd58, %r151, 2;
	add.s64 	%rd59, %rd55, %rd58;
	st.global.u16 	[%rd59], %rs13;
	add.f32 	%f171, %f190, %f36;
	// begin inline asm
	{  cvt.rn.f16.f32 %rs14, %f171;}

	// end inline asm
	add.s32 	%r152, %r151, %r16;
	mul.wide.u32 	%rd60, %r152, 2;
	add.s64 	%rd61, %rd55, %rd60;
	st.global.u16 	[%rd61], %rs14;
$L__BB42_23:
	ret;

}
	// .globl	_Z19gemv_kernel_batchedI6__half7__half2Li64ELi4EEvPKT_S4_S4_PS2_iib
.visible .entry _Z19gemv_kernel_batchedI6__half7__half2Li64ELi4EEvPKT_S4_S4_PS2_iib(
	.param .u64 .ptr .align 1 _Z19gemv_kernel_batchedI6__half7__half2Li64ELi4EEvPKT_S4_S4_PS2_iib_param_0,
	.param .u64 .ptr .align 1 _Z19gemv_kernel_batchedI6__half7__half2Li64ELi4EEvPKT_S4_S4_PS2_iib_param_1,
	.param .u64 .ptr .align 1 _Z19gemv_kernel_batchedI6__half7__half2Li64ELi4EEvPKT_S4_S4_PS2_iib_param_2,
	.param .u64 .ptr .align 1 _Z19gemv_kernel_batchedI6__half7__half2Li64ELi4EEvPKT_S4_S4_PS2_iib_param_3,
	.param .u32 _Z19gemv_kernel_batchedI6__half7__half2Li64ELi4EEvPKT_S4_S4_PS2_iib_param_4,
	.param .u32 _Z19gemv_kernel_batchedI6__half7__half2Li64ELi4EEvPKT_S4_S4_PS2_iib_param_5,
	.param .u8 _Z19gemv_kernel_batchedI6__half7__half2Li64ELi4EEvPKT_S4_S4_PS2_iib_param_6
)
{
	.reg .pred 	%p<59>;
	.reg .b16 	%rs<18>;
	.reg .b32 	%r<195>;
	.reg .b32 	%f<248>;
	.reg .b64 	%rd<78>;
	// demoted variable
	.shared .align 4 .b8 _ZZ19gemv_kernel_batchedI6__half7__half2Li64ELi4EEvPKT_S4_S4_PS2_iibE9warp_sums[32];
	ld.param.u64 	%rd17, [_Z19gemv_kernel_batchedI6__half7__half2Li64ELi4EEvPKT_S4_S4_PS2_iib_param_0];
	ld.param.u64 	%rd18, [_Z19gemv_kernel_batchedI6__half7__half2Li64ELi4EEvPKT_S4_S4_PS2_iib_param_1];
	ld.param.u64 	%rd20, [_Z19gemv_kernel_batchedI6__half7__half2Li64ELi4EEvPKT_S4_S4_PS2_iib_param_3];
	ld.param.u32 	%r16, [_Z19gemv_kernel_batchedI6__half7__half2Li64ELi4EEvPKT_S4_S4_PS2_iib_param_4];
	ld.param.u32 	%r17, [_Z19gemv_kernel_batchedI6__half7__half2Li64ELi4EEvPKT_S4_S4_PS2_iib_param_5];
	ld.param.s8 	%rs1, [_Z19gemv_kernel_batchedI6__half7__half2Li64ELi4EEvPKT_S4_S4_PS2_iib_param_6];
	mov.u32 	%r1, %ctaid.x;
	setp.ge.s32 	%p1, %r1, %r16;
	@%p1 bra 	$L__BB43_25;
	mov.u32 	%r2, %tid.x;
	shr.u32 	%r18, %r17, 31;
	add.s32 	%r19, %r17, %r18;
	shr.s32 	%r3, %r19, 1;
	mul.lo.s32 	%r4, %r17, %r1;
	mul.wide.s32 	%rd21, %r4, 2;
	add.s64 	%rd1, %rd17, %rd21;
	setp.ge.s32 	%p2, %r2, %r3;
	mov.f32 	%f235, 0f00000000;
	mov.f32 	%f236, %f235;
	mov.f32 	%f237, %f235;
	mov.f32 	%f238, %f235;
	@%p2 bra 	$L__BB43_8;
	not.b32 	%r20, %r2;
	add.s32 	%r5, %r3, %r20;
	and.b32  	%r21, %r5, 192;
	setp.eq.s32 	%p3, %r21, 192;
	mov.f32 	%f235, 0f00000000;
	mov.u32 	%r193, %r2;
	@%p3 bra 	$L__BB43_5;
	mul.wide.s32 	%rd2, %r17, 4;
	mul.wide.u32 	%rd22, %r2, 4;
	add.s64 	%rd76, %rd18, %rd22;
	mul.wide.s32 	%rd4, %r17, 6;
	mul.wide.s32 	%rd5, %r17, 2;
	add.s64 	%rd24, %rd22, %rd21;
	add.s64 	%rd75, %rd17, %rd24;
	shr.u32 	%r22, %r5, 6;
	add.s32 	%r23, %r22, 1;
	and.b32  	%r24, %r23, 3;
	neg.s32 	%r191, %r24;
	mov.f32 	%f235, 0f00000000;
	mov.f32 	%f236, %f235;
	mov.f32 	%f237, %f235;
	mov.f32 	%f238, %f235;
	mov.u32 	%r193, %r2;
$L__BB43_4:
	.pragma "nounroll";
	// begin inline asm
	ld.global.nc.b32 %r25, [%rd75];
	// end inline asm
	// begin inline asm
	{.reg .f16 low,high;
  mov.b32 {low,high},%r25;
  cvt.f32.f16 %f54, low;}

	// end inline asm
	// begin inline asm
	{.reg .f16 low,high;
  mov.b32 {low,high},%r25;
  cvt.f32.f16 %f55, high;}

	// end inline asm
	// begin inline asm
	ld.global.nc.b32 %r28, [%rd76];
	// end inline asm
	// begin inline asm
	{.reg .f16 low,high;
  mov.b32 {low,high},%r28;
  cvt.f32.f16 %f56, low;}

	// end inline asm
	// begin inline asm
	{.reg .f16 low,high;
  mov.b32 {low,high},%r28;
  cvt.f32.f16 %f57, high;}

	// end inline asm
	fma.rn.f32 	%f64, %f54, %f56, %f238;
	fma.rn.f32 	%f238, %f55, %f57, %f64;
	add.s64 	%rd27, %rd76, %rd5;
	// begin inline asm
	ld.global.nc.b32 %r31, [%rd27];
	// end inline asm
	// begin inline asm
	{.reg .f16 low,high;
  mov.b32 {low,high},%r31;
  cvt.f32.f16 %f58, low;}

	// end inline asm
	// begin inline asm
	{.reg .f16 low,high;
  mov.b32 {low,high},%r31;
  cvt.f32.f16 %f59, high;}

	// end inline asm
	fma.rn.f32 	%f65, %f54, %f58, %f237;
	fma.rn.f32 	%f237, %f55, %f59, %f65;
	add.s64 	%rd28, %rd76, %rd2;
	// begin inline asm
	ld.global.nc.b32 %r34, [%rd28];
	// end inline asm
	// begin inline asm
	{.reg .f16 low,high;
  mov.b32 {low,high},%r34;
  cvt.f32.f16 %f60, low;}

	// end inline asm
	// begin inline asm
	{.reg .f16 low,high;
  mov.b32 {low,high},%r34;
  cvt.f32.f16 %f61, high;}

	// end inline asm
	fma.rn.f32 	%f66, %f54, %f60, %f236;
	fma.rn.f32 	%f236, %f55, %f61, %f66;
	add.s64 	%rd29, %rd76, %rd4;
	// begin inline asm
	ld.global.nc.b32 %r37, [%rd29];
	// end inline asm
	// begin inline asm
	{.reg .f16 low,high;
  mov.b32 {low,high},%r37;
  cvt.f32.f16 %f62, low;}

	// end inline asm
	// begin inline asm
	{.reg .f16 low,high;
  mov.b32 {low,high},%r37;
  cvt.f32.f16 %f63, high;}

	// end inline asm
	fma.rn.f32 	%f67, %f54, %f62, %f235;
	fma.rn.f32 	%f235, %f55, %f63, %f67;
	add.s32 	%r193, %r193, 64;
	add.s64 	%rd76, %rd76, 256;
	add.s64 	%rd75, %rd75, 256;
	add.s32 	%r191, %r191, 1;
	setp.ne.s32 	%p4, %r191, 0;
	@%p4 bra 	$L__BB43_4;
$L__BB43_5:
	setp.lt.u32 	%p5, %r5, 192;
	@%p5 bra 	$L__BB43_8;
	mul.wide.u32 	%rd77, %r193, 4;
	mul.wide.s32 	%rd30, %r17, 4;
	add.s64 	%rd12, %rd18, %rd30;
	mul.wide.s32 	%rd31, %r17, 6;
	add.s64 	%rd13, %rd18, %rd31;
	mul.wide.s32 	%rd32, %r17, 2;
	add.s64 	%rd14, %rd18, %rd32;
$L__BB43_7:
	add.s64 	%rd33, %rd1, %rd77;
	// begin inline asm
	ld.global.nc.b32 %r40, [%rd33];
	// end inline asm
	add.s64 	%rd34, %rd18, %rd77;
	// begin inline asm
	{.reg .f16 low,high;
  mov.b32 {low,high},%r40;
  cvt.f32.f16 %f68, low;}

	// end inline asm
	// begin inline asm
	{.reg .f16 low,high;
  mov.b32 {low,high},%r40;
  cvt.f32.f16 %f69, high;}

	// end inline asm
	// begin inline asm
	ld.global.nc.b32 %r43, [%rd34];
	// end inline asm
	// begin inline asm
	{.reg .f16 low,high;
  mov.b32 {low,high},%r43;
  cvt.f32.f16 %f70, low;}

	// end inline asm
	// begin inline asm
	{.reg .f16 low,high;
  mov.b32 {low,high},%r43;
  cvt.f32.f16 %f71, high;}

	// end inline asm
	fma.rn.f32 	%f108, %f68, %f70, %f238;
	fma.rn.f32 	%f109, %f69, %f71, %f108;
	add.s64 	%rd35, %rd14, %rd77;
	// begin inline asm
	ld.global.nc.b32 %r46, [%rd35];
	// end inline asm
	// begin inline asm
	{.reg .f16 low,high;
  mov.b32 {low,high},%r46;
  cvt.f32.f16 %f72, low;}

	// end inline asm
	// begin inline asm
	{.reg .f16 low,high;
  mov.b32 {low,high},%r46;
  cvt.f32.f16 %f73, high;}

	// end inline asm
	fma.rn.f32 	%f110, %f68, %f72, %f237;
	fma.rn.f32 	%f111, %f69, %f73, %f110;
	add.s64 	%rd36, %rd12, %rd77;
	// begin inline asm
	ld.global.nc.b32 %r49, [%rd36];
	// end inline asm
	// begin inline asm
	{.reg .f16 low,high;
  mov.b32 {low,high},%r49;
  cvt.f32.f16 %f74, low;}

	// end inline asm
	// begin inline asm
	{.reg .f16 low,high;
  mov.b32 {low,high},%r49;
  cvt.f32.f16 %f75, high;}

	// end inline asm
	fma.rn.f32 	%f112, %f68, %f74, %f236;
	fma.rn.f32 	%f113, %f69, %f75, %f112;
	add.s64 	%rd37, %rd13, %rd77;
	// begin inline asm
	ld.global.nc.b32 %r52, [%rd37];
	// end inline asm
	// begin inline asm
	{.reg .f16 low,high;
  mov.b32 {low,high},%r52;
  cvt.f32.f16 %f76, low;}

	// end inline asm
	// begin inline asm
	{.reg .f16 low,high;
  mov.b32 {low,high},%r52;
  cvt.f32.f16 %f77, high;}

	// end inline asm
	fma.rn.f32 	%f114, %f68, %f76, %f235;
	fma.rn.f32 	%f115, %f69, %f77, %f114;
	add.s64 	%rd38, %rd33, 256;
	// begin inline asm
	ld.global.nc.b32 %r55, [%rd38];
	// end inline asm
	add.s64 	%rd39, %rd34, 256;
	// begin inline asm
	{.reg .f16 low,high;
  mov.b32 {low,high},%r55;
  cvt.f32.f16 %f78, low;}

	// end inline asm
	// begin inline asm
	{.reg .f16 low,high;
  mov.b32 {low,high},%r55;
  cvt.f32.f16 %f79, high;}

	// end inline asm
	// begin inline asm
	ld.global.nc.b32 %r58, [%rd39];
	// end inline asm
	// begin inline asm
	{.reg .f16 low,high;
  mov.b32 {low,high},%r58;
  cvt.f32.f16 %f80, low;}

	// end inline asm
	// begin inline asm
	{.reg .f16 low,high;
  mov.b32 {low,high},%r58;
  cvt.f32.f16 %f81, high;}

	// end inline asm
	fma.rn.f32 	%f116, %f78, %f80, %f109;
	fma.rn.f32 	%f117, %f79, %f81, %f116;
	add.s64 	%rd40, %rd35, 256;
	// begin inline asm
	ld.global.nc.b32 %r61, [%rd40];
	// end inline asm
	// begin inline asm
	{.reg .f16 low,high;
  mov.b32 {low,high},%r61;
  cvt.f32.f16 %f82, low;}

	// end inline asm
	// begin inline asm
	{.reg .f16 low,high;
  mov.b32 {low,high},%r61;
  cvt.f32.f16 %f83, high;}

	// end inline asm
	fma.rn.f32 	%f118, %f78, %f82, %f111;
	fma.rn.f32 	%f119, %f79, %f83, %f118;
	add.s64 	%rd41, %rd36, 256;
	// begin inline asm
	ld.global.nc.b32 %r64, [%rd41];
	// end inline asm
	// begin inline asm
	{.reg .f16 low,high;
  mov.b32 {low,high},%r64;
  cvt.f32.f16 %f84, low;}

	// end inline asm
	// begin inline asm
	{.reg .f16 low,high;
  mov.b32 {low,high},%r64;
  cvt.f32.f16 %f85, high;}

	// end inline asm
	fma.rn.f32 	%f120, %f78, %f84, %f113;
	fma.rn.f32 	%f121, %f79, %f85, %f120;
	add.s64 	%rd42, %rd37, 256;
	// begin inline asm
	ld.global.nc.b32 %r67, [%rd42];
	// end inline asm
	// begin inline asm
	{.reg .f16 low,high;
  mov.b32 {low,high},%r67;
  cvt.f32.f16 %f86, low;}

	// end inline asm
	// begin inline asm
	{.reg .f16 low,high;
  mov.b32 {low,high},%r67;
  cvt.f32.f16 %f87, high;}

	// end inline asm
	fma.rn.f32 	%f122, %f78, %f86, %f115;
	fma.rn.f32 	%f123, %f79, %f87, %f122;
	add.s64 	%rd43, %rd33, 512;
	// begin inline asm
	ld.global.nc.b32 %r70, [%rd43];
	// end inline asm
	add.s64 	%rd44, %rd34, 512;
	// begin inline asm
	{.reg .f16 low,high;
  mov.b32 {low,high},%r70;
  cvt.f32.f16 %f88, low;}

	// end inline asm
	// begin inline asm
	{.reg .f16 low,high;
  mov.b32 {low,high},%r70;
  cvt.f32.f16 %f89, high;}

	// end inline asm
	// begin inline asm
	ld.global.nc.b32 %r73, [%rd44];
	// end inline asm
	// begin inline asm
	{.reg .f16 low,high;
  mov.b32 {low,high},%r73;
  cvt.f32.f16 %f90, low;}

	// end inline asm
	// begin inline asm
	{.reg .f16 low,high;
  mov.b32 {low,high},%r73;
  cvt.f32.f16 %f91, high;}

	// end inline asm
	fma.rn.f32 	%f124, %f88, %f90, %f117;
	fma.rn.f32 	%f125, %f89, %f91, %f124;
	add.s64 	%rd45, %rd35, 512;
	// begin inline asm
	ld.global.nc.b32 %r76, [%rd45];
	// end inline asm
	// begin inline asm
	{.reg .f16 low,high;
  mov.b32 {low,high},%r76;
  cvt.f32.f16 %f92, low;}

	// end inline asm
	// begin inline asm
	{.reg .f16 low,high;
  mov.b32 {low,high},%r76;
  cvt.f32.f16 %f93, high;}

	// end inline asm
	fma.rn.f32 	%f126, %f88, %f92, %f119;
	fma.rn.f32 	%f127, %f89, %f93, %f126;
	add.s64 	%rd46, %rd36, 512;
	// begin inline asm
	ld.global.nc.b32 %r79, [%rd46];
	// end inline asm
	// begin inline asm
	{.reg .f16 low,high;
  mov.b32 {low,high},%r79;
  cvt.f32.f16 %f94, low;}

	// end inline asm
	// begin inline asm
	{.reg .f16 low,high;
  mov.b32 {low,high},%r79;
  cvt.f32.f16 %f95, high;}

	// end inline asm
	fma.rn.f32 	%f128, %f88, %f94, %f121;
	fma.rn.f32 	%f129, %f89, %f95, %f128;
	add.s64 	%rd47, %rd37, 512;
	// begin inline asm
	ld.global.nc.b32 %r82, [%rd47];
	// end inline asm
	// begin inline asm
	{.reg .f16 low,high;
  mov.b32 {low,high},%r82;
  cvt.f32.f16 %f96, low;}

	// end inline asm
	// begin inline asm
	{.reg .f16 low,high;
  mov.b32 {low,high},%r82;
  cvt.f32.f16 %f97, high;}

	// end inline asm
	fma.rn.f32 	%f130, %f88, %f96, %f123;
	fma.rn.f32 	%f131, %f89, %f97, %f130;
	add.s64 	%rd48, %rd33, 768;
	// begin inline asm
	ld.global.nc.b32 %r85, [%rd48];
	// end inline asm
	add.s64 	%rd49, %rd34, 768;
	// begin inline asm
	{.reg .f16 low,high;
  mov.b32 {low,high},%r85;
  cvt.f32.f16 %f98, low;}

	// end inline asm
	// begin inline asm
	{.reg .f16 low,high;
  mov.b32 {low,high},%r85;
  cvt.f32.f16 %f99, high;}

	// end inline asm
	// begin inline asm
	ld.global.nc.b32 %r88, [%rd49];
	// end inline asm
	// begin inline asm
	{.reg .f16 low,high;
  mov.b32 {low,high},%r88;
  cvt.f32.f16 %f100, low;}

	// end inline asm
	// begin inline asm
	{.reg .f16 low,high;
  mov.b32 {low,high},%r88;
  cvt.f32.f16 %f101, high;}

	// end inline asm
	fma.rn.f32 	%f132, %f98, %f100, %f125;
	fma.rn.f32 	%f238, %f99, %f101, %f132;
	add.s64 	%rd50, %rd35, 768;
	// begin inline asm
	ld.global.nc.b32 %r91, [%rd50];
	// end inline asm
	// begin inline asm
	{.reg .f16 low,high;
  mov.b32 {low,high},%r91;
  cvt.f32.f16 %f102, low;}

	// end inline asm
	// begin inline asm
	{.reg .f16 low,high;
  mov.b32 {low,high},%r91;
  cvt.f32.f16 %f103, high;}

	// end inline asm
	fma.rn.f32 	%f133, %f98, %f102, %f127;
	fma.rn.f32 	%f237, %f99, %f103, %f133;
	add.s64 	%rd51, %rd36, 768;
	// begin inline asm
	ld.global.nc.b32 %r94, [%rd51];
	// end inline asm
	// begin inline asm
	{.reg .f16 low,high;
  mov.b32 {low,high},%r94;
  cvt.f32.f16 %f104, low;}

	// end inline asm
	// begin inline asm
	{.reg .f16 low,high;
  mov.b32 {low,high},%r94;
  cvt.f32.f16 %f105, high;}

	// end inline asm
	fma.rn.f32 	%f134, %f98, %f104, %f129;
	fma.rn.f32 	%f236, %f99, %f105, %f134;
	add.s64 	%rd52, %rd37, 768;
	// begin inline asm
	ld.global.nc.b32 %r97, [%rd52];
	// end inline asm
	// begin inline asm
	{.reg .f16 low,high;
  mov.b32 {low,high},%r97;
  cvt.f32.f16 %f106, low;}

	// end inline asm
	// begin inline asm
	{.reg .f16 low,high;
  mov.b32 {low,high},%r97;
  cvt.f32.f16 %f107, high;}

	// end inline asm
	fma.rn.f32 	%f135, %f98, %f106, %f131;
	fma.rn.f32 	%f235, %f99, %f107, %f135;
	add.s32 	%r193, %r193, 256;
	add.s64 	%rd77, %rd77, 1024;
	setp.lt.s32 	%p6, %r193, %r3;
	@%p6 bra 	$L__BB43_7;
$L__BB43_8:
	and.b32  	%r100, %r17, 1;
	setp.eq.b32 	%p7, %r100, 1;
	not.pred 	%p8, %p7;
	setp.ne.s32 	%p9, %r2, 0;
	or.pred  	%p10, %p9, %p8;
	@%p10 bra 	$L__BB43_10;
	mul.wide.s32 	%rd58, %r17, 2;
	add.s64 	%rd59, %rd1, %rd58;
	add.s64 	%rd53, %rd59, -2;
	// begin inline asm
	ld.global.nc.b16 %rs2, [%rd53];
	// end inline asm
	// begin inline asm
	{  cvt.f32.f16 %f136, %rs2;}

	// end inline asm
	add.s64 	%rd60, %rd18, %rd58;
	add.s64 	%rd54, %rd60, -2;
	// begin inline asm
	ld.global.nc.b16 %rs4, [%rd54];
	// end inline asm
	// begin inline asm
	{  cvt.f32.f16 %f137, %rs4;}

	// end inline asm
	fma.rn.f32 	%f238, %f136, %f137, %f238;
	add.s64 	%rd55, %rd54, %rd58;
	// begin inline asm
	ld.global.nc.b16 %rs6, [%rd55];
	// end inline asm
	// begin inline asm
	{  cvt.f32.f16 %f138, %rs6;}

	// end inline asm
	fma.rn.f32 	%f237, %f136, %f138, %f237;
	shl.b32 	%r101, %r17, 1;
	mul.wide.s32 	%rd61, %r101, 2;
	add.s64 	%rd56, %rd54, %rd61;
	// begin inline asm
	ld.global.nc.b16 %rs8, [%rd56];
	// end inline asm
	// begin inline asm
	{  cvt.f32.f16 %f139, %rs8;}

	// end inline asm
	fma.rn.f32 	%f236, %f136, %f139, %f236;
	mul.lo.s32 	%r102, %r17, 3;
	mul.wide.s32 	%rd62, %r102, 2;
	add.s64 	%rd57, %rd54, %rd62;
	// begin inline asm
	ld.global.nc.b16 %rs10, [%rd57];
	// end inline asm
	// begin inline asm
	{  cvt.f32.f16 %f140, %rs10;}

	// end inline asm
	fma.rn.f32 	%f235, %f136, %f140, %f235;
$L__BB43_10:
	mov.b32 	%r103, %f238;
	shfl.sync.bfly.b32	%r104|%p11, %r103, 16, 31, -1;
	mov.b32 	%f141, %r104;
	add.f32 	%f142, %f238, %f141;
	mov.b32 	%r105, %f142;
	shfl.sync.bfly.b32	%r106|%p12, %r105, 8, 31, -1;
	mov.b32 	%f143, %r106;
	add.f32 	%f144, %f142, %f143;
	mov.b32 	%r107, %f144;
	shfl.sync.bfly.b32	%r108|%p13, %r107, 4, 31, -1;
	mov.b32 	%f145, %r108;
	add.f32 	%f146, %f144, %f145;
	mov.b32 	%r109, %f146;
	shfl.sync.bfly.b32	%r110|%p14, %r109, 2, 31, -1;
	mov.b32 	%f147, %r110;
	add.f32 	%f148, %f146, %f147;
	mov.b32 	%r111, %f148;
	shfl.sync.bfly.b32	%r112|%p15, %r111, 1, 31, -1;
	mov.b32 	%f149, %r112;
	add.f32 	%f33, %f148, %f149;
	mov.b32 	%r113, %f237;
	shfl.sync.bfly.b32	%r114|%p16, %r113, 16, 31, -1;
	mov.b32 	%f150, %r114;
	add.f32 	%f151, %f237, %f150;
	mov.b32 	%r115, %f151;
	shfl.sync.bfly.b32	%r116|%p17, %r115, 8, 31, -1;
	mov.b32 	%f152, %r116;
	add.f32 	%f153, %f151, %f152;
	mov.b32 	%r117, %f153;
	shfl.sync.bfly.b32	%r118|%p18, %r117, 4, 31, -1;
	mov.b32 	%f154, %r118;
	add.f32 	%f155, %f153, %f154;
	mov.b32 	%r119, %f155;
	shfl.sync.bfly.b32	%r120|%p19, %r119, 2, 31, -1;
	mov.b32 	%f156, %r120;
	add.f32 	%f157, %f155, %f156;
	mov.b32 	%r121, %f157;
	shfl.sync.bfly.b32	%r122|%p20, %r121, 1, 31, -1;
	mov.b32 	%f158, %r122;
	add.f32 	%f34, %f157, %f158;
	mov.b32 	%r123, %f236;
	shfl.sync.bfly.b32	%r124|%p21, %r123, 16, 31, -1;
	mov.b32 	%f159, %r124;
	add.f32 	%f160, %f236, %f159;
	mov.b32 	%r125, %f160;
	shfl.sync.bfly.b32	%r126|%p22, %r125, 8, 31, -1;
	mov.b32 	%f161, %r126;
	add.f32 	%f162, %f160, %f161;
	mov.b32 	%r127, %f162;
	shfl.sync.bfly.b32	%r128|%p23, %r127, 4, 31, -1;
	mov.b32 	%f163, %r128;
	add.f32 	%f164, %f162, %f163;
	mov.b32 	%r129, %f164;
	shfl.sync.bfly.b32	%r130|%p24, %r129, 2, 31, -1;
	mov.b32 	%f165, %r130;
	add.f32 	%f166, %f164, %f165;
	mov.b32 	%r131, %f166;
	shfl.sync.bfly.b32	%r132|%p25, %r131, 1, 31, -1;
	mov.b32 	%f167, %r132;
	add.f32 	%f35, %f166, %f167;
	mov.b32 	%r133, %f235;
	shfl.sync.bfly.b32	%r134|%p26, %r133, 16, 31, -1;
	mov.b32 	%f168, %r134;
	add.f32 	%f169, %f235, %f168;
	mov.b32 	%r135, %f169;
	shfl.sync.bfly.b32	%r136|%p27, %r135, 8, 31, -1;
	mov.b32 	%f170, %r136;
	add.f32 	%f171, %f169, %f170;
	mov.b32 	%r137, %f171;
	shfl.sync.bfly.b32	%r138|%p28, %r137, 4, 31, -1;
	mov.b32 	%f172, %r138;
	add.f32 	%f173, %f171, %f172;
	mov.b32 	%r139, %f173;
	shfl.sync.bfly.b32	%r140|%p29, %r139, 2, 31, -1;
	mov.b32 	%f174, %r140;
	add.f32 	%f175, %f173, %f174;
	mov.b32 	%r141, %f175;
	shfl.sync.bfly.b32	%r142|%p30, %r141, 1, 31, -1;
	mov.b32 	%f176, %r142;
	add.f32 	%f36, %f175, %f176;
	and.b32  	%r14, %r2, 31;
	setp.ne.s32 	%p31, %r14, 0;
	@%p31 bra 	$L__BB43_12;
	shr.u32 	%r143, %r2, 1;
	mov.u32 	%r144, _ZZ19gemv_kernel_batchedI6__half7__half2Li64ELi4EEvPKT_S4_S4_PS2_iibE9warp_sums;
	add.s32 	%r145, %r144, %r143;
	st.shared.f32 	[%r145], %f33;
	st.shared.f32 	[%r145+4], %f34;
	st.shared.f32 	[%r145+8], %f35;
	st.shared.f32 	[%r145+12], %f36;
$L__BB43_12:
	bar.sync 	0;
	setp.gt.u32 	%p32, %r2, 31;
	@%p32 bra 	$L__BB43_25;
	setp.gt.u32 	%p33, %r14, 1;
	shl.b32 	%r146, %r14, 4;
	mov.u32 	%r147, _ZZ19gemv_kernel_batchedI6__half7__half2Li64ELi4EEvPKT_S4_S4_PS2_iibE9warp_sums;
	add.s32 	%r15, %r147, %r146;
	mov.f32 	%f243, 0f00000000;
	@%p33 bra 	$L__BB43_15;
	ld.shared.f32 	%f243, [%r15];
$L__BB43_15:
	setp.gt.u32 	%p34, %r14, 1;
	mov.b32 	%r148, %f243;
	shfl.sync.bfly.b32	%r149|%p35, %r148, 16, 31, -1;
	mov.b32 	%f179, %r149;
	add.f32 	%f180, %f243, %f179;
	mov.b32 	%r150, %f180;
	shfl.sync.bfly.b32	%r151|%p36, %r150, 8, 31, -1;
	mov.b32 	%f181, %r151;
	add.f32 	%f182, %f180, %f181;
	mov.b32 	%r152, %f182;
	shfl.sync.bfly.b32	%r153|%p37, %r152, 4, 31, -1;
	mov.b32 	%f183, %r153;
	add.f32 	%f184, %f182, %f183;
	mov.b32 	%r154, %f184;
	shfl.sync.bfly.b32	%r155|%p38, %r154, 2, 31, -1;
	mov.b32 	%f185, %r155;
	add.f32 	%f186, %f184, %f185;
	mov.b32 	%r156, %f186;
	shfl.sync.bfly.b32	%r157|%p39, %r156, 1, 31, -1;
	mov.b32 	%f187, %r157;
	add.f32 	%f39, %f186, %f187;
	mov.f32 	%f244, 0f00000000;
	@%p34 bra 	$L__BB43_17;
	ld.shared.f32 	%f244, [%r15+4];
$L__BB43_17:
	setp.gt.u32 	%p40, %r14, 1;
	mov.b32 	%r158, %f244;
	shfl.sync.bfly.b32	%r159|%p41, %r158, 16, 31, -1;
	mov.b32 	%f189, %r159;
	add.f32 	%f190, %f244, %f189;
	mov.b32 	%r160, %f190;
	shfl.sync.bfly.b32	%r161|%p42, %r160, 8, 31, -1;
	mov.b32 	%f191, %r161;
	add.f32 	%f192, %f190, %f191;
	mov.b32 	%r162, %f192;
	shfl.sync.bfly.b32	%r163|%p43, %r162, 4, 31, -1;
	mov.b32 	%f193, %r163;
	add.f32 	%f194, %f192, %f193;
	mov.b32 	%r164, %f194;
	shfl.sync.bfly.b32	%r165|%p44, %r164, 2, 31, -1;
	mov.b32 	%f195, %r165;
	add.f32 	%f196, %f194, %f195;
	mov.b32 	%r166, %f196;
	shfl.sync.bfly.b32	%r167|%p45, %r166, 1, 31, -1;
	mov.b32 	%f197, %r167;
	add.f32 	%f42, %f196, %f197;
	mov.f32 	%f245, 0f00000000;
	@%p40 bra 	$L__BB43_19;
	ld.shared.f32 	%f245, [%r15+8];
$L__BB43_19:
	setp.gt.u32 	%p46, %r14, 1;
	mov.b32 	%r168, %f245;
	shfl.sync.bfly.b32	%r169|%p47, %r168, 16, 31, -1;
	mov.b32 	%f199, %r169;
	add.f32 	%f200, %f245, %f199;
	mov.b32 	%r170, %f200;
	shfl.sync.bfly.b32	%r171|%p48, %r170, 8, 31, -1;
	mov.b32 	%f201, %r171;
	add.f32 	%f202, %f200, %f201;
	mov.b32 	%r172, %f202;
	shfl.sync.bfly.b32	%r173|%p49, %r172, 4, 31, -1;
	mov.b32 	%f203, %r173;
	add.f32 	%f204, %f202, %f203;
	mov.b32 	%r174, %f204;
	shfl.sync.bfly.b32	%r175|%p50, %r174, 2, 31, -1;
	mov.b32 	%f205, %r175;
	add.f32 	%f206, %f204, %f205;
	mov.b32 	%r176, %f206;
	shfl.sync.bfly.b32	%r177|%p51, %r176, 1, 31, -1;
	mov.b32 	%f207, %r177;
	add.f32 	%f45, %f206, %f207;
	mov.f32 	%f246, 0f00000000;
	@%p46 bra 	$L__BB43_21;
	ld.shared.f32 	%f246, [%r15+12];
$L__BB43_21:
	setp.ne.s32 	%p52, %r2, 0;
	mov.b32 	%r178, %f246;
	shfl.sync.bfly.b32	%r179|%p53, %r178, 16, 31, -1;
	mov.b32 	%f208, %r179;
	add.f32 	%f209, %f246, %f208;
	mov.b32 	%r180, %f209;
	shfl.sync.bfly.b32	%r181|%p54, %r180, 8, 31, -1;
	mov.b32 	%f210, %r181;
	add.f32 	%f211, %f209, %f210;
	mov.b32 	%r182, %f211;
	shfl.sync.bfly.b32	%r183|%p55, %r182, 4, 31, -1;
	mov.b32 	%f212, %r183;
	add.f32 	%f213, %f211, %f212;
	mov.b32 	%r184, %f213;
	shfl.sync.bfly.b32	%r185|%p56, %r184, 2, 31, -1;
	mov.b32 	%f214, %r185;
	add.f32 	%f215, %f213, %f214;
	mov.b32 	%r186, %f215;
	shfl.sync.bfly.b32	%r187|%p57, %r186, 1, 31, -1;
	mov.b32 	%f216, %r187;
	add.f32 	%f48, %f215, %f216;
	@%p52 bra 	$L__BB43_25;
	setp.eq.s16 	%p58, %rs1, 0;
	mov.f32 	%f247, 0f00000000;
	@%p58 bra 	$L__BB43_24;
	ld.param.u64 	%rd74, [_Z19gemv_kernel_batchedI6__half7__half2Li64ELi4EEvPKT_S4_S4_PS2_iib_param_2];
	mul.wide.u32 	%rd64, %r1, 2;
	add.s64 	%rd63, %rd74, %rd64;
	// begin inline asm
	ld.global.nc.b16 %rs12, [%rd63];
	// end inline asm
	// begin inline asm
	{  cvt.f32.f16 %f247, %rs12;}

	// end inline asm
$L__BB43_24:
	cvta.to.global.u64 	%rd65, %rd20;
	add.f32 	%f219, %f247, %f39;
	// begin inline asm
	{  cvt.rn.f16.f32 %rs14, %f219;}

	// end inline asm
	mul.wide.u32 	%rd66, %r1, 2;
	add.s64 	%rd67, %rd65, %rd66;
	st.global.u16 	[%rd67], %rs14;
	add.f32 	%f220, %f247, %f42;
	// begin inline asm
	{  cvt.rn.f16.f32 %rs15, %f220;}

	// end inline asm
	add.s32 	%r188, %r16, %r1;
	mul.wide.u32 	%rd68, %r188, 2;
	add.s64 	%rd69, %rd65, %rd68;
	st.global.u16 	[%rd69], %rs15;
	add.f32 	%f221, %f247, %f45;
	// begin inline asm
	{  cvt.rn.f16.f32 %rs16, %f221;}

	// end inline asm
	add.s32 	%r189, %r188, %r16;
	mul.wide.u32 	%rd70, %r189, 2;
	add.s64 	%rd71, %rd65, %rd70;
	st.global.u16 	[%rd71], %rs16;
	add.f32 	%f222, %f247, %f48;
	// begin inline asm
	{  cvt.rn.f16.f32 %rs17, %f222;}

	// end inline asm
	add.s32 	%r190, %r189, %r16;
	mul.wide.u32 	%rd72, %r190, 2;
	add.s64 	%rd73, %rd65, %rd72;
	st.global.u16 	[%rd73], %rs17;
$L__BB43_25:
	ret;

}
	// .globl	_Z19gemv_kernel_batchedI6__half7__half2Li64ELi5EEvPKT_S4_S4_PS2_iib
.visible .entry _Z19gemv_kernel_batchedI6__half7__half2Li64ELi5EEvPKT_S4_S4_PS2_iib(
	.param .u64 .ptr .align 1 _Z19gemv_kernel_batchedI6__half7__half2Li64ELi5EEvPKT_S4_S4_PS2_iib_param_0,
	.param .u64 .ptr .align 1 _Z19gemv_kernel_batchedI6__half7__half2Li64ELi5EEvPKT_S4_S4_PS2_iib_param_1,
	.param .u64 .ptr .align 1 _Z19gemv_kernel_batchedI6__half7__half2Li64ELi5EEvPKT_S4_S4_PS2_iib_param_2,
	.param .u64 .ptr .align 1 _Z19gemv_kernel_batchedI6__half7__half2Li64ELi5EEvPKT_S4_S4_PS2_iib_param_3,
	.param .u32 _Z19gemv_kernel_batchedI6__half7__half2Li64ELi5EEvPKT_S4_S4_PS2_iib_param_4,
	.param .u32 _Z19gemv_kernel_batchedI6__half7__half2Li64ELi5EEvPKT_S4_S4_PS2_iib_param_5,
	.param .u8 _Z19gemv_kernel_batchedI6__half7__half2Li64ELi5EEvPKT_S4_S4_PS2_iib_param_6
)
{
	.reg .pred 	%p<70>;
	.reg .b16 	%rs<22>;
	.reg .b32 	%r<231>;
	.reg .b32 	%f<305>;
	.reg .b64 	%rd<83>;
	// demoted variable
	.shared .align 4 .b8 _ZZ19gemv_kernel_batchedI6__half7__half2Li64ELi5EEvPKT_S4_S4_PS2_iibE9warp_sums[40];
	ld.param.u64 	%rd14, [_Z19gemv_kernel_batchedI6__half7__half2Li64ELi5EEvPKT_S4_S4_PS2_iib_param_0];
	ld.param.u64 	%rd15, [_Z19gemv_kernel_batchedI6__half7__half2Li64ELi5EEvPKT_S4_S4_PS2_iib_param_1];
	ld.param.u32 	%r16, [_Z19gemv_kernel_batchedI6__half7__half2Li64ELi5EEvPKT_S4_S4_PS2_iib_param_4];
	ld.param.u32 	%r17, [_Z19gemv_kernel_batchedI6__half7__half2Li64ELi5EEvPKT_S4_S4_PS2_iib_param_5];
	mov.u32 	%r1, %ctaid.x;
	setp.ge.s32 	%p1, %r1, %r16;
	@%p1 bra 	$L__BB44_27;
	mov.u32 	%r2, %tid.x;
	shr.u32 	%r18, %r17, 31;
	add.s32 	%r19, %r17, %r18;
	shr.s32 	%r3, %r19, 1;
	mul.lo.s32 	%r4, %r17, %r1;
	mul.wide.s32 	%rd18, %r4, 2;
	add.s64 	%rd1, %rd14, %rd18;
	setp.ge.s32 	%p2, %r2, %r3;
	mov.f32 	%f289, 0f00000000;
	mov.f32 	%f290, %f289;
	mov.f32 	%f291, %f289;
	mov.f32 	%f292, %f289;
	mov.f32 	%f293, %f289;
	@%p2 bra 	$L__BB44_8;
	not.b32 	%r20, %r2;
	add.s32 	%r5, %r3, %r20;
	and.b32  	%r21, %r5, 192;
	setp.eq.s32 	%p3, %r21, 192;
	mov.f32 	%f289, 0f00000000;
	mov.u32 	%r229, %r2;
	@%p3 bra 	$L__BB44_5;
	mul.wide.u32 	%rd19, %r2, 4;
	add.s64 	%rd81, %rd15, %rd19;
	add.s64 	%rd21, %rd19, %rd18;
	add.s64 	%rd80, %rd14, %rd21;
	shr.u32 	%r22, %r5, 6;
	add.s32 	%r23, %r22, 1;
	and.b32  	%r24, %r23, 3;
	neg.s32 	%r227, %r24;
	mul.wide.s32 	%rd4, %r17, 2;
	mov.f32 	%f289, 0f00000000;
	mov.f32 	%f290, %f289;
	mov.f32 	%f291, %f289;
	mov.f32 	%f292, %f289;
	mov.f32 	%f293, %f289;
	mov.u32 	%r229, %r2;
$L__BB44_4:
	.pragma "nounroll";
	// begin inline asm
	ld.global.nc.b32 %r25, [%rd80];
	// end inline asm
	// begin inline asm
	{.reg .f16 low,high;
  mov.b32 {low,high},%r25;
  cvt.f32.f16 %f66, low;}

	// end inline asm
	// begin inline asm
	{.reg .f16 low,high;
  mov.b32 {low,high},%r25;
  cvt.f32.f16 %f67, high;}

	// end inline asm
	// begin inline asm
	ld.global.nc.b32 %r28, [%rd81];
	// end inline asm
	// begin inline asm
	{.reg .f16 low,high;
  mov.b32 {low,high},%r28;
  cvt.f32.f16 %f68, low;}

	// end inline asm
	// begin inline asm
	{.reg .f16 low,high;
  mov.b32 {low,high},%r28;
  cvt.f32.f16 %f69, high;}

	// end inline asm
	fma.rn.f32 	%f78, %f66, %f68, %f293;
	fma.rn.f32 	%f293, %f67, %f69, %f78;
	add.s64 	%rd24, %rd81, %rd4;
	// begin inline asm
	ld.global.nc.b32 %r31, [%rd24];
	// end inline asm
	// begin inline asm
	{.reg .f16 low,high;
  mov.b32 {low,high},%r31;
  cvt.f32.f16 %f70, low;}

	// end inline asm
	// begin inline asm
	{.reg .f16 low,high;
  mov.b32 {low,high},%r31;
  cvt.f32.f16 %f71, high;}

	// end inline asm
	fma.rn.f32 	%f79, %f66, %f70, %f292;
	fma.rn.f32 	%f292, %f67, %f71, %f79;
	add.s64 	%rd25, %rd24, %rd4;
	// begin inline asm
	ld.global.nc.b32 %r34, [%rd25];
	// end inline asm
	// begin inline asm
	{.reg .f16 low,high;
  mov.b32 {low,high},%r34;
  cvt.f32.f16 %f72, low;}

	// end inline asm
	// begin inline asm
	{.reg .f16 low,high;
  mov.b32 {low,high},%r34;
  cvt.f32.f16 %f73, high;}

	// end inline asm
	fma.rn.f32 	%f80, %f66, %f72, %f291;
	fma.rn.f32 	%f291, %f67, %f73, %f80;
	add.s64 	%rd26, %rd25, %rd4;
	// begin inline asm
	ld.global.nc.b32 %r37, [%rd26];
	// end inline asm
	// begin inline asm
	{.reg .f16 low,high;
  mov.b32 {low,high},%r37;
  cvt.f32.f16 %f74, low;}

	// end inline asm
	// begin inline asm
	{.reg .f16 low,high;
  mov.b32 {low,high},%r37;
  cvt.f32.f16 %f75, high;}

	// end inline asm
	fma.rn.f32 	%f81, %f66, %f74, %f290;
	fma.rn.f32 	%f290, %f67, %f75, %f81;
	add.s64 	%rd27, %rd26, %rd4;
	// begin inline asm
	ld.global.nc.b32 %r40, [%rd27];
	// end inline asm
	// begin inline asm
	{.reg .f16 low,high;
  mov.b32 {low,high},%r40;
  cvt.f32.f16 %f76, low;}

	// end inline asm
	// begin inline asm
	{.reg .f16 low,high;
  mov.b32 {low,high},%r40;
  cvt.f32.f16 %f77, high;}

	// end inline asm
	fma.rn.f32 	%f82, %f66, %f76, %f289;
	fma.rn.f32 	%f289, %f67, %f77, %f82;
	add.s32 	%r229, %r229, 64;
	add.s64 	%rd81, %rd81, 256;
	add.s64 	%rd80, %rd80, 256;
	add.s32 	%r227, %r227, 1;
	setp.ne.s32 	%p4, %r227, 0;
	@%p4 bra 	$L__BB44_4;
$L__BB44_5:
	setp.lt.u32 	%p5, %r5, 192;
	@%p5 bra 	$L__BB44_8;
	mul.wide.u32 	%rd82, %r229, 4;
	mul.wide.s32 	%rd10, %r17, 2;
	mul.wide.s32 	%rd28, %r17, 6;
	sub.s64 	%rd11, 256, %rd28;
$L__BB44_7:
	add.s64 	%rd29, %rd1, %rd82;
	// begin inline asm
	ld.global.nc.b32 %r43, [%rd29];
	// end inline asm
	add.s64 	%rd30, %rd15, %rd82;
	// begin inline asm
	{.reg .f16 low,high;
  mov.b32 {low,high},%r43;
  cvt.f32.f16 %f83, low;}

	// end inline asm
	// begin inline asm
	{.reg .f16 low,high;
  mov.b32 {low,high},%r43;
  cvt.f32.f16 %f84, high;}

	// end inline asm
	// begin inline asm
	ld.global.nc.b32 %r46, [%rd30];
	// end inline asm
	// begin inline asm
	{.reg .f16 low,high;
  mov.b32 {low,high},%r46;
  cvt.f32.f16 %f85, low;}

	// end inline asm
	// begin inline asm
	{.reg .f16 low,high;
  mov.b32 {low,high},%r46;
  cvt.f32.f16 %f86, high;}

	// end inline asm
	fma.rn.f32 	%f131, %f83, %f85, %f293;
	fma.rn.f32 	%f132, %f84, %f86, %f131;
	add.s64 	%rd31, %rd30, %rd10;
	// begin inline asm
	ld.global.nc.b32 %r49, [%rd31];
	// end inline asm
	// begin inline asm
	{.reg .f16 low,high;
  mov.b32 {low,high},%r49;
  cvt.f32.f16 %f87, low;}

	// end inline asm
	// begin inline asm
	{.reg .f16 low,high;
  mov.b32 {low,high},%r49;
  cvt.f32.f16 %f88, high;}

	// end inline asm
	fma.rn.f32 	%f133, %f83, %f87, %f292;
	fma.rn.f32 	%f134, %f84, %f88, %f133;
	add.s64 	%rd32, %rd31, %rd10;
	// begin inline asm
	ld.global.nc.b32 %r52, [%rd32];
	// end inline asm
	// begin inline asm
	{.reg .f16 low,high;
  mov.b32 {low,high},%r52;
  cvt.f32.f16 %f89, low;}

	// end inline asm
	// begin inline asm
	{.reg .f16 low,high;
  mov.b32 {low,high},%r52;
  cvt.f32.f16 %f90, high;}

	// end inline asm
	fma.rn.f32 	%f135, %f83, %f89, %f291;
	fma.rn.f32 	%f136, %f84, %f90, %f135;
	add.s64 	%rd33, %rd32, %rd10;
	// begin inline asm
	ld.global.nc.b32 %r55, [%rd33];
	// end inline asm
	// begin inline asm
	{.reg .f16 low,high;
  mov.b32 {low,high},%r55;
  cvt.f32.f16 %f91, low;}

	// end inline asm
	// begin inline asm
	{.reg .f16 low,high;
  mov.b32 {low,high},%r55;
  cvt.f32.f16 %f92, high;}

	// end inline asm
	fma.rn.f32 	%f137, %f83, %f91, %f290;
	fma.rn.f32 	%f138, %f84, %f92, %f137;
	add.s64 	%rd34, %rd33, %rd10;
	// begin inline asm
	ld.global.nc.b32 %r58, [%rd34];
	// end inline asm
	// begin inline asm
	{.reg .f16 low,high;
  mov.b32 {low,high},%r58;
  cvt.f32.f16 %f93, low;}

	// end inline asm
	// begin inline asm
	{.reg .f16 low,high;
  mov.b32 {low,high},%r58;
  cvt.f32.f16 %f94, high;}

	// end inline asm
	fma.rn.f32 	%f139, %f83, %f93, %f289;
	fma.rn.f32 	%f140, %f84, %f94, %f139;
	add.s64 	%rd35, %rd29, 256;
	// begin inline asm
	ld.global.nc.b32 %r61, [%rd35];
	// end inline asm
	add.s64 	%rd36, %rd30, 256;
	// begin inline asm
	{.reg .f16 low,high;
  mov.b32 {low,high},%r61;
  cvt.f32.f16 %f95, low;}

	// end inline asm
	// begin inline asm
	{.reg .f16 low,high;
  mov.b32 {low,high},%r61;
  cvt.f32.f16 %f96, high;}

	// end inline asm
	// begin inline asm
	ld.global.nc.b32 %r64, [%rd36];
	// end inline asm
	// begin inline asm
	{.reg .f16 low,high;
  mov.b32 {low,high},%r64;
  cvt.f32.f16 %f97, low;}

	// end inline asm
	// begin inline asm
	{.reg .f16 low,high;
  mov.b32 {low,high},%r64;
  cvt.f32.f16 %f98, high;}

	// end inline asm
	fma.rn.f32 	%f141, %f95, %f97, %f132;
	fma.rn.f32 	%f142, %f96, %f98, %f141;
	add.s64 	%rd37, %rd34, %rd11;
	// begin inline asm
	ld.global.nc.b32 %r67, [%rd37];
	// end inline asm
	// begin inline asm
	{.reg .f16 low,high;
  mov.b32 {low,high},%r67;
  cvt.f32.f16 %f99, low;}

	// end inline asm
	// begin inline asm
	{.reg .f16 low,high;
  mov.b32 {low,high},%r67;
  cvt.f32.f16 %f100, high;}

	// end inline asm
	fma.rn.f32 	%f143, %f95, %f99, %f134;
	fma.rn.f32 	%f144, %f96, %f100, %f143;
	add.s64 	%rd38, %rd37, %rd10;
	// begin inline asm
	ld.global.nc.b32 %r70, [%rd38];
	// end inline asm
	// begin inline asm
	{.reg .f16 low,high;
  mov.b32 {low,high},%r70;
  cvt.f32.f16 %f101, low;}

	// end inline asm
	// begin inline asm
	{.reg .f16 low,high;
  mov.b32 {low,high},%r70;
  cvt.f32.f16 %f102, high;}

	// end inline asm
	fma.rn.f32 	%f145, %f95, %f101, %f136;
	fma.rn.f32 	%f146, %f96, %f102, %f145;
	add.s64 	%rd39, %rd38, %rd10;
	// begin inline asm
	ld.global.nc.b32 %r73, [%rd39];
	// end inline asm
	// begin inline asm
	{.reg .f16 low,high;
  mov.b32 {low,high},%r73;
  cvt.f32.f16 %f103, low;}

	// end inline asm
	// begin inline asm
	{.reg .f16 low,high;
  mov.b32 {low,high},%r73;
  cvt.f32.f16 %f104, high;}

	// end inline asm
	fma.rn.f32 	%f147, %f95, %f103, %f138;
	fma.rn.f32 	%f148, %f96, %f104, %f147;
	add.s64 	%rd40, %rd39, %rd10;
	// begin inline asm
	ld.global.nc.b32 %r76, [%rd40];
	// end inline asm
	// begin inline asm
	{.reg .f16 low,high;
  mov.b32 {low,high},%r76;
  cvt.f32.f16 %f105, low;}

	// end inline asm
	// begin inline asm
	{.reg .f16 low,high;
  mov.b32 {low,high},%r76;
  cvt.f32.f16 %f106, high;}

	// end inline asm
	fma.rn.f32 	%f149, %f95, %f105, %f140;
	fma.rn.f32 	%f150, %f96, %f106, %f149;
	add.s64 	%rd41, %rd29, 512;
	// begin inline asm
	ld.global.nc.b32 %r79, [%rd41];
	// end inline asm
	add.s64 	%rd42, %rd30, 512;
	// begin inline asm
	{.reg .f16 low,high;
  mov.b32 {low,high},%r79;
  cvt.f32.f16 %f107, low;}

	// end inline asm
	// begin inline asm
	{.reg .f16 low,high;
  mov.b32 {low,high},%r79;
  cvt.f32.f16 %f108, high;}

	// end inline asm
	// begin inline asm
	ld.global.nc.b32 %r82, [%rd42];
	// end inline asm
	// begin inline asm
	{.reg .f16 low,high;
  mov.b32 {low,high},%r82;
  cvt.f32.f16 %f109, low;}

	// end inline asm
	// begin inline asm
	{.reg .f16 low,high;
  mov.b32 {low,high},%r82;
  cvt.f32.f16 %f110, high;}

	// end inline asm
	fma.rn.f32 	%f151, %f107, %f109, %f142;
	fma.rn.f32 	%f152, %f108, %f110, %f151;
	add.s64 	%rd43, %rd40, %rd11;
	// begin inline asm
	ld.global.nc.b32 %r85, [%rd43];
	// end inline asm
	// begin inline asm
	{.reg .f16 low,high;
  mov.b32 {low,high},%r85;
  cvt.f32.f16 %f111, low;}

	// end inline asm
	// begin inline asm
	{.reg .f16 low,high;
  mov.b32 {low,high},%r85;
  cvt.f32.f16 %f112, high;}

	// end inline asm
	fma.rn.f32 	%f153, %f107, %f111, %f144;
	fma.rn.f32 	%f154, %f108, %f112, %f153;
	add.s64 	%rd44, %rd43, %rd10;
	// begin inline asm
	ld.global.nc.b32 %r88, [%rd44];
	// end inline asm
	// begin inline asm
	{.reg .f16 low,high;
  mov.b32 {low,high},%r88;
  cvt.f32.f16 %f113, low;}

	// end inline asm
	// begin inline asm
	{.reg .f16 low,high;
  mov.b32 {low,high},%r88;
  cvt.f32.f16 %f114, high;}

	// end inline asm
	fma.rn.f32 	%f155, %f107, %f113, %f146;
	fma.rn.f32 	%f156, %f108, %f114, %f155;
	add.s64 	%rd45, %rd44, %rd10;
	// begin inline asm
	ld.global.nc.b32 %r91, [%rd45];
	// end inline asm
	// begin inline asm
	{.reg .f16 low,high;
  mov.b32 {low,high},%r91;
  cvt.f32.f16 %f115, low;}

	// end inline asm
	// begin inline asm
	{.reg .f16 low,high;
  mov.b32 {low,high},%r91;
  cvt.f32.f16 %f116, high;}

	// end inline asm
	fma.rn.f32 	%f157, %f107, %f115, %f148;
	fma.rn.f32 	%f158, %f108, %f116, %f157;
	add.s64 	%rd46, %rd45, %rd10;
	// begin inline asm
	ld.global.nc.b32 %r94, [%rd46];
	// end inline asm
	// begin inline asm
	{.reg .f16 low,high;
  mov.b32 {low,high},%r94;
  cvt.f32.f16 %f117, low;}

	// end inline asm
	// begin inline asm
	{.reg .f16 low,high;
  mov.b32 {low,high},%r94;
  cvt.f32.f16 %f118, high;}

	// end inline asm
	fma.rn.f32 	%f159, %f107, %f117, %f150;
	fma.rn.f32 	%f160, %f108, %f118, %f159;
	add.s64 	%rd47, %rd29, 768;
	// begin inline asm
	ld.global.nc.b32 %r97, [%rd47];
	// end inline asm
	add.s64 	%rd48, %rd30, 768;
	// begin inline asm
	{.reg .f16 low,high;
  mov.b32 {low,high},%r97;
  cvt.f32.f16 %f119, low;}

	// end inline asm
	// begin inline asm
	{.reg .f16 low,high;
  mov.b32 {low,high},%r97;
  cvt.f32.f16 %f120, high;}

	// end inline asm
	// begin inline asm
	ld.global.nc.b32 %r100, [%rd48];
	// end inline asm
	// begin inline asm
	{.reg .f16 low,high;
  mov.b32 {low,high},%r100;
  cvt.f32.f16 %f121, low;}

	// end inline asm
	// begin inline asm
	{.reg .f16 low,high;
  mov.b32 {low,high},%r100;
  cvt.f32.f16 %f122, high;}

	// end inline asm
	fma.rn.f32 	%f161, %f119, %f121, %f152;
	fma.rn.f32 	%f293, %f120, %f122, %f161;
	add.s64 	%rd49, %rd46, %rd11;
	// begin inline asm
	ld.global.nc.b32 %r103, [%rd49];
	// end inline asm
	// begin inline asm
	{.reg .f16 low,high;
  mov.b32 {low,high},%r103;
  cvt.f32.f16 %f123, low;}

	// end inline asm
	// begin inline asm
	{.reg .f16 low,high;
  mov.b32 {low,high},%r103;
  cvt.f32.f16 %f124, high;}

	// end inline asm
	fma.rn.f32 	%f162, %f119, %f123, %f154;
	fma.rn.f32 	%f292, %f120, %f124, %f162;
	add.s64 	%rd50, %rd49, %rd10;
	// begin inline asm
	ld.global.nc.b32 %r106, [%rd50];
	// end inline asm
	// begin inline asm
	{.reg .f16 low,high;
  mov.b32 {low,high},%r106;
  cvt.f32.f16 %f125, low;}

	// end inline asm
	// begin inline asm
	{.reg .f16 low,high;
  mov.b32 {low,high},%r106;
  cvt.f32.f16 %f126, high;}

	// end inline asm
	fma.rn.f32 	%f163, %f119, %f125, %f156;
	fma.rn.f32 	%f291, %f120, %f126, %f163;
	add.s64 	%rd51, %rd50, %rd10;
	// begin inline asm
	ld.global.nc.b32 %r109, [%rd51];
	// end inline asm
	// begin inline asm
	{.reg .f16 low,high;
  mov.b32 {low,high},%r109;
  cvt.f32.f16 %f127, low;}

	// end inline asm
	// begin inline asm
	{.reg .f16 low,high;
  mov.b32 {low,high},%r109;
  cvt.f32.f16 %f128, high;}

	// end inline asm
	fma.rn.f32 	%f164, %f119, %f127, %f158;
	fma.rn.f32 	%f290, %f120, %f128, %f164;
	add.s64 	%rd52, %rd51, %rd10;
	// begin inline asm
	ld.global.nc.b32 %r112, [%rd52];
	// end inline asm
	// begin inline asm
	{.reg .f16 low,high;
  mov.b32 {low,high},%r112;
  cvt.f32.f16 %f129, low;}

	// end inline asm
	// begin inline asm
	{.reg .f16 low,high;
  mov.b32 {low,high},%r112;
  cvt.f32.f16 %f130, high;}

	// end inline asm
	fma.rn.f32 	%f165, %f119, %f129, %f160;
	fma.rn.f32 	%f289, %f120, %f130, %f165;
	add.s32 	%r229, %r229, 256;
	add.s64 	%rd82, %rd82, 1024;
	setp.lt.s32 	%p6, %r229, %r3;
	@%p6 bra 	$L__BB44_7;
$L__BB44_8:
	and.b32  	%r115, %r17, 1;
	setp.eq.b32 	%p7, %r115, 1;
	not.pred 	%p8, %p7;
	setp.ne.s32 	%p9, %r2, 0;
	or.pred  	%p10, %p9, %p8;
	@%p10 bra 	$L__BB44_10;
	mul.wide.s32 	%rd59, %r17, 2;
	add.s64 	%rd60, %rd1, %rd59;
	add.s64 	%rd53, %rd60, -2;
	// begin inline asm
	ld.global.nc.b16 %rs2, [%rd53];
	// end inline asm
	// begin inline asm
	{  cvt.f32.f16 %f166, %rs2;}

	// end inline asm
	add.s64 	%rd61, %rd15, %rd59;
	add.s64 	%rd54, %rd61, -2;
	// begin inline asm
	ld.global.nc.b16 %rs4, [%rd54];
	// end inline asm
	// begin inline asm
	{  cvt.f32.f16 %f167, %rs4;}

	// end inline asm
	fma.rn.f32 	%f293, %f166, %f167, %f293;
	add.s64 	%rd55, %rd54, %rd59;
	// begin inline asm
	ld.global.nc.b16 %rs6, [%rd55];
	// end inline asm
	// begin inline asm
	{  cvt.f32.f16 %f168, %rs6;}

	// end inline asm
	fma.rn.f32 	%f292, %f166, %f168, %f292;
	shl.b32 	%r116, %r17, 1;
	mul.wide.s32 	%rd62, %r116, 2;
	add.s64 	%rd56, %rd54, %rd62;
	// begin inline asm
	ld.global.nc.b16 %rs8, [%rd56];
	// end inline asm
	// begin inline asm
	{  cvt.f32.f16 %f169, %rs8;}

	// end inline asm
	fma.rn.f32 	%f291, %f166, %f169, %f291;
	mul.lo.s32 	%r117, %r17, 3;
	mul.wide.s32 	%rd63, %r117, 2;
	add.s64 	%rd57, %rd54, %rd63;
	// begin inline asm
	ld.global.nc.b16 %rs10, [%rd57];
	// end inline asm
	// begin inline asm
	{  cvt.f32.f16 %f170, %rs10;}

	// end inline asm
	fma.rn.f32 	%f290, %f166, %f170, %f290;
	shl.b32 	%r118, %r17, 2;
	mul.wide.s32 	%rd64, %r118, 2;
	add.s64 	%rd58, %rd54, %rd64;
	// begin inline asm
	ld.global.nc.b16 %rs12, [%rd58];
	// end inline asm
	// begin inline asm
	{  cvt.f32.f16 %f171, %rs12;}

	// end inline asm
	fma.rn.f32 	%f289, %f166, %f171, %f289;
$L__BB44_10:
	mov.b32 	%r119, %f293;
	shfl.sync.bfly.b32	%r120|%p11, %r119, 16, 31, -1;
	mov.b32 	%f172, %r120;
	add.f32 	%f173, %f293, %f172;
	mov.b32 	%r121, %f173;
	shfl.sync.bfly.b32	%r122|%p12, %r121, 8, 31, -1;
	mov.b32 	%f174, %r122;
	add.f32 	%f175, %f173, %f174;
	mov.b32 	%r123, %f175;
	shfl.sync.bfly.b32	%r124|%p13, %r123, 4, 31, -1;
	mov.b32 	%f176, %r124;
	add.f32 	%f177, %f175, %f176;
	mov.b32 	%r125, %f177;
	shfl.sync.bfly.b32	%r126|%p14, %r125, 2, 31, -1;
	mov.b32 	%f178, %r126;
	add.f32 	%f179, %f177, %f178;
	mov.b32 	%r127, %f179;
	shfl.sync.bfly.b32	%r128|%p15, %r127, 1, 31, -1;
	mov.b32 	%f180, %r128;
	add.f32 	%f41, %f179, %f180;
	mov.b32 	%r129, %f292;
	shfl.sync.bfly.b32	%r130|%p16, %r129, 16, 31, -1;
	mov.b32 	%f181, %r130;
	add.f32 	%f182, %f292, %f181;
	mov.b32 	%r131, %f182;
	shfl.sync.bfly.b32	%r132|%p17, %r131, 8, 31, -1;
	mov.b32 	%f183, %r132;
	add.f32 	%f184, %f182, %f183;
	mov.b32 	%r133, %f184;
	shfl.sync.bfly.b32	%r134|%p18, %r133, 4, 31, -1;
	mov.b32 	%f185, %r134;
	add.f32 	%f186, %f184, %f185;
	mov.b32 	%r135, %f186;
	shfl.sync.bfly.b32	%r136|%p19, %r135, 2, 31, -1;
	mov.b32 	%f187, %r136;
	add.f32 	%f188, %f186, %f187;
	mov.b32 	%r137, %f188;
	shfl.sync.bfly.b32	%r138|%p20, %r137, 1, 31, -1;
	mov.b32 	%f189, %r138;
	add.f32 	%f42, %f188, %f189;
	mov.b32 	%r139, %f291;
	shfl.sync.bfly.b32	%r140|%p21, %r139, 16, 31, -1;
	mov.b32 	%f190, %r140;
	add.f32 	%f191, %f291, %f190;
	mov.b32 	%r141, %f191;
	shfl.sync.bfly.b32	%r142|%p22, %r141, 8, 31, -1;
	mov.b32 	%f192, %r142;
	add.f32 	%f193, %f191, %f192;
	mov.b32 	%r143, %f193;
	shfl.sync.bfly.b32	%r144|%p23, %r143, 4, 31, -1;
	mov.b32 	%f194, %r144;
	add.f32 	%f195, %f193, %f194;
	mov.b32 	%r145, %f195;
	shfl.sync.bfly.b32	%r146|%p24, %r145, 2, 31, -1;
	mov.b32 	%f196, %r146;
	add.f32 	%f197, %f195, %f196;
	mov.b32 	%r147, %f197;
	shfl.sync.bfly.b32	%r148|%p25, %r147, 1, 31, -1;
	mov.b32 	%f198, %r148;
	add.f32 	%f43, %f197, %f198;
	mov.b32 	%r149, %f290;
	shfl.sync.bfly.b32	%r150|%p26, %r149, 16, 31, -1;
	mov.b32 	%f199, %r150;
	add.f32 	%f200, %f290, %f199;
	mov.b32 	%r151, %f200;
	shfl.sync.bfly.b32	%r152|%p27, %r151, 8, 31, -1;
	mov.b32 	%f201, %r152;
	add.f32 	%f202, %f200, %f201;
	mov.b32 	%r153, %f202;
	shfl.sync.bfly.b32	%r154|%p28, %r153, 4, 31, -1;
	mov.b32 	%f203, %r154;
	add.f32 	%f204, %f202, %f203;
	mov.b32 	%r155, %f204;
	shfl.sync.bfly.b32	%r156|%p29, %r155, 2, 31, -1;
	mov.b32 	%f205, %r156;
	add.f32 	%f206, %f204, %f205;
	mov.b32 	%r157, %f206;
	shfl.sync.bfly.b32	%r158|%p30, %r157, 1, 31, -1;
	mov.b32 	%f207, %r158;
	add.f32 	%f44, %f206, %f207;
	mov.b32 	%r159, %f289;
	shfl.sync.bfly.b32	%r160|%p31, %r159, 16, 31, -1;
	mov.b32 	%f208, %r160;
	add.f32 	%f209, %f289, %f208;
	mov.b32 	%r161, %f209;
	shfl.sync.bfly.b32	%r162|%p32, %r161, 8, 31, -1;
	mov.b32 	%f210, %r162;
	add.f32 	%f211, %f209, %f210;
	mov.b32 	%r163, %f211;
	shfl.sync.bfly.b32	%r164|%p33, %r163, 4, 31, -1;
	mov.b32 	%f212, %r164;
	add.f32 	%f213, %f211, %f212;
	mov.b32 	%r165, %f213;
	shfl.sync.bfly.b32	%r166|%p34, %r165, 2, 31, -1;
	mov.b32 	%f214, %r166;
	add.f32 	%f215, %f213, %f214;
	mov.b32 	%r167, %f215;
	shfl.sync.bfly.b32	%r168|%p35, %r167, 1, 31, -1;
	mov.b32 	%f216, %r168;
	add.f32 	%f45, %f215, %f216;
	and.b32  	%r14, %r2, 31;
	setp.ne.s32 	%p36, %r14, 0;
	@%p36 bra 	$L__BB44_12;
	shr.u32 	%r169, %r2, 5;
	mov.u32 	%r170, _ZZ19gemv_kernel_batchedI6__half7__half2Li64ELi5EEvPKT_S4_S4_PS2_iibE9warp_sums;
	mad.lo.s32 	%r171, %r169, 20, %r170;
	st.shared.f32 	[%r171], %f41;
	st.shared.f32 	[%r171+4], %f42;
	st.shared.f32 	[%r171+8], %f43;
	st.shared.f32 	[%r171+12], %f44;
	st.shared.f32 	[%r171+16], %f45;
$L__BB44_12:
	bar.sync 	0;
	setp.gt.u32 	%p37, %r2, 31;
	@%p37 bra 	$L__BB44_27;
	setp.gt.u32 	%p38, %r14, 1;
	mov.u32 	%r172, _ZZ19gemv_kernel_batchedI6__half7__half2Li64ELi5EEvPKT_S4_S4_PS2_iibE9warp_sums;
	mad.lo.s32 	%r15, %r14, 20, %r172;
	mov.f32 	%f299, 0f00000000;
	@%p38 bra 	$L__BB44_15;
	ld.shared.f32 	%f299, [%r15];
$L__BB44_15:
	setp.gt.u32 	%p39, %r14, 1;
	mov.b32 	%r173, %f299;
	shfl.sync.bfly.b32	%r174|%p40, %r173, 16, 31, -1;
	mov.b32 	%f219, %r174;
	add.f32 	%f220, %f299, %f219;
	mov.b32 	%r175, %f220;
	shfl.sync.bfly.b32	%r176|%p41, %r175, 8, 31, -1;
	mov.b32 	%f221, %r176;
	add.f32 	%f222, %f220, %f221;
	mov.b32 	%r177, %f222;
	shfl.sync.bfly.b32	%r178|%p42, %r177, 4, 31, -1;
	mov.b32 	%f223, %r178;
	add.f32 	%f224, %f222, %f223;
	mov.b32 	%r179, %f224;
	shfl.sync.bfly.b32	%r180|%p43, %r179, 2, 31, -1;
	mov.b32 	%f225, %r180;
	add.f32 	%f226, %f224, %f225;
	mov.b32 	%r181, %f226;
	shfl.sync.bfly.b32	%r182|%p44, %r181, 1, 31, -1;
	mov.b32 	%f227, %r182;
	add.f32 	%f48, %f226, %f227;
	mov.f32 	%f300, 0f00000000;
	@%p39 bra 	$L__BB44_17;
	ld.shared.f32 	%f300, [%r15+4];
$L__BB44_17:
	setp.gt.u32 	%p45, %r14, 1;
	mov.b32 	%r183, %f300;
	shfl.sync.bfly.b32	%r184|%p46, %r183, 16, 31, -1;
	mov.b32 	%f229, %r184;
	add.f32 	%f230, %f300, %f229;
	mov.b32 	%r185, %f230;
	shfl.sync.bfly.b32	%r186|%p47, %r185, 8, 31, -1;
	mov.b32 	%f231, %r186;
	add.f32 	%f232, %f230, %f231;
	mov.b32 	%r187, %f232;
	shfl.sync.bfly.b32	%r188|%p48, %r187, 4, 31, -1;
	mov.b32 	%f233, %r188;
	add.f32 	%f234, %f232, %f233;
	mov.b32 	%r189, %f234;
	shfl.sync.bfly.b32	%r190|%p49, %r189, 2, 31, -1;
	mov.b32 	%f235, %r190;
	add.f32 	%f236, %f234, %f235;
	mov.b32 	%r191, %f236;
	shfl.sync.bfly.b32	%r192|%p50, %r191, 1, 31, -1;
	mov.b32 	%f237, %r192;
	add.f32 	%f51, %f236, %f237;
	mov.f32 	%f301, 0f00000000;
	@%p45 bra 	$L__BB44_19;
	ld.shared.f32 	%f301, [%r15+8];
$L__BB44_19:
	setp.gt.u32 	%p51, %r14, 1;
	mov.b32 	%r193, %f301;
	shfl.sync.bfly.b32	%r194|%p52, %r193, 16, 31, -1;
	mov.b32 	%f239, %r194;
	add.f32 	%f240, %f301, %f239;
	mov.b32 	%r195, %f240;
	shfl.sync.bfly.b32	%r196|%p53, %r195, 8, 31, -1;
	mov.b32 	%f241, %r196;
	add.f32 	%f242, %f240, %f241;
	mov.b32 	%r197, %f242;
	shfl.sync.bfly.b32	%r198|%p54, %r197, 4, 31, -1;
	mov.b32 	%f243, %r198;
	add.f32 	%f244, %f242, %f243;
	mov.b32 	%r199, %f244;
	shfl.sync.bfly.b32	%r200|%p55, %r199, 2, 31, -1;
	mov.b32 	%f245, %r200;
	add.f32 	%f246, %f244, %f245;
	mov.b32 	%r201, %f246;
	shfl.sync.bfly.b32	%r202|%p56, %r201, 1, 31, -1;
	mov.b32 	%f247, %r202;
	add.f32 	%f54, %f246, %f247;
	mov.f32 	%f302, 0f00000000;
	@%p51 bra 	$L__BB44_21;
	ld.shared.f32 	%f302, [%r15+12];
$L__BB44_21:
	setp.gt.u32 	%p57, %r14, 1;
	mov.b32 	%r203, %f302;
	shfl.sync.bfly.b32	%r204|%p58, %r203, 16, 31, -1;
	mov.b32 	%f249, %r204;
	add.f32 	%f250, %f302, %f249;
	mov.b32 	%r205, %f250;
	shfl.sync.bfly.b32	%r206|%p59, %r205, 8, 31, -1;
	mov.b32 	%f251, %r206;
	add.f32 	%f252, %f250, %f251;
	mov.b32 	%r207, %f252;
	shfl.sync.bfly.b32	%r208|%p60, %r207, 4, 31, -1;
	mov.b32 	%f253, %r208;
	add.f32 	%f254, %f252, %f253;
	mov.b32 	%r209, %f254;
	shfl.sync.bfly.b32	%r210|%p61, %r209, 2, 31, -1;
	mov.b32 	%f255, %r210;
	add.f32 	%f256, %f254, %f255;
	mov.b32 	%r211, %f256;
	shfl.sync.bfly.b32	%r212|%p62, %r211, 1, 31, -1;
	mov.b32 	%f257, %r212;
	add.f32 	%f57, %f256, %f257;
	mov.f32 	%f303, 0f00000000;
	@%p57 bra 	$L__BB44_23;
	ld.shared.f32 	%f303, [%r15+16];
$L__BB44_23:
	setp.ne.s32 	%p63, %r2, 0;
	mov.b32 	%r213, %f303;
	shfl.sync.bfly.b32	%r214|%p64, %r213, 16, 31, -1;
	mov.b32 	%f258, %r214;
	add.f32 	%f259, %f303, %f258;
	mov.b32 	%r215, %f259;
	shfl.sync.bfly.b32	%r216|%p65, %r215, 8, 31, -1;
	mov.b32 	%f260, %r216;
	add.f32 	%f261, %f259, %f260;
	mov.b32 	%r217, %f261;
	shfl.sync.bfly.b32	%r218|%p66, %r217, 4, 31, -1;
	mov.b32 	%f262, %r218;
	add.f32 	%f263, %f261, %f262;
	mov.b32 	%r219, %f263;
	shfl.sync.bfly.b32	%r220|%p67, %r219, 2, 31, -1;
	mov.b32 	%f264, %r220;
	add.f32 	%f265, %f263, %f264;
	mov.b32 	%r221, %f265;
	shfl.sync.bfly.b32	%r222|%p68, %r221, 1, 31, -1;
	mov.b32 	%f266, %r222;
	add.f32 	%f60, %f265, %f266;
	@%p63 bra 	$L__BB44_27;
	ld.param.s8 	%rs21, [_Z19gemv_kernel_batchedI6__half7__half2Li64ELi5EEvPKT_S4_S4_PS2_iib_param_6];
	setp.eq.s16 	%p69, %rs21, 0;
	mov.f32 	%f304, 0f00000000;
	@%p69 bra 	$L__BB44_26;
	ld.param.u64 	%rd78, [_Z19gemv_kernel_batchedI6__half7__half2Li64ELi5EEvPKT_S4_S4_PS2_iib_param_2];
	mul.wide.u32 	%rd66, %r1, 2;
	add.s64 	%rd65, %rd78, %rd66;
	// begin inline asm
	ld.global.nc.b16 %rs14, [%rd65];
	// end inline asm
	// begin inline asm
	{  cvt.f32.f16 %f304, %rs14;}

	// end inline asm
$L__BB44_26:
	ld.param.u64 	%rd79, [_Z19gemv_kernel_batchedI6__half7__half2Li64ELi5EEvPKT_S4_S4_PS2_iib_param_3];
	cvta.to.global.u64 	%rd67, %rd79;
	add.f32 	%f269, %f304, %f48;
	// begin inline asm
	{  cvt.rn.f16.f32 %rs16, %f269;}

	// end inline asm
	mul.wide.u32 	%rd68, %r1, 2;
	add.s64 	%rd69, %rd67, %rd68;
	st.global.u16 	[%rd69], %rs16;
	add.f32 	%f270, %f304, %f51;
	// begin inline asm
	{  cvt.rn.f16.f32 %rs17, %f270;}

	// end inline asm
	add.s32 	%r223, %r16, %r1;
	mul.wide.u32 	%rd70, %r223, 2;
	add.s64 	%rd71, %rd67, %rd70;
	st.global.u16 	[%rd71], %rs17;
	add.f32 	%f271, %f304, %f54;
	// begin inline asm
	{  cvt.rn.f16.f32 %rs18, %f271;}

	// end inline asm
	add.s32 	%r224, %r223, %r16;
	mul.wide.u32 	%rd72, %r224, 2;
	add.s64 	%rd73, %rd67, %rd72;
	st.global.u16 	[%rd73], %rs18;
	add.f32 	%f272, %f304, %f57;
	// begin inline asm
	{  cvt.rn.f16.f32 %rs19, %f272;}

	// end inline asm
	add.s32 	%r225, %r224, %r16;
	mul.wide.u32 	%rd74, %r225, 2;
	add.s64 	%rd75, %rd67, %rd74;
	st.global.u16 	[%rd75], %rs19;
	add.f32 	%f273, %f304, %f60;
	// begin inline asm
	{  cvt.rn.f16.f32 %rs20, %f273;}

	// end inline asm
	add.s32 	%r226, %r225, %r16;
	mul.wide.u32 	%rd76, %r226, 2;
	add.s64 	%rd77, %rd67, %rd76;
	st.global.u16 	[%rd77], %rs20;
$L__BB44_27:
	ret;

}
	// .globl	_Z19gemv_kernel_batchedI6__half7__half2Li64ELi6EEvPKT_S4_S4_PS2_iib
.visible .entry _Z19gemv_kernel_batchedI6__half7__half2Li64ELi6EEvPKT_S4_S4_PS2_iib(
	.param .u64 .ptr .align 1 _Z19gemv_kernel_batchedI6__half7__half2Li64ELi6EEvPKT_S4_S4_PS2_iib_param_0,
	.param .u64 .ptr .align 1 _Z19gemv_kernel_batchedI6__half7__half2Li64ELi6EEvPKT_S4_S4_PS2_iib_param_1,
	.param .u64 .ptr .align 1 _Z19gemv_kernel_batchedI6__half7__half2Li64ELi6EEvPKT_S4_S4_PS2_iib_param_2,
	.param .u64 .ptr .align 1 _Z19gemv_kernel_batchedI6__half7__half2Li64ELi6EEvPKT_S4_S4_PS2_iib_param_3,
	.param .u32 _Z19gemv_kernel_batchedI6__half7__half2Li64ELi6EEvPKT_S4_S4_PS2_iib_param_4,
	.param .u32 _Z19gemv_kernel_batchedI6__half7__half2Li64ELi6EEvPKT_S4_S4_PS2_iib_param_5,
	.param .u8 _Z19gemv_kernel_batchedI6__half7__half2Li64ELi6EEvPKT_S4_S4_PS2_iib_param_6
)
{
	.reg .pred 	%p<81>;
	.reg .b16 	%rs<25>;
	.reg .b32 	%r<268>;
	.reg .b32 	%f<362>;
	.reg .b64 	%rd<92>;
	// demoted variable
	.shared .align 4 .b8 _ZZ19gemv_kernel_batchedI6__half7__half2Li64ELi6EEvPKT_S4_S4_PS2_iibE9warp_sums[48];
	ld.param.u64 	%rd13, [_Z19gemv_kernel_batchedI6__half7__half2Li64ELi6EEvPKT_S4_S4_PS2_iib_param_0];
	ld.param.u64 	%rd14, [_Z19gemv_kernel_batchedI6__half7__half2Li64ELi6EEvPKT_S4_S4_PS2_iib_param_1];
	ld.param.u32 	%r16, [_Z19gemv_kernel_batchedI6__half7__half2Li64ELi6EEvPKT_S4_S4_PS2_iib_param_4];
	ld.param.u32 	%r17, [_Z19gemv_kernel_batchedI6__half7__half2Li64ELi6EEvPKT_S4_S4_PS2_iib_param_5];
	mov.u32 	%r1, %ctaid.x;
	setp.ge.s32 	%p1, %r1, %r16;
	@%p1 bra 	$L__BB45_29;
	mov.u32 	%r2, %tid.x;
	shr.u32 	%r18, %r17, 31;
	add.s32 	%r19, %r17, %r18;
	shr.s32 	%r3, %r19, 1;
	mul.lo.s32 	%r4, %r17, %r1;
	mul.wide.s32 	%rd17, %r4, 2;
	add.s64 	%rd1, %rd13, %rd17;
	setp.ge.s32 	%p2, %r2, %r3;
	mov.f32 	%f343, 0f00000000;
	mov.f32 	%f344, %f343;
	mov.f32 	%f345, %f343;
	mov.f32 	%f346, %f343;
	mov.f32 	%f347, %f343;
	mov.f32 	%f348, %f343;
	@%p2 bra 	$L__BB45_8;
	not.b32 	%r20, %r2;
	add.s32 	%r5, %r3, %r20;
	and.b32  	%r21, %r5, 192;
	setp.eq.s32 	%p3, %r21, 192;
	mov.f32 	%f343, 0f00000000;
	mov.u32 	%r266, %r2;
	@%p3 bra 	$L__BB45_5;
	mul.wide.u32 	%rd18, %r2, 4;
	add.s64 	%rd90, %rd14, %rd18;
	add.s64 	%rd20, %rd18, %rd17;
	add.s64 	%rd89, %rd13, %rd20;
	shr.u32 	%r22, %r5, 6;
	add.s32 	%r23, %r22, 1;
	and.b32  	%r24, %r23, 3;
	neg.s32 	%r264, %r24;
	mul.wide.s32 	%rd4, %r17, 2;
	mov.f32 	%f343, 0f00000000;
	mov.f32 	%f344, %f343;
	mov.f32 	%f345, %f343;
	mov.f32 	%f346, %f343;
	mov.f32 	%f347, %f343;
	mov.f32 	%f348, %f343;
	mov.u32 	%r266, %r2;
$L__BB45_4:
	.pragma "nounroll";
	// begin inline asm
	ld.global.nc.b32 %r25, [%rd89];
	// end inline asm
	// begin inline asm
	{.reg .f16 low,high;
  mov.b32 {low,high},%r25;
  cvt.f32.f16 %f78, low;}

	// end inline asm
	// begin inline asm
	{.reg .f16 low,high;
  mov.b32 {low,high},%r25;
  cvt.f32.f16 %f79, high;}

	// end inline asm
	// begin inline asm
	ld.global.nc.b32 %r28, [%rd90];
	// end inline asm
	// begin inline asm
	{.reg .f16 low,high;
  mov.b32 {low,high},%r28;
  cvt.f32.f16 %f80, low;}

	// end inline asm
	// begin inline asm
	{.reg .f16 low,high;
  mov.b32 {low,high},%r28;
  cvt.f32.f16 %f81, high;}

	// end inline asm
	fma.rn.f32 	%f92, %f78, %f80, %f348;
	fma.rn.f32 	%f348, %f79, %f81, %f92;
	add.s64 	%rd23, %rd90, %rd4;
	// begin inline asm
	ld.global.nc.b32 %r31, [%rd23];
	// end inline asm
	// begin inline asm
	{.reg .f16 low,high;
  mov.b32 {low,high},%r31;
  cvt.f32.f16 %f82, low;}

	// end inline asm
	// begin inline asm
	{.reg .f16 low,high;
  mov.b32 {low,high},%r31;
  cvt.f32.f16 %f83, high;}

	// end inline asm
	fma.rn.f32 	%f93, %f78, %f82, %f347;
	fma.rn.f32 	%f347, %f79, %f83, %f93;
	add.s64 	%rd24, %rd23, %rd4;
	// begin inline asm
	ld.global.nc.b32 %r34, [%rd24];
	// end inline asm
	// begin inline asm
	{.reg .f16 low,high;
  mov.b32 {low,high},%r34;
  cvt.f32.f16 %f84, low;}

	// end inline asm
	// begin inline asm
	{.reg .f16 low,high;
  mov.b32 {low,high},%r34;
  cvt.f32.f16 %f85, high;}

	// end inline asm
	fma.rn.f32 	%f94, %f78, %f84, %f346;
	fma.rn.f32 	%f346, %f79, %f85, %f94;
	add.s64 	%rd25, %rd24, %rd4;
	// begin inline asm
	ld.global.nc.b32 %r37, [%rd25];
	// end inline asm
	// begin inline asm
	{.reg .f16 low,high;
  mov.b32 {low,high},%r37;
  cvt.f32.f16 %f86, low;}

	// end inline asm
	// begin inline asm
	{.reg .f16 low,high;
  mov.b32 {low,high},%r37;
  cvt.f32.f16 %f87, high;}

	// end inline asm
	fma.rn.f32 	%f95, %f78, %f86, %f345;
	fma.rn.f32 	%f345, %f79, %f87, %f95;
	add.s64 	%rd26, %rd25, %rd4;
	// begin inline asm
	ld.global.nc.b32 %r40, [%rd26];
	// end inline asm
	// begin inline asm
	{.reg .f16 low,high;
  mov.b32 {low,high},%r40;
  cvt.f32.f16 %f88, low;}

	// end inline asm
	// begin inline asm
	{.reg .f16 low,high;
  mov.b32 {low,high},%r40;
  cvt.f32.f16 %f89, high;}

	// end inline asm
	fma.rn.f32 	%f96, %f78, %f88, %f344;
	fma.rn.f32 	%f344, %f79, %f89, %f96;
	add.s64 	%rd27, %rd26, %rd4;
	// begin inline asm
	ld.global.nc.b32 %r43, [%rd27];
	// end inline asm
	// begin inline asm
	{.reg .f16 low,high;
  mov.b32 {low,high},%r43;
  cvt.f32.f16 %f90, low;}

	// end inline asm
	// begin inline asm
	{.reg .f16 low,high;
  mov.b32 {low,high},%r43;
  cvt.f32.f16 %f91, high;}

	// end inline asm
	fma.rn.f32 	%f97, %f78, %f90, %f343;
	fma.rn.f32 	%f343, %f79, %f91, %f97;
	add.s32 	%r266, %r266, 64;
	add.s64 	%rd90, %rd90, 256;
	add.s64 	%rd89, %rd89, 256;
	add.s32 	%r264, %r264, 1;
	setp.ne.s32 	%p4, %r264, 0;
	@%p4 bra 	$L__BB45_4;
$L__BB45_5:
	setp.lt.u32 	%p5, %r5, 192;
	@%p5 bra 	$L__BB45_8;
	mul.wide.u32 	%rd91, %r266, 4;
	mul.wide.s32 	%rd28, %r17, 8;
	sub.s64 	%rd10, 256, %rd28;
	mul.wide.s32 	%rd57, %r17, 2;
$L__BB45_7:
	add.s64 	%rd29, %rd1, %rd91;
	// begin inline asm
	ld.global.nc.b32 %r46, [%rd29];
	// end inline asm
	add.s64 	%rd30, %rd14, %rd91;
	// begin inline asm
	{.reg .f16 low,high;
  mov.b32 {low,high},%r46;
  cvt.f32.f16 %f98, low;}

	// end inline asm
	// begin inline asm
	{.reg .f16 low,high;
  mov.b32 {low,high},%r46;
  cvt.f32.f16 %f99, high;}

	// end inline asm
	// begin inline asm
	ld.global.nc.b32 %r49, [%rd30];
	// end inline asm
	// begin inline asm
	{.reg .f16 low,high;
  mov.b32 {low,high},%r49;
  cvt.f32.f16 %f100, low;}

	// end inline asm
	// begin inline asm
	{.reg .f16 low,high;
  mov.b32 {low,high},%r49;
  cvt.f32.f16 %f101, high;}

	// end inline asm
	fma.rn.f32 	%f154, %f98, %f100, %f348;
	fma.rn.f32 	%f155, %f99, %f101, %f154;
	add.s64 	%rd31, %rd30, %rd57;
	// begin inline asm
	ld.global.nc.b32 %r52, [%rd31];
	// end inline asm
	// begin inline asm
	{.reg .f16 low,high;
  mov.b32 {low,high},%r52;
  cvt.f32.f16 %f102, low;}

	// end inline asm
	// begin inline asm
	{.reg .f16 low,high;
  mov.b32 {low,high},%r52;
  cvt.f32.f16 %f103, high;}

	// end inline asm
	fma.rn.f32 	%f156, %f98, %f102, %f347;
	fma.rn.f32 	%f157, %f99, %f103, %f156;
	add.s64 	%rd32, %rd31, %rd57;
	// begin inline asm
	ld.global.nc.b32 %r55, [%rd32];
	// end inline asm
	// begin inline asm
	{.reg .f16 low,high;
  mov.b32 {low,high},%r55;
  cvt.f32.f16 %f104, low;}

	// end inline asm
	// begin inline asm
	{.reg .f16 low,high;
  mov.b32 {low,high},%r55;
  cvt.f32.f16 %f105, high;}

	// end inline asm
	fma.rn.f32 	%f158, %f98, %f104, %f346;
	fma.rn.f32 	%f159, %f99, %f105, %f158;
	add.s64 	%rd33, %rd32, %rd57;
	// begin inline asm
	ld.global.nc.b32 %r58, [%rd33];
	// end inline asm
	// begin inline asm
	{.reg .f16 low,high;
  mov.b32 {low,high},%r58;
  cvt.f32.f16 %f106, low;}

	// end inline asm
	// begin inline asm
	{.reg .f16 low,high;
  mov.b32 {low,high},%r58;
  cvt.f32.f16 %f107, high;}

	// end inline asm
	fma.rn.f32 	%f160, %f98, %f106, %f345;
	fma.rn.f32 	%f161, %f99, %f107, %f160;
	add.s64 	%rd34, %rd33, %rd57;
	// begin inline asm
	ld.global.nc.b32 %r61, [%rd34];
	// end inline asm
	// begin inline asm
	{.reg .f16 low,high;
  mov.b32 {low,high},%r61;
  cvt.f32.f16 %f108, low;}

	// end inline asm
	// begin inline asm
	{.reg .f16 low,high;
  mov.b32 {low,high},%r61;
  cvt.f32.f16 %f109, high;}

	// end inline asm
	fma.rn.f32 	%f162, %f98, %f108, %f344;
	fma.rn.f32 	%f163, %f99, %f109, %f162;
	add.s64 	%rd35, %rd34, %rd57;
	// begin inline asm
	ld.global.nc.b32 %r64, [%rd35];
	// end inline asm
	// begin inline asm
	{.reg .f16 low,high;
  mov.b32 {low,high},%r64;
  cvt.f32.f16 %f110, low;}

	// end inline asm
	// begin inline asm
	{.reg .f16 low,high;
  mov.b32 {low,high},%r64;
  cvt.f32.f16 %f111, high;}

	// end inline asm
	fma.rn.f32 	%f164, %f98, %f110, %f343;
	fma.rn.f32 	%f165, %f99, %f111, %f164;
	add.s64 	%rd36, %rd29, 256;
	// begin inline asm
	ld.global.nc.b32 %r67, [%rd36];
	// end inline asm
	add.s64 	%rd37, %rd30, 256;
	// begin inline asm
	{.reg .f16 low,high;
  mov.b32 {low,high},%r67;
  cvt.f32.f16 %f112, low;}

	// end inline asm
	// begin inline asm
	{.reg .f16 low,high;
  mov.b32 {low,high},%r67;
  cvt.f32.f16 %f113, high;}

	// end inline asm
	// begin inline asm
	ld.global.nc.b32 %r70, [%rd37];
	// end inline asm
	// begin inline asm
	{.reg .f16 low,high;
  mov.b32 {low,high},%r70;
  cvt.f32.f16 %f114, low;}

	// end inline asm
	// begin inline asm
	{.reg .f16 low,high;
  mov.b32 {low,high},%r70;
  cvt.f32.f16 %f115, high;}

	// end inline asm
	fma.rn.f32 	%f166, %f112, %f114, %f155;
	fma.rn.f32 	%f167, %f113, %f115, %f166;
	add.s64 	%rd38, %rd35, %rd10;
	// begin inline asm
	ld.global.nc.b32 %r73, [%rd38];
	// end inline asm
	// begin inline asm
	{.reg .f16 low,high;
  mov.b32 {low,high},%r73;
  cvt.f32.f16 %f116, low;}

	// end inline asm
	// begin inline asm
	{.reg .f16 low,high;
  mov.b32 {low,high},%r73;
  cvt.f32.f16 %f117, high;}

	// end inline asm
	fma.rn.f32 	%f168, %f112, %f116, %f157;
	fma.rn.f32 	%f169, %f113, %f117, %f168;
	add.s64 	%rd39, %rd38, %rd57;
	// begin inline asm
	ld.global.nc.b32 %r76, [%rd39];
	// end inline asm
	// begin inline asm
	{.reg .f16 low,high;
  mov.b32 {low,high},%r76;
  cvt.f32.f16 %f118, low;}

	// end inline asm
	// begin inline asm
	{.reg .f16 low,high;
  mov.b32 {low,high},%r76;
  cvt.f32.f16 %f119, high;}

	// end inline asm
	fma.rn.f32 	%f170, %f112, %f118, %f159;
	fma.rn.f32 	%f171, %f113, %f119, %f170;
	add.s64 	%rd40, %rd39, %rd57;
	// begin inline asm
	ld.global.nc.b32 %r79, [%rd40];
	// end inline asm
	// begin inline asm
	{.reg .f16 low,high;
  mov.b32 {low,high},%r79;
  cvt.f32.f16 %f120, low;}

	// end inline asm
	// begin inline asm
	{.reg .f16 low,high;
  mov.b32 {low,high},%r79;
  cvt.f32.f16 %f121, high;}

	// end inline asm
	fma.rn.f32 	%f172, %f112, %f120, %f161;
	fma.rn.f32 	%f173, %f113, %f121, %f172;
	add.s64 	%rd41, %rd40, %rd57;
	// begin inline asm
	ld.global.nc.b32 %r82, [%rd41];
	// end inline asm
	// begin inline asm
	{.reg .f16 low,high;
  mov.b32 {low,high},%r82;
  cvt.f32.f16 %f122, low;}

	// end inline asm
	// begin inline asm
	{.reg .f16 low,high;
  mov.b32 {low,high},%r82;
  cvt.f32.f16 %f123, high;}

	// end inline asm
	fma.rn.f32 	%f174, %f112, %f122, %f163;
	fma.rn.f32 	%f175, %f113, %f123, %f174;
	add.s64 	%rd42, %rd41, %rd57;
	// begin inline asm
	ld.global.nc.b32 %r85, [%rd42];
	// end inline asm
	// begin inline asm
	{.reg .f16 low,high;
  mov.b32 {low,high},%r85;
  cvt.f32.f16 %f124, low;}

	// end inline asm
	// begin inline asm
	{.reg .f16 low,high;
  mov.b32 {low,high},%r85;
  cvt.f32.f16 %f125, high;}

	// end inline asm
	fma.rn.f32 	%f176, %f112, %f124, %f165;
	fma.rn.f32 	%f177, %f113, %f125, %f176;
	add.s64 	%rd43, %rd29, 512;
	// begin inline asm
	ld.global.nc.b32 %r88, [%rd43];
	// end inline asm
	add.s64 	%rd44, %rd30, 512;
	// begin inline asm
	{.reg .f16 low,high;
  mov.b32 {low,high},%r88;
  cvt.f32.f16 %f126, low;}

	// end inline asm
	// begin inline asm
	{.reg .f16 low,high;
  mov.b32 {low,high},%r88;
  cvt.f32.f16 %f127, high;}

	// end inline asm
	// begin inline asm
	ld.global.nc.b32 %r91, [%rd44];
	// end inline asm
	// begin inline asm
	{.reg .f16 low,high;
  mov.b32 {low,high},%r91;
  cvt.f32.f16 %f128, low;}

	// end inline asm
	// begin inline asm
	{.reg .f16 low,high;
  mov.b32 {low,high},%r91;
  cvt.f32.f16 %f129, high;}

	// end inline asm
	fma.rn.f32 	%f178, %f126, %f128, %f167;
	fma.rn.f32 	%f179, %f127, %f129, %f178;
	add.s64 	%rd45, %rd42, %rd10;
	// begin inline asm
	ld.global.nc.b32 %r94, [%rd45];
	// end inline asm
	// begin inline asm
	{.reg .f16 low,high;
  mov.b32 {low,high},%r94;
  cvt.f32.f16 %f130, low;}

	// end inline asm
	// begin inline asm
	{.reg .f16 low,high;
  mov.b32 {low,high},%r94;
  cvt.f32.f16 %f131, high;}

	// end inline asm
	fma.rn.f32 	%f180, %f126, %f130, %f169;
	fma.rn.f32 	%f181, %f127, %f131, %f180;
	add.s64 	%rd46, %rd45, %rd57;
	// begin inline asm
	ld.global.nc.b32 %r97, [%rd46];
	// end inline asm
	// begin inline asm
	{.reg .f16 low,high;
  mov.b32 {low,high},%r97;
  cvt.f32.f16 %f132, low;}

	// end inline asm
	// begin inline asm
	{.reg .f16 low,high;
  mov.b32 {low,high},%r97;
  cvt.f32.f16 %f133, high;}

	// end inline asm
	fma.rn.f32 	%f182, %f126, %f132, %f171;
	fma.rn.f32 	%f183, %f127, %f133, %f182;
	add.s64 	%rd47, %rd46, %rd57;
	// begin inline asm
	ld.global.nc.b32 %r100, [%rd47];
	// end inline asm
	// begin inline asm
	{.reg .f16 low,high;
  mov.b32 {low,high},%r100;
  cvt.f32.f16 %f134, low;}

	// end inline asm
	// begin inline asm
	{.reg .f16 low,high;
  mov.b32 {low,high},%r100;
  cvt.f32.f16 %f135, high;}

	// end inline asm
	fma.rn.f32 	%f184, %f126, %f134, %f173;
	fma.rn.f32 	%f185, %f127, %f135, %f184;
	add.s64 	%rd48, %rd47, %rd57;
	// begin inline asm
	ld.global.nc.b32 %r103, [%rd48];
	// end inline asm
	// begin inline asm
	{.reg .f16 low,high;
  mov.b32 {low,high},%r103;
  cvt.f32.f16 %f136, low;}

	// end inline asm
	// begin inline asm
	{.reg .f16 low,high;
  mov.b32 {low,high},%r103;
  cvt.f32.f16 %f137, high;}

	// end inline asm
	fma.rn.f32 	%f186, %f126, %f136, %f175;
	fma.rn.f32 	%f187, %f127, %f137, %f186;
	add.s64 	%rd49, %rd48, %rd57;
	// begin inline asm
	ld.global.nc.b32 %r106, [%rd49];
	// end inline asm
	// begin inline asm
	{.reg .f16 low,high;
  mov.b32 {low,high},%r106;
  cvt.f32.f16 %f138, low;}

	// end inline asm
	// begin inline asm
	{.reg .f16 low,high;
  mov.b32 {low,high},%r106;
  cvt.f32.f16 %f139, high;}

	// end inline asm
	fma.rn.f32 	%f188, %f126, %f138, %f177;
	fma.rn.f32 	%f189, %f127, %f139, %f188;
	add.s64 	%rd50, %rd29, 768;
	// begin inline asm
	ld.global.nc.b32 %r109, [%rd50];
	// end inline asm
	add.s64 	%rd51, %rd30, 768;
	// begin inline asm
	{.reg .f16 low,high;
  mov.b32 {low,high},%r109;
  cvt.f32.f16 %f140, low;}

	// end inline asm
	// begin inline asm
	{.reg .f16 low,high;
  mov.b32 {low,high},%r109;
  cvt.f32.f16 %f141, high;}

	// end inline asm
	// begin inline asm
	ld.global.nc.b32 %r112, [%rd51];
	// end inline asm
	// begin inline asm
	{.reg .f16 low,high;
  mov.b32 {low,high},%r112;
  cvt.f32.f16 %f142, low;}

	// end inline asm
	// begin inline asm
	{.reg .f16 low,high;
  mov.b32 {low,high},%r112;
  cvt.f32.f16 %f143, high;}

	// end inline asm
	fma.rn.f32 	%f190, %f140, %f142, %f179;
	fma.rn.f32 	%f348, %f141, %f143, %f190;
	add.s64 	%rd52, %rd49, %rd10;
	// begin inline asm
	ld.global.nc.b32 %r115, [%rd52];
	// end inline asm
	// begin inline asm
	{.reg .f16 low,high;
  mov.b32 {low,high},%r115;
  cvt.f32.f16 %f144, low;}

	// end inline asm
	// begin inline asm
	{.reg .f16 low,high;
  mov.b32 {low,high},%r115;
  cvt.f32.f16 %f145, high;}

	// end inline asm
	fma.rn.f32 	%f191, %f140, %f144, %f181;
	fma.rn.f32 	%f347, %f141, %f145, %f191;
	add.s64 	%rd53, %rd52, %rd57;
	// begin inline asm
	ld.global.nc.b32 %r118, [%rd53];
	// end inline asm
	// begin inline asm
	{.reg .f16 low,high;
  mov.b32 {low,high},%r118;
  cvt.f32.f16 %f146, low;}

	// end inline asm
	// begin inline asm
	{.reg .f16 low,high;
  mov.b32 {low,high},%r118;
  cvt.f32.f16 %f147, high;}

	// end inline asm
	fma.rn.f32 	%f192, %f140, %f146, %f183;
	fma.rn.f32 	%f346, %f141, %f147, %f192;
	add.s64 	%rd54, %rd53, %rd57;
	// begin inline asm
	ld.global.nc.b32 %r121, [%rd54];
	// end inline asm
	// begin inline asm
	{.reg .f16 low,high;
  mov.b32 {low,high},%r121;
  cvt.f32.f16 %f148, low;}

	// end inline asm
	// begin inline asm
	{.reg .f16 low,high;
  mov.b32 {low,high},%r121;
  cvt.f32.f16 %f149, high;}

	// end inline asm
	fma.rn.f32 	%f193, %f140, %f148, %f185;
	fma.rn.f32 	%f345, %f141, %f149, %f193;
	add.s64 	%rd55, %rd54, %rd57;
	// begin inline asm
	ld.global.nc.b32 %r124, [%rd55];
	// end inline asm
	// begin inline asm
	{.reg .f16 low,high;
  mov.b32 {low,high},%r124;
  cvt.f32.f16 %f150, low;}

	// end inline asm
	// begin inline asm
	{.reg .f16 low,high;
  mov.b32 {low,high},%r124;
  cvt.f32.f16 %f151, high;}

	// end inline asm
	fma.rn.f32 	%f194, %f140, %f150, %f187;
	fma.rn.f32 	%f344, %f141, %f151, %f194;
	add.s64 	%rd56, %rd55, %rd57;
	// begin inline asm
	ld.global.nc.b32 %r127, [%rd56];
	// end inline asm
	// begin inline asm
	{.reg .f16 low,high;
  mov.b32 {low,high},%r127;
  cvt.f32.f16 %f152, low;}

	// end inline asm
	// begin inline asm
	{.reg .f16 low,high;
  mov.b32 {low,high},%r127;
  cvt.f32.f16 %f153, high;}

	// end inline asm
	fma.rn.f32 	%f195, %f140, %f152, %f189;
	fma.rn.f32 	%f343, %f141, %f153, %f195;
	add.s32 	%r266, %r266, 256;
	add.s64 	%rd91, %rd91, 1024;
	setp.lt.s32 	%p6, %r266, %r3;
	@%p6 bra 	$L__BB45_7;
$L__BB45_8:
	and.b32  	%r130, %r17, 1;
	setp.eq.b32 	%p7, %r130, 1;
	not.pred 	%p8, %p7;
	setp.ne.s32 	%p9, %r2, 0;
	or.pred  	%p10, %p9, %p8;
	@%p10 bra 	$L__BB45_10;
	mul.wide.s32 	%rd65, %r17, 2;
	add.s64 	%rd66, %rd1, %rd65;
	add.s64 	%rd58, %rd66, -2;
	// begin inline asm
	ld.global.nc.b16 %rs2, [%rd58];
	// end inline asm
	// begin inline asm
	{  cvt.f32.f16 %f196, %rs2;}

	// end inline asm
	add.s64 	%rd67, %rd14, %rd65;
	add.s64 	%rd59, %rd67, -2;
	// begin inline asm
	ld.global.nc.b16 %rs4, [%rd59];
	// end inline asm
	// begin inline asm
	{  cvt.f32.f16 %f197, %rs4;}

	// end inline asm
	fma.rn.f32 	%f348, %f196, %f197, %f348;
	add.s64 	%rd60, %rd59, %rd65;
	// begin inline asm
	ld.global.nc.b16 %rs6, [%rd60];
	// end inline asm
	// begin inline asm
	{  cvt.f32.f16 %f198, %rs6;}

	// end inline asm
	fma.rn.f32 	%f347, %f196, %f198, %f347;
	shl.b32 	%r131, %r17, 1;
	mul.wide.s32 	%rd68, %r131, 2;
	add.s64 	%rd61, %rd59, %rd68;
	// begin inline asm
	ld.global.nc.b16 %rs8, [%rd61];
	// end inline asm
	// begin inline asm
	{  cvt.f32.f16 %f199, %rs8;}

	// end inline asm
	fma.rn.f32 	%f346, %f196, %f199, %f346;
	mul.lo.s32 	%r132, %r17, 3;
	mul.wide.s32 	%rd69, %r132, 2;
	add.s64 	%rd62, %rd59, %rd69;
	// begin inline asm
	ld.global.nc.b16 %rs10, [%rd62];
	// end inline asm
	// begin inline asm
	{  cvt.f32.f16 %f200, %rs10;}

	// end inline asm
	fma.rn.f32 	%f345, %f196, %f200, %f345;
	shl.b32 	%r133, %r17, 2;
	mul.wide.s32 	%rd70, %r133, 2;
	add.s64 	%rd63, %rd59, %rd70;
	// begin inline asm
	ld.global.nc.b16 %rs12, [%rd63];
	// end inline asm
	// begin inline asm
	{  cvt.f32.f16 %f201, %rs12;}

	// end inline asm
	fma.rn.f32 	%f344, %f196, %f201, %f344;
	mul.lo.s32 	%r134, %r17, 5;
	mul.wide.s32 	%rd71, %r134, 2;
	add.s64 	%rd64, %rd59, %rd71;
	// begin inline asm
	ld.global.nc.b16 %rs14, [%rd64];
	// end inline asm
	// begin inline asm
	{  cvt.f32.f16 %f202, %rs14;}

	// end inline asm
	fma.rn.f32 	%f343, %f196, %f202, %f343;
$L__BB45_10:
	mov.b32 	%r135, %f348;
	shfl.sync.bfly.b32	%r136|%p11, %r135, 16, 31, -1;
	mov.b32 	%f203, %r136;
	add.f32 	%f204, %f348, %f203;
	mov.b32 	%r137, %f204;
	shfl.sync.bfly.b32	%r138|%p12, %r137, 8, 31, -1;
	mov.b32 	%f205, %r138;
	add.f32 	%f206, %f204, %f205;
	mov.b32 	%r139, %f206;
	shfl.sync.bfly.b32	%r140|%p13, %r139, 4, 31, -1;
	mov.b32 	%f207, %r140;
	add.f32 	%f208, %f206, %f207;
	mov.b32 	%r141, %f208;
	shfl.sync.bfly.b32	%r142|%p14, %r141, 2, 31, -1;
	mov.b32 	%f209, %r142;
	add.f32 	%f210, %f208, %f209;
	mov.b32 	%r143, %f210;
	shfl.sync.bfly.b32	%r144|%p15, %r143, 1, 31, -1;
	mov.b32 	%f211, %r144;
	add.f32 	%f49, %f210, %f211;
	mov.b32 	%r145, %f347;
	shfl.sync.bfly.b32	%r146|%p16, %r145, 16, 31, -1;
	mov.b32 	%f212, %r146;
	add.f32 	%f213, %f347, %f212;
	mov.b32 	%r147, %f213;
	shfl.sync.bfly.b32	%r148|%p17, %r147, 8, 31, -1;
	mov.b32 	%f214, %r148;
	add.f32 	%f215, %f213, %f214;
	mov.b32 	%r149, %f215;
	shfl.sync.bfly.b32	%r150|%p18, %r149, 4, 31, -1;
	mov.b32 	%f216, %r150;
	add.f32 	%f217, %f215, %f216;
	mov.b32 	%r151, %f217;
	shfl.sync.bfly.b32	%r152|%p19, %r151, 2, 31, -1;
	mov.b32 	%f218, %r152;
	add.f32 	%f219, %f217, %f218;
	mov.b32 	%r153, %f219;
	shfl.sync.bfly.b32	%r154|%p20, %r153, 1, 31, -1;
	mov.b32 	%f220, %r154;
	add.f32 	%f50, %f219, %f220;
	mov.b32 	%r155, %f346;
	shfl.sync.bfly.b32	%r156|%p21, %r155, 16, 31, -1;
	mov.b32 	%f221, %r156;
	add.f32 	%f222, %f346, %f221;
	mov.b32 	%r157, %f222;
	shfl.sync.bfly.b32	%r158|%p22, %r157, 8, 31, -1;
	mov.b32 	%f223, %r158;
	add.f32 	%f224, %f222, %f223;
	mov.b32 	%r159, %f224;
	shfl.sync.bfly.b32	%r160|%p23, %r159, 4, 31, -1;
	mov.b32 	%f225, %r160;
	add.f32 	%f226, %f224, %f225;
	mov.b32 	%r161, %f226;
	shfl.sync.bfly.b32	%r162|%p24, %r161, 2, 31, -1;
	mov.b32 	%f227, %r162;
	add.f32 	%f228, %f226, %f227;
	mov.b32 	%r163, %f228;
	shfl.sync.bfly.b32	%r164|%p25, %r163, 1, 31, -1;
	mov.b32 	%f229, %r164;
	add.f32 	%f51, %f228, %f229;
	mov.b32 	%r165, %f345;
	shfl.sync.bfly.b32	%r166|%p26, %r165, 16, 31, -1;
	mov.b32 	%f230, %r166;
	add.f32 	%f231, %f345, %f230;
	mov.b32 	%r167, %f231;
	shfl.sync.bfly.b32	%r168|%p27, %r167, 8, 31, -1;
	mov.b32 	%f232, %r168;
	add.f32 	%f233, %f231, %f232;
	mov.b32 	%r169, %f233;
	shfl.sync.bfly.b32	%r170|%p28, %r169, 4, 31, -1;
	mov.b32 	%f234, %r170;
	add.f32 	%f235, %f233, %f234;
	mov.b32 	%r171, %f235;
	shfl.sync.bfly.b32	%r172|%p29, %r171, 2, 31, -1;
	mov.b32 	%f236, %r172;
	add.f32 	%f237, %f235, %f236;
	mov.b32 	%r173, %f237;
	shfl.sync.bfly.b32	%r174|%p30, %r173, 1, 31, -1;
	mov.b32 	%f238, %r174;
	add.f32 	%f52, %f237, %f238;
	mov.b32 	%r175, %f344;
	shfl.sync.bfly.b32	%r176|%p31, %r175, 16, 31, -1;
	mov.b32 	%f239, %r176;
	add.f32 	%f240, %f344, %f239;
	mov.b32 	%r177, %f240;
	shfl.sync.bfly.b32	%r178|%p32, %r177, 8, 31, -1;
	mov.b32 	%f241, %r178;
	add.f32 	%f242, %f240, %f241;
	mov.b32 	%r179, %f242;
	shfl.sync.bfly.b32	%r180|%p33, %r179, 4, 31, -1;
	mov.b32 	%f243, %r180;
	add.f32 	%f244, %f242, %f243;
	mov.b32 	%r181, %f244;
	shfl.sync.bfly.b32	%r182|%p34, %r181, 2, 31, -1;
	mov.b32 	%f245, %r182;
	add.f32 	%f246, %f244, %f245;
	mov.b32 	%r183, %f246;
	shfl.sync.bfly.b32	%r184|%p35, %r183, 1, 31, -1;
	mov.b32 	%f247, %r184;
	add.f32 	%f53, %f246, %f247;
	mov.b32 	%r185, %f343;
	shfl.sync.bfly.b32	%r186|%p36, %r185, 16, 31, -1;
	mov.b32 	%f248, %r186;
	add.f32 	%f249, %f343, %f248;
	mov.b32 	%r187, %f249;
	shfl.sync.bfly.b32	%r188|%p37, %r187, 8, 31, -1;
	mov.b32 	%f250, %r188;
	add.f32 	%f251, %f249, %f250;
	mov.b32 	%r189, %f251;
	shfl.sync.bfly.b32	%r190|%p38, %r189, 4, 31, -1;
	mov.b32 	%f252, %r190;
	add.f32 	%f253, %f251, %f252;
	mov.b32 	%r191, %f253;
	shfl.sync.bfly.b32	%r192|%p39, %r191, 2, 31, -1;
	mov.b32 	%f254, %r192;
	add.f32 	%f255, %f253, %f254;
	mov.b32 	%r193, %f255;
	shfl.sync.bfly.b32	%r194|%p40, %r193, 1, 31, -1;
	mov.b32 	%f256, %r194;
	add.f32 	%f54, %f255, %f256;
	and.b32  	%r14, %r2, 31;
	setp.ne.s32 	%p41, %r14, 0;
	@%p41 bra 	$L__BB45_12;
	shr.u32 	%r195, %r2, 5;
	mov.u32 	%r196, _ZZ19gemv_kernel_batchedI6__half7__half2Li64ELi6EEvPKT_S4_S4_PS2_iibE9warp_sums;
	mad.lo.s32 	%r197, %r195, 24, %r196;
	st.shared.f32 	[%r197], %f49;
	st.shared.f32 	[%r197+4], %f50;
	st.shared.f32 	[%r197+8], %f51;
	st.shared.f32 	[%r197+12], %f52;
	st.shared.f32 	[%r197+16], %f53;
	st.shared.f32 	[%r197+20], %f54;
$L__BB45_12:
	bar.sync 	0;
	setp.gt.u32 	%p42, %r2, 31;
	@%p42 bra 	$L__BB45_29;
	setp.gt.u32 	%p43, %r14, 1;
	mov.u32 	%r198, _ZZ19gemv_kernel_batchedI6__half7__half2Li64ELi6EEvPKT_S4_S4_PS2_iibE9warp_sums;
	mad.lo.s32 	%r15, %r14, 24, %r198;
	mov.f32 	%f355, 0f00000000;
	@%p43 bra 	$L__BB45_15;
	ld.shared.f32 	%f355, [%r15];
$L__BB45_15:
	setp.gt.u32 	%p44, %r14, 1;
	mov.b32 	%r199, %f355;
	shfl.sync.bfly.b32	%r200|%p45, %r199, 16, 31, -1;
	mov.b32 	%f259, %r200;
	add.f32 	%f260, %f355, %f259;
	mov.b32 	%r201, %f260;
	shfl.sync.bfly.b32	%r202|%p46, %r201, 8, 31, -1;
	mov.b32 	%f261, %r202;
	add.f32 	%f262, %f260, %f261;
	mov.b32 	%r203, %f262;
	shfl.sync.bfly.b32	%r204|%p47, %r203, 4, 31, -1;
	mov.b32 	%f263, %r204;
	add.f32 	%f264, %f262, %f263;
	mov.b32 	%r205, %f264;
	shfl.sync.bfly.b32	%r206|%p48, %r205, 2, 31, -1;
	mov.b32 	%f265, %r206;
	add.f32 	%f266, %f264, %f265;
	mov.b32 	%r207, %f266;
	shfl.sync.bfly.b32	%r208|%p49, %r207, 1, 31, -1;
	mov.b32 	%f267, %r208;
	add.f32 	%f57, %f266, %f267;
	mov.f32 	%f356, 0f00000000;
	@%p44 bra 	$L__BB45_17;
	ld.shared.f32 	%f356, [%r15+4];
$L__BB45_17:
	setp.gt.u32 	%p50, %r14, 1;
	mov.b32 	%r209, %f356;
	shfl.sync.bfly.b32	%r210|%p51, %r209, 16, 31, -1;
	mov.b32 	%f269, %r210;
	add.f32 	%f270, %f356, %f269;
	mov.b32 	%r211, %f270;
	shfl.sync.bfly.b32	%r212|%p52, %r211, 8, 31, -1;
	mov.b32 	%f271, %r212;
	add.f32 	%f272, %f270, %f271;
	mov.b32 	%r213, %f272;
	shfl.sync.bfly.b32	%r214|%p53, %r213, 4, 31, -1;
	mov.b32 	%f273, %r214;
	add.f32 	%f274, %f272, %f273;
	mov.b32 	%r215, %f274;
	shfl.sync.bfly.b32	%r216|%p54, %r215, 2, 31, -1;
	mov.b32 	%f275, %r216;
	add.f32 	%f276, %f274, %f275;
	mov.b32 	%r217, %f276;
	shfl.sync.bfly.b32	%r218|%p55, %r217, 1, 31, -1;
	mov.b32 	%f277, %r218;
	add.f32 	%f60, %f276, %f277;
	mov.f32 	%f357, 0f00000000;
	@%p50 bra 	$L__BB45_19;
	ld.shared.f32 	%f357, [%r15+8];
$L__BB45_19:
	setp.gt.u32 	%p56, %r14, 1;
	mov.b32 	%r219, %f357;
	shfl.sync.bfly.b32	%r220|%p57, %r219, 16, 31, -1;
	mov.b32 	%f279, %r220;
	add.f32 	%f280, %f357, %f279;
	mov.b32 	%r221, %f280;
	shfl.sync.bfly.b32	%r222|%p58, %r221, 8, 31, -1;
	mov.b32 	%f281, %r222;
	add.f32 	%f282, %f280, %f281;
	mov.b32 	%r223, %f282;
	shfl.sync.bfly.b32	%r224|%p59, %r223, 4, 31, -1;
	mov.b32 	%f283, %r224;
	add.f32 	%f284, %f282, %f283;
	mov.b32 	%r225, %f284;
	shfl.sync.bfly.b32	%r226|%p60, %r225, 2, 31, -1;
	mov.b32 	%f285, %r226;
	add.f32 	%f286, %f284, %f285;
	mov.b32 	%r227, %f286;
	shfl.sync.bfly.b32	%r228|%p61, %r227, 1, 31, -1;
	mov.b32 	%f287, %r228;
	add.f32 	%f63, %f286, %f287;
	mov.f32 	%f358, 0f00000000;
	@%p56 bra 	$L__BB45_21;
	ld.shared.f32 	%f358, [%r15+12];
$L__BB45_21:
	setp.gt.u32 	%p62, %r14, 1;
	mov.b32 	%r229, %f358;
	shfl.sync.bfly.b32	%r230|%p63, %r229, 16, 31, -1;
	mov.b32 	%f289, %r230;
	add.f32 	%f290, %f358, %f289;
	mov.b32 	%r231, %f290;
	shfl.sync.bfly.b32	%r232|%p64, %r231, 8, 31, -1;
	mov.b32 	%f291, %r232;
	add.f32 	%f292, %f290, %f291;
	mov.b32 	%r233, %f292;
	shfl.sync.bfly.b32	%r234|%p65, %r233, 4, 31, -1;
	mov.b32 	%f293, %r234;
	add.f32 	%f294, %f292, %f293;
	mov.b32 	%r235, %f294;
	shfl.sync.bfly.b32	%r236|%p66, %r235, 2, 31, -1;
	mov.b32 	%f295, %r236;
	add.f32 	%f296, %f294, %f295;
	mov.b32 	%r237, %f296;
	shfl.sync.bfly.b32	%r238|%p67, %r237, 1, 31, -1;
	mov.b32 	%f297, %r238;
	add.f32 	%f66, %f296, %f297;
	mov.f32 	%f359, 0f00000000;
	@%p62 bra 	$L__BB45_23;
	ld.shared.f32 	%f359, [%r15+16];
$L__BB45_23:
	setp.gt.u32 	%p68, %r14, 1;
	mov.b32 	%r239, %f359;
	shfl.sync.bfly.b32	%r240|%p69, %r239, 16, 31, -1;
	mov.b32 	%f299, %r240;
	add.f32 	%f300, %f359, %f299;
	mov.b32 	%r241, %f300;
	shfl.sync.bfly.b32	%r242|%p70, %r241, 8, 31, -1;
	mov.b32 	%f301, %r242;
	add.f32 	%f302, %f300, %f301;
	mov.b32 	%r243, %f302;
	shfl.sync.bfly.b32	%r244|%p71, %r243, 4, 31, -1;
	mov.b32 	%f303, %r244;
	add.f32 	%f304, %f302, %f303;
	mov.b32 	%r245, %f304;
	shfl.sync.bfly.b32	%r246|%p72, %r245, 2, 31, -1;
	mov.b32 	%f305, %r246;
	add.f32 	%f306, %f304, %f305;
	mov.b32 	%r247, %f306;
	shfl.sync.bfly.b32	%r248|%p73, %r247, 1, 31, -1;
	mov.b32 	%f307, %r248;
	add.f32 	%f69, %f306, %f307;
	mov.f32 	%f360, 0f00000000;
	@%p68 bra 	$L__BB45_25;
	ld.shared.f32 	%f360, [%r15+20];
$L__BB45_25:
	setp.ne.s32 	%p74, %r2, 0;
	mov.b32 	%r249, %f360;
	shfl.sync.bfly.b32	%r250|%p75, %r249, 16, 31, -1;
	mov.b32 	%f308, %r250;
	add.f32 	%f309, %f360, %f308;
	mov.b32 	%r251, %f309;
	shfl.sync.bfly.b32	%r252|%p76, %r251, 8, 31, -1;
	mov.b32 	%f310, %r252;
	add.f32 	%f311, %f309, %f310;
	mov.b32 	%r253, %f311;
	shfl.sync.bfly.b32	%r254|%p77, %r253, 4, 31, -1;
	mov.b32 	%f312, %r254;
	add.f32 	%f313, %f311, %f312;
	mov.b32 	%r255, %f313;
	shfl.sync.bfly.b32	%r256|%p78, %r255, 2, 31, -1;
	mov.b32 	%f314, %r256;
	add.f32 	%f315, %f313, %f314;
	mov.b32 	%r257, %f315;
	shfl.sync.bfly.b32	%r258|%p79, %r257, 1, 31, -1;
	mov.b32 	%f316, %r258;
	add.f32 	%f72, %f315, %f316;
	@%p74 bra 	$L__BB45_29;
	ld.param.s8 	%rs24, [_Z19gemv_kernel_batchedI6__half7__half2Li64ELi6EEvPKT_S4_S4_PS2_iib_param_6];
	setp.eq.s16 	%p80, %rs24, 0;
	mov.f32 	%f361, 0f00000000;
	@%p80 bra 	$L__BB45_28;
	ld.param.u64 	%rd87, [_Z19gemv_kernel_batchedI6__half7__half2Li64ELi6EEvPKT_S4_S4_PS2_iib_param_2];
	mul.wide.u32 	%rd73, %r1, 2;
	add.s64 	%rd72, %rd87, %rd73;
	// begin inline asm
	ld.global.nc.b16 %rs16, [%rd72];
	// end inline asm
	// begin inline asm
	{  cvt.f32.f16 %f361, %rs16;}

	// end inline asm
$L__BB45_28:
	ld.param.u64 	%rd88, [_Z19gemv_kernel_batchedI6__half7__half2Li64ELi6EEvPKT_S4_S4_PS2_iib_param_3];
	cvta.to.global.u64 	%rd74, %rd88;
	add.f32 	%f319, %f361, %f57;
	// begin inline asm
	{  cvt.rn.f16.f32 %rs18, %f319;}

	// end inline asm
	mul.wide.u32 	%rd75, %r1, 2;
	add.s64 	%rd76, %rd74, %rd75;
	st.global.u16 	[%rd76], %rs18;
	add.f32 	%f320, %f361, %f60;
	// begin inline asm
	{  cvt.rn.f16.f32 %rs19, %f320;}

	// end inline asm
	add.s32 	%r259, %r16, %r1;
	mul.wide.u32 	%rd77, %r259, 2;
	add.s64 	%rd78, %rd74, %rd77;
	st.global.u16 	[%rd78], %rs19;
	add.f32 	%f321, %f361, %f63;
	// begin inline asm
	{  cvt.rn.f16.f32 %rs20, %f321;}

	// end inline asm
	add.s32 	%r260, %r259, %r16;
	mul.wide.u32 	%rd79, %r260, 2;
	add.s64 	%rd80, %rd74, %rd79;
	st.global.u16 	[%rd80], %rs20;
	add.f32 	%f322, %f361, %f66;
	// begin inline asm
	{  cvt.rn.f16.f32 %rs21, %f322;}

	// end inline asm
	add.s32 	%r261, %r260, %r16;
	mul.wide.u32 	%rd81, %r261, 2;
	add.s64 	%rd82, %rd74, %rd81;
	st.global.u16 	[%rd82], %rs21;
	add.f32 	%f323, %f361, %f69;
	// begin inline asm
	{  cvt.rn.f16.f32 %rs22, %f323;}

	// end inline asm
	add.s32 	%r262, %r261, %r16;
	mul.wide.u32 	%rd83, %r262, 2;
	add.s64 	%rd84, %rd74, %rd83;
	st.global.u16 	[%rd84], %rs22;
	add.f32 	%f324, %f361, %f72;
	// begin inline asm
	{  cvt.rn.f16.f32 %rs23, %f324;}

	// end inline asm
	add.s32 	%r263, %r262, %r16;
	mul.wide.u32 	%rd85, %r263, 2;
	add.s64 	%rd86, %rd74, %rd85;
	st.global.u16 	[%rd86], %rs23;
$L__BB45_29:
	ret;

}
	// .globl	_Z19gemv_kernel_batchedI6__half7__half2Li64ELi7EEvPKT_S4_S4_PS2_iib
.visible .entry _Z19gemv_kernel_batchedI6__half7__half2Li64ELi7EEvPKT_S4_S4_PS2_iib(
	.param .u64 .ptr .align 1 _Z19gemv_kernel_batchedI6__half7__half2Li64ELi7EEvPKT_S4_S4_PS2_iib_param_0,
	.param .u64 .ptr .align 1 _Z19gemv_kernel_batchedI6__half7__half2Li64ELi7EEvPKT_S4_S4_PS2_iib_param_1,
	.param .u64 .ptr .align 1 _Z19gemv_kernel_batchedI6__half7__half2Li64ELi7EEvPKT_S4_S4_PS2_iib_param_2,
	.param .u64 .ptr .align 1 _Z19gemv_kernel_batchedI6__half7__half2Li64ELi7EEvPKT_S4_S4_PS2_iib_param_3,
	.param .u32 _Z19gemv_kernel_batchedI6__half7__half2Li64ELi7EEvPKT_S4_S4_PS2_iib_param_4,
	.param .u32 _Z19gemv_kernel_batchedI6__half7__half2Li64ELi7EEvPKT_S4_S4_PS2_iib_param_5,
	.param .u8 _Z19gemv_kernel_batchedI6__half7__half2Li64ELi7EEvPKT_S4_S4_PS2_iib_param_6
)
{
	.reg .pred 	%p<92>;
	.reg .b16 	%rs<28>;
	.reg .b32 	%r<305>;
	.reg .b32 	%f<419>;
	.reg .b64 	%rd<101>;
	// demoted variable
	.shared .align 4 .b8 _ZZ19gemv_kernel_batchedI6__half7__half2Li64ELi7EEvPKT_S4_S4_PS2_iibE9warp_sums[56];
	ld.param.u64 	%rd13, [_Z19gemv_kernel_batchedI6__half7__half2Li64ELi7EEvPKT_S4_S4_PS2_iib_param_0];
	ld.param.u64 	%rd14, [_Z19gemv_kernel_batchedI6__half7__half2Li64ELi7EEvPKT_S4_S4_PS2_iib_param_1];
	ld.param.u32 	%r16, [_Z19gemv_kernel_batchedI6__half7__half2Li64ELi7EEvPKT_S4_S4_PS2_iib_param_4];
	ld.param.u32 	%r17, [_Z19gemv_kernel_batchedI6__half7__half2Li64ELi7EEvPKT_S4_S4_PS2_iib_param_5];
	mov.u32 	%r1, %ctaid.x;
	setp.ge.s32 	%p1, %r1, %r16;
	@%p1 bra 	$L__BB46_31;
	mov.u32 	%r2, %tid.x;
	shr.u32 	%r18, %r17, 31;
	add.s32 	%r19, %r17, %r18;
	shr.s32 	%r3, %r19, 1;
	mul.lo.s32 	%r4, %r17, %r1;
	mul.wide.s32 	%rd17, %r4, 2;
	add.s64 	%rd1, %rd13, %rd17;
	setp.ge.s32 	%p2, %r2, %r3;
	mov.f32 	%f397, 0f00000000;
	mov.f32 	%f398, %f397;
	mov.f32 	%f399, %f397;
	mov.f32 	%f400, %f397;
	mov.f32 	%f401, %f397;
	mov.f32 	%f402, %f397;
	mov.f32 	%f403, %f397;
	@%p2 bra 	$L__BB46_8;
	not.b32 	%r20, %r2;
	add.s32 	%r5, %r3, %r20;
	and.b32  	%r21, %r5, 192;
	setp.eq.s32 	%p3, %r21, 192;
	mov.f32 	%f397, 0f00000000;
	mov.u32 	%r303, %r2;
	@%p3 bra 	$L__BB46_5;
	mul.wide.u32 	%rd18, %r2, 4;
	add.s64 	%rd99, %rd14, %rd18;
	add.s64 	%rd20, %rd18, %rd17;
	add.s64 	%rd98, %rd13, %rd20;
	shr.u32 	%r22, %r5, 6;
	add.s32 	%r23, %r22, 1;
	and.b32  	%r24, %r23, 3;
	neg.s32 	%r301, %r24;
	mul.wide.s32 	%rd4, %r17, 2;
	mov.f32 	%f397, 0f00000000;
	mov.f32 	%f398, %f397;
	mov.f32 	%f399, %f397;
	mov.f32 	%f400, %f397;
	mov.f32 	%f401, %f397;
	mov.f32 	%f402, %f397;
	mov.f32 	%f403, %f397;
	mov.u32 	%r303, %r2;
$L__BB46_4:
	.pragma "nounroll";
	// begin inline asm
	ld.global.nc.b32 %r25, [%rd98];
	// end inline asm
	// begin inline asm
	{.reg .f16 low,high;
  mov.b32 {low,high},%r25;
  cvt.f32.f16 %f90, low;}

	// end inline asm
	// begin inline asm
	{.reg .f16 low,high;
  mov.b32 {low,high},%r25;
  cvt.f32.f16 %f91, high;}

	// end inline asm
	// begin inline asm
	ld.global.nc.b32 %r28, [%rd99];
	// end inline asm
	// begin inline asm
	{.reg .f16 low,high;
  mov.b32 {low,high},%r28;
  cvt.f32.f16 %f92, low;}

	// end inline asm
	// begin inline asm
	{.reg .f16 low,high;
  mov.b32 {low,high},%r28;
  cvt.f32.f16 %f93, high;}

	// end inline asm
	fma.rn.f32 	%f106, %f90, %f92, %f403;
	fma.rn.f32 	%f403, %f91, %f93, %f106;
	add.s64 	%rd23, %rd99, %rd4;
	// begin inline asm
	ld.global.nc.b32 %r31, [%rd23];
	// end inline asm
	// begin inline asm
	{.reg .f16 low,high;
  mov.b32 {low,high},%r31;
  cvt.f32.f16 %f94, low;}

	// end inline asm
	// begin inline asm
	{.reg .f16 low,high;
  mov.b32 {low,high},%r31;
  cvt.f32.f16 %f95, high;}

	// end inline asm
	fma.rn.f32 	%f107, %f90, %f94, %f402;
	fma.rn.f32 	%f402, %f91, %f95, %f107;
	add.s64 	%rd24, %rd23, %rd4;
	// begin inline asm
	ld.global.nc.b32 %r34, [%rd24];
	// end inline asm
	// begin inline asm
	{.reg .f16 low,high;
  mov.b32 {low,high},%r34;
  cvt.f32.f16 %f96, low;}

	// end inline asm
	// begin inline asm
	{.reg .f16 low,high;
  mov.b32 {low,high},%r34;
  cvt.f32.f16 %f97, high;}

	// end inline asm
	fma.rn.f32 	%f108, %f90, %f96, %f401;
	fma.rn.f32 	%f401, %f91, %f97, %f108;
	add.s64 	%rd25, %rd24, %rd4;
	// begin inline asm
	ld.global.nc.b32 %r37, [%rd25];
	// end inline asm
	// begin inline asm
	{.reg .f16 low,high;
  mov.b32 {low,high},%r37;
  cvt.f32.f16 %f98, low;}

	// end inline asm
	// begin inline asm
	{.reg .f16 low,high;
  mov.b32 {low,high},%r37;
  cvt.f32.f16 %f99, high;}

	// end inline asm
	fma.rn.f32 	%f109, %f90, %f98, %f400;
	fma.rn.f32 	%f400, %f91, %f99, %f109;
	add.s64 	%rd26, %rd25, %rd4;
	// begin inline asm
	ld.global.nc.b32 %r40, [%rd26];
	// end inline asm
	// begin inline asm
	{.reg .f16 low,high;
  mov.b32 {low,high},%r40;
  cvt.f32.f16 %f100, low;}

	// end inline asm
	// begin inline asm
	{.reg .f16 low,high;
  mov.b32 {low,high},%r40;
  cvt.f32.f16 %f101, high;}

	// end inline asm
	fma.rn.f32 	%f110, %f90, %f100, %f399;
	fma.rn.f32 	%f399, %f91, %f101, %f110;
	add.s64 	%rd27, %rd26, %rd4;
	// begin inline asm
	ld.global.nc.b32 %r43, [%rd27];
	// end inline asm
	// begin inline asm
	{.reg .f16 low,high;
  mov.b32 {low,high},%r43;
  cvt.f32.f16 %f102, low;}

	// end inline asm
	// begin inline asm
	{.reg .f16 low,high;
  mov.b32 {low,high},%r43;
  cvt.f32.f16 %f103, high;}

	// end inline asm
	fma.rn.f32 	%f111, %f90, %f102, %f398;
	fma.rn.f32 	%f398, %f91, %f103, %f111;
	add.s64 	%rd28, %rd27, %rd4;
	// begin inline asm
	ld.global.nc.b32 %r46, [%rd28];
	// end inline asm
	// begin inline asm
	{.reg .f16 low,high;
  mov.b32 {low,high},%r46;
  cvt.f32.f16 %f104, low;}

	// end inline asm
	// begin inline asm
	{.reg .f16 low,high;
  mov.b32 {low,high},%r46;
  cvt.f32.f16 %f105, high;}

	// end inline asm
	fma.rn.f32 	%f112, %f90, %f104, %f397;
	fma.rn.f32 	%f397, %f91, %f105, %f112;
	add.s32 	%r303, %r303, 64;
	add.s64 	%rd99, %rd99, 256;
	add.s64 	%rd98, %rd98, 256;
	add.s32 	%r301, %r301, 1;
	setp.ne.s32 	%p4, %r301, 0;
	@%p4 bra 	$L__BB46_4;
$L__BB46_5:
	setp.lt.u32 	%p5, %r5, 192;
	@%p5 bra 	$L__BB46_8;
	mul.wide.u32 	%rd100, %r303, 4;
	mul.wide.s32 	%rd29, %r17, 10;
	sub.s64 	%rd10, 256, %rd29;
	mul.wide.s32 	%rd62, %r17, 2;
$L__BB46_7:
	add.s64 	%rd30, %rd1, %rd100;
	// begin inline asm
	ld.global.nc.b32 %r49, [%rd30];
	// end inline asm
	add.s64 	%rd31, %rd14, %rd100;
	// begin inline asm
	{.reg .f16 low,high;
  mov.b32 {low,high},%r49;
  cvt.f32.f16 %f113, low;}

	// end inline asm
	// begin inline asm
	{.reg .f16 low,high;
  mov.b32 {low,high},%r49;
  cvt.f32.f16 %f114, high;}

	// end inline asm
	// begin inline asm
	ld.global.nc.b32 %r52, [%rd31];
	// end inline asm
	// begin inline asm
	{.reg .f16 low,high;
  mov.b32 {low,high},%r52;
  cvt.f32.f16 %f115, low;}

	// end inline asm
	// begin inline asm
	{.reg .f16 low,high;
  mov.b32 {low,high},%r52;
  cvt.f32.f16 %f116, high;}

	// end inline asm
	fma.rn.f32 	%f177, %f113, %f115, %f403;
	fma.rn.f32 	%f178, %f114, %f116, %f177;
	add.s64 	%rd32, %rd31, %rd62;
	// begin inline asm
	ld.global.nc.b32 %r55, [%rd32];
	// end inline asm
	// begin inline asm
	{.reg .f16 low,high;
  mov.b32 {low,high},%r55;
  cvt.f32.f16 %f117, low;}

	// end inline asm
	// begin inline asm
	{.reg .f16 low,high;
  mov.b32 {low,high},%r55;
  cvt.f32.f16 %f118, high;}

	// end inline asm
	fma.rn.f32 	%f179, %f113, %f117, %f402;
	fma.rn.f32 	%f180, %f114, %f118, %f179;
	add.s64 	%rd33, %rd32, %rd62;
	// begin inline asm
	ld.global.nc.b32 %r58, [%rd33];
	// end inline asm
	// begin inline asm
	{.reg .f16 low,high;
  mov.b32 {low,high},%r58;
  cvt.f32.f16 %f119, low;}

	// end inline asm
	// begin inline asm
	{.reg .f16 low,high;
  mov.b32 {low,high},%r58;
  cvt.f32.f16 %f120, high;}

	// end inline asm
	fma.rn.f32 	%f181, %f113, %f119, %f401;
	fma.rn.f32 	%f182, %f114, %f120, %f181;
	add.s64 	%rd34, %rd33, %rd62;
	// begin inline asm
	ld.global.nc.b32 %r61, [%rd34];
	// end inline asm
	// begin inline asm
	{.reg .f16 low,high;
  mov.b32 {low,high},%r61;
  cvt.f32.f16 %f121, low;}

	// end inline asm
	// begin inline asm
	{.reg .f16 low,high;
  mov.b32 {low,high},%r61;
  cvt.f32.f16 %f122, high;}

	// end inline asm
	fma.rn.f32 	%f183, %f113, %f121, %f400;
	fma.rn.f32 	%f184, %f114, %f122, %f183;
	add.s64 	%rd35, %rd34, %rd62;
	// begin inline asm
	ld.global.nc.b32 %r64, [%rd35];
	// end inline asm
	// begin inline asm
	{.reg .f16 low,high;
  mov.b32 {low,high},%r64;
  cvt.f32.f16 %f123, low;}

	// end inline asm
	// begin inline asm
	{.reg .f16 low,high;
  mov.b32 {low,high},%r64;
  cvt.f32.f16 %f124, high;}

	// end inline asm
	fma.rn.f32 	%f185, %f113, %f123, %f399;
	fma.rn.f32 	%f186, %f114, %f124, %f185;
	add.s64 	%rd36, %rd35, %rd62;
	// begin inline asm
	ld.global.nc.b32 %r67, [%rd36];
	// end inline asm
	// begin inline asm
	{.reg .f16 low,high;
  mov.b32 {low,high},%r67;
  cvt.f32.f16 %f125, low;}

	// end inline asm
	// begin inline asm
	{.reg .f16 low,high;
  mov.b32 {low,high},%r67;
  cvt.f32.f16 %f126, high;}

	// end inline asm
	fma.rn.f32 	%f187, %f113, %f125, %f398;
	fma.rn.f32 	%f188, %f114, %f126, %f187;
	add.s64 	%rd37, %rd36, %rd62;
	// begin inline asm
	ld.global.nc.b32 %r70, [%rd37];
	// end inline asm
	// begin inline asm
	{.reg .f16 low,high;
  mov.b32 {low,high},%r70;
  cvt.f32.f16 %f127, low;}

	// end inline asm
	// begin inline asm
	{.reg .f16 low,high;
  mov.b32 {low,high},%r70;
  cvt.f32.f16 %f128, high;}

	// end inline asm
	fma.rn.f32 	%f189, %f113, %f127, %f397;
	fma.rn.f32 	%f190, %f114, %f128, %f189;
	add.s64 	%rd38, %rd30, 256;
	// begin inline asm
	ld.global.nc.b32 %r73, [%rd38];
	// end inline asm
	add.s64 	%rd39, %rd31, 256;
	// begin inline asm
	{.reg .f16 low,high;
  mov.b32 {low,high},%r73;
  cvt.f32.f16 %f129, low;}

	// end inline asm
	// begin inline asm
	{.reg .f16 low,high;
  mov.b32 {low,high},%r73;
  cvt.f32.f16 %f130, high;}

	// end inline asm
	// begin inline asm
	ld.global.nc.b32 %r76, [%rd39];
	// end inline asm
	// begin inline asm
	{.reg .f16 low,high;
  mov.b32 {low,high},%r76;
  cvt.f32.f16 %f131, low;}

	// end inline asm
	// begin inline asm
	{.reg .f16 low,high;
  mov.b32 {low,high},%r76;
  cvt.f32.f16 %f132, high;}

	// end inline asm
	fma.rn.f32 	%f191, %f129, %f131, %f178;
	fma.rn.f32 	%f192, %f130, %f132, %f191;
	add.s64 	%rd40, %rd37, %rd10;
	// begin inline asm
	ld.global.nc.b32 %r79, [%rd40];
	// end inline asm
	// begin inline asm
	{.reg .f16 low,high;
  mov.b32 {low,high},%r79;
  cvt.f32.f16 %f133, low;}

	// end inline asm
	// begin inline asm
	{.reg .f16 low,high;
  mov.b32 {low,high},%r79;
  cvt.f32.f16 %f134, high;}

	// end inline asm
	fma.rn.f32 	%f193, %f129, %f133, %f180;
	fma.rn.f32 	%f194, %f130, %f134, %f193;
	add.s64 	%rd41, %rd40, %rd62;
	// begin inline asm
	ld.global.nc.b32 %r82, [%rd41];
	// end inline asm
	// begin inline asm
	{.reg .f16 low,high;
  mov.b32 {low,high},%r82;
  cvt.f32.f16 %f135, low;}

	// end inline asm
	// begin inline asm
	{.reg .f16 low,high;
  mov.b32 {low,high},%r82;
  cvt.f32.f16 %f136, high;}

	// end inline asm
	fma.rn.f32 	%f195, %f129, %f135, %f182;
	fma.rn.f32 	%f196, %f130, %f136, %f195;
	add.s64 	%rd42, %rd41, %rd62;
	// begin inline asm
	ld.global.nc.b32 %r85, [%rd42];
	// end inline asm
	// begin inline asm
	{.reg .f16 low,high;
  mov.b32 {low,high},%r85;
  cvt.f32.f16 %f137, low;}

	// end inline asm
	// begin inline asm
	{.reg .f16 low,high;
  mov.b32 {low,high},%r85;
  cvt.f32.f16 %f138, high;}

	// end inline asm
	fma.rn.f32 	%f197, %f129, %f137, %f184;
	fma.rn.f32 	%f198, %f130, %f138, %f197;
	add.s64 	%rd43, %rd42, %rd62;
	// begin inline asm
	ld.global.nc.b32 %r88, [%rd43];
	// end inline asm
	// begin inline asm
	{.reg .f16 low,high;
  mov.b32 {low,high},%r88;
  cvt.f32.f16 %f139, low;}

	// end inline asm
	// begin inline asm
	{.reg .f16 low,high;
  mov.b32 {low,high},%r88;
  cvt.f32.f16 %f140, high;}

	// end inline asm
	fma.rn.f32 	%f199, %f129, %f139, %f186;
	fma.rn.f32 	%f200, %f130, %f140, %f199;
	add.s64 	%rd44, %rd43, %rd62;
	// begin inline asm
	ld.global.nc.b32 %r91, [%rd44];
	// end inline asm
	// begin inline asm
	{.reg .f16 low,high;
  mov.b32 {low,high},%r91;
  cvt.f32.f16 %f141, low;}

	// end inline asm
	// begin inline asm
	{.reg .f16 low,high;
  mov.b32 {low,high},%r91;
  cvt.f32.f16 %f142, high;}

	// end inline asm
	fma.rn.f32 	%f201, %f129, %f141, %f188;
	fma.rn.f32 	%f202, %f130, %f142, %f201;
	add.s64 	%rd45, %rd44, %rd62;
	// begin inline asm
	ld.global.nc.b32 %r94, [%rd45];
	// end inline asm
	// begin inline asm
	{.reg .f16 low,high;
  mov.b32 {low,high},%r94;
  cvt.f32.f16 %f143, low;}

	// end inline asm
	// begin inline asm
	{.reg .f16 low,high;
  mov.b32 {low,high},%r94;
  cvt.f32.f16 %f144, high;}

	// end inline asm
	fma.rn.f32 	%f203, %f129, %f143, %f190;
	fma.rn.f32 	%f204, %f130, %f144, %f203;
	add.s64 	%rd46, %rd30, 512;
	// begin inline asm
	ld.global.nc.b32 %r97, [%rd46];
	// end inline asm
	add.s64 	%rd47, %rd31, 512;
	// begin inline asm
	{.reg .f16 low,high;
  mov.b32 {low,high},%r97;
  cvt.f32.f16 %f145, low;}

	// end inline asm
	// begin inline asm
	{.reg .f16 low,high;
  mov.b32 {low,high},%r97;
  cvt.f32.f16 %f146, high;}

	// end inline asm
	// begin inline asm
	ld.global.nc.b32 %r100, [%rd47];
	// end inline asm
	// begin inline asm
	{.reg .f16 low,high;
  mov.b32 {low,high},%r100;
  cvt.f32.f16 %f147, low;}

	// end inline asm
	// begin inline asm
	{.reg .f16 low,high;
  mov.b32 {low,high},%r100;
  cvt.f32.f16 %f148, high;}

	// end inline asm
	fma.rn.f32 	%f205, %f145, %f147, %f192;
	fma.rn.f32 	%f206, %f146, %f148, %f205;
	add.s64 	%rd48, %rd45, %rd10;
	// begin inline asm
	ld.global.nc.b32 %r103, [%rd48];
	// end inline asm
	// begin inline asm
	{.reg .f16 low,high;
  mov.b32 {low,high},%r103;
  cvt.f32.f16 %f149, low;}

	// end inline asm
	// begin inline asm
	{.reg .f16 low,high;
  mov.b32 {low,high},%r103;
  cvt.f32.f16 %f150, high;}

	// end inline asm
	fma.rn.f32 	%f207, %f145, %f149, %f194;
	fma.rn.f32 	%f208, %f146, %f150, %f207;
	add.s64 	%rd49, %rd48, %rd62;
	// begin inline asm
	ld.global.nc.b32 %r106, [%rd49];
	// end inline asm
	// begin inline asm
	{.reg .f16 low,high;
  mov.b32 {low,high},%r106;
  cvt.f32.f16 %f151, low;}

	// end inline asm
	// begin inline asm
	{.reg .f16 low,high;
  mov.b32 {low,high},%r106;
  cvt.f32.f16 %f152, high;}

	// end inline asm
	fma.rn.f32 	%f209, %f145, %f151, %f196;
	fma.rn.f32 	%f210, %f146, %f152, %f209;
	add.s64 	%rd50, %rd49, %rd62;
	// begin inline asm
	ld.global.nc.b32 %r109, [%rd50];
	// end inline asm
	// begin inline asm
	{.reg .f16 low,high;
  mov.b32 {low,high},%r109;
  cvt.f32.f16 %f153, low;}

	// end inline asm
	// begin inline asm
	{.reg .f16 low,high;
  mov.b32 {low,high},%r109;
  cvt.f32.f16 %f154, high;}

	// end inline asm
	fma.rn.f32 	%f211, %f145, %f153, %f198;
	fma.rn.f32 	%f212, %f146, %f154, %f211;
	add.s64 	%rd51, %rd50, %rd62;
	// begin inline asm
	ld.global.nc.b32 %r112, [%rd51];
	// end inline asm
	// begin inline asm
	{.reg .f16 low,high;
  mov.b32 {low,high},%r112;
  cvt.f32.f16 %f155, low;}

	// end inline asm
	// begin inline asm
	{.reg .f16 low,high;
  mov.b32 {low,high},%r112;
  cvt.f32.f16 %f156, high;}

	// end inline asm
	fma.rn.f32 	%f213, %f145, %f155, %f200;
	fma.rn.f32 	%f214, %f146, %f156, %f213;
	add.s64 	%rd52, %rd51, %rd62;
	// begin inline asm
	ld.global.nc.b32 %r115, [%rd52];
	// end inline asm
	// begin inline asm
	{.reg .f16 low,high;
  mov.b32 {low,high},%r115;
  cvt.f32.f16 %f157, low;}

	// end inline asm
	// begin inline asm
	{.reg .f16 low,high;
  mov.b32 {low,high},%r115;
  cvt.f32.f16 %f158, high;}

	// end inline asm
	fma.rn.f32 	%f215, %f145, %f157, %f202;
	fma.rn.f32 	%f216, %f146, %f158, %f215;
	add.s64 	%rd53, %rd52, %rd62;
	// begin inline asm
	ld.global.nc.b32 %r118, [%rd53];
	// end inline asm
	// begin inline asm
	{.reg .f16 low,high;
  mov.b32 {low,high},%r118;
  cvt.f32.f16 %f159, low;}

	// end inline asm
	// begin inline asm
	{.reg .f16 low,high;
  mov.b32 {low,high},%r118;
  cvt.f32.f16 %f160, high;}

	// end inline asm
	fma.rn.f32 	%f217, %f145, %f159, %f204;
	fma.rn.f32 	%f218, %f146, %f160, %f217;
	add.s64 	%rd54, %rd30, 768;
	// begin inline asm
	ld.global.nc.b32 %r121, [%rd54];
	// end inline asm
	add.s64 	%rd55, %rd31, 768;
	// begin inline asm
	{.reg .f16 low,high;
  mov.b32 {low,high},%r121;
  cvt.f32.f16 %f161, low;}

	// end inline asm
	// begin inline asm
	{.reg .f16 low,high;
  mov.b32 {low,high},%r121;
  cvt.f32.f16 %f162, high;}

	// end inline asm
	// begin inline asm
	ld.global.nc.b32 %r124, [%rd55];
	// end inline asm
	// begin inline asm
	{.reg .f16 low,high;
  mov.b32 {low,high},%r124;
  cvt.f32.f16 %f163, low;}

	// end inline asm
	// begin inline asm
	{.reg .f16 low,high;
  mov.b32 {low,high},%r124;
  cvt.f32.f16 %f164, high;}

	// end inline asm
	fma.rn.f32 	%f219, %f161, %f163, %f206;
	fma.rn.f32 	%f403, %f162, %f164, %f219;
	add.s64 	%rd56, %rd53, %rd10;
	// begin inline asm
	ld.global.nc.b32 %r127, [%rd56];
	// end inline asm
	// begin inline asm
	{.reg .f16 low,high;
  mov.b32 {low,high},%r127;
  cvt.f32.f16 %f165, low;}

	// end inline asm
	// begin inline asm
	{.reg .f16 low,high;
  mov.b32 {low,high},%r127;
  cvt.f32.f16 %f166, high;}

	// end inline asm
	fma.rn.f32 	%f220, %f161, %f165, %f208;
	fma.rn.f32 	%f402, %f162, %f166, %f220;
	add.s64 	%rd57, %rd56, %rd62;
	// begin inline asm
	ld.global.nc.b32 %r130, [%rd57];
	// end inline asm
	// begin inline asm
	{.reg .f16 low,high;
  mov.b32 {low,high},%r130;
  cvt.f32.f16 %f167, low;}

	// end inline asm
	// begin inline asm
	{.reg .f16 low,high;
  mov.b32 {low,high},%r130;
  cvt.f32.f16 %f168, high;}

	// end inline asm
	fma.rn.f32 	%f221, %f161, %f167, %f210;
	fma.rn.f32 	%f401, %f162, %f168, %f221;
	add.s64 	%rd58, %rd57, %rd62;
	// begin inline asm
	ld.global.nc.b32 %r133, [%rd58];
	// end inline asm
	// begin inline asm
	{.reg .f16 low,high;
  mov.b32 {low,high},%r133;
  cvt.f32.f16 %f169, low;}

	// end inline asm
	// begin inline asm
	{.reg .f16 low,high;
  mov.b32 {low,high},%r133;
  cvt.f32.f16 %f170, high;}

	// end inline asm
	fma.rn.f32 	%f222, %f161, %f169, %f212;
	fma.rn.f32 	%f400, %f162, %f170, %f222;
	add.s64 	%rd59, %rd58, %rd62;
	// begin inline asm
	ld.global.nc.b32 %r136, [%rd59];
	// end inline asm
	// begin inline asm
	{.reg .f16 low,high;
  mov.b32 {low,high},%r136;
  cvt.f32.f16 %f171, low;}

	// end inline asm
	// begin inline asm
	{.reg .f16 low,high;
  mov.b32 {low,high},%r136;
  cvt.f32.f16 %f172, high;}

	// end inline asm
	fma.rn.f32 	%f223, %f161, %f171, %f214;
	fma.rn.f32 	%f399, %f162, %f172, %f223;
	add.s64 	%rd60, %rd59, %rd62;
	// begin inline asm
	ld.global.nc.b32 %r139, [%rd60];
	// end inline asm
	// begin inline asm
	{.reg .f16 low,high;
  mov.b32 {low,high},%r139;
  cvt.f32.f16 %f173, low;}

	// end inline asm
	// begin inline asm
	{.reg .f16 low,high;
  mov.b32 {low,high},%r139;
  cvt.f32.f16 %f174, high;}

	// end inline asm
	fma.rn.f32 	%f224, %f161, %f173, %f216;
	fma.rn.f32 	%f398, %f162, %f174, %f224;
	add.s64 	%rd61, %rd60, %rd62;
	// begin inline asm
	ld.global.nc.b32 %r142, [%rd61];
	// end inline asm
	// begin inline asm
	{.reg .f16 low,high;
  mov.b32 {low,high},%r142;
  cvt.f32.f16 %f175, low;}

	// end inline asm
	// begin inline asm
	{.reg .f16 low,high;
  mov.b32 {low,high},%r142;
  cvt.f32.f16 %f176, high;}

	// end inline asm
	fma.rn.f32 	%f225, %f161, %f175, %f218;
	fma.rn.f32 	%f397, %f162, %f176, %f225;
	add.s32 	%r303, %r303, 256;
	add.s64 	%rd100, %rd100, 1024;
	setp.lt.s32 	%p6, %r303, %r3;
	@%p6 bra 	$L__BB46_7;
$L__BB46_8:
	and.b32  	%r145, %r17, 1;
	setp.eq.b32 	%p7, %r145, 1;
	not.pred 	%p8, %p7;
	setp.ne.s32 	%p9, %r2, 0;
	or.pred  	%p10, %p9, %p8;
	@%p10 bra 	$L__BB46_10;
	mul.wide.s32 	%rd71, %r17, 2;
	add.s64 	%rd72, %rd1, %rd71;
	add.s64 	%rd63, %rd72, -2;
	// begin inline asm
	ld.global.nc.b16 %rs2, [%rd63];
	// end inline asm
	// begin inline asm
	{  cvt.f32.f16 %f226, %rs2;}

	// end inline asm
	add.s64 	%rd73, %rd14, %rd71;
	add.s64 	%rd64, %rd73, -2;
	// begin inline asm
	ld.global.nc.b16 %rs4, [%rd64];
	// end inline asm
	// begin inline asm
	{  cvt.f32.f16 %f227, %rs4;}

	// end inline asm
	fma.rn.f32 	%f403, %f226, %f227, %f403;
	add.s64 	%rd65, %rd64, %rd71;
	// begin inline asm
	ld.global.nc.b16 %rs6, [%rd65];
	// end inline asm
	// begin inline asm
	{  cvt.f32.f16 %f228, %rs6;}

	// end inline asm
	fma.rn.f32 	%f402, %f226, %f228, %f402;
	shl.b32 	%r146, %r17, 1;
	mul.wide.s32 	%rd74, %r146, 2;
	add.s64 	%rd66, %rd64, %rd74;
	// begin inline asm
	ld.global.nc.b16 %rs8, [%rd66];
	// end inline asm
	// begin inline asm
	{  cvt.f32.f16 %f229, %rs8;}

	// end inline asm
	fma.rn.f32 	%f401, %f226, %f229, %f401;
	mul.lo.s32 	%r147, %r17, 3;
	mul.wide.s32 	%rd75, %r147, 2;
	add.s64 	%rd67, %rd64, %rd75;
	// begin inline asm
	ld.global.nc.b16 %rs10, [%rd67];
	// end inline asm
	// begin inline asm
	{  cvt.f32.f16 %f230, %rs10;}

	// end inline asm
	fma.rn.f32 	%f400, %f226, %f230, %f400;
	shl.b32 	%r148, %r17, 2;
	mul.wide.s32 	%rd76, %r148, 2;
	add.s64 	%rd68, %rd64, %rd76;
	// begin inline asm
	ld.global.nc.b16 %rs12, [%rd68];
	// end inline asm
	// begin inline asm
	{  cvt.f32.f16 %f231, %rs12;}

	// end inline asm
	fma.rn.f32 	%f399, %f226, %f231, %f399;
	mul.lo.s32 	%r149, %r17, 5;
	mul.wide.s32 	%rd77, %r149, 2;
	add.s64 	%rd69, %rd64, %rd77;
	// begin inline asm
	ld.global.nc.b16 %rs14, [%rd69];
	// end inline asm
	// begin inline asm
	{  cvt.f32.f16 %f232, %rs14;}

	// end inline asm
	fma.rn.f32 	%f398, %f226, %f232, %f398;
	mul.lo.s32 	%r150, %r17, 6;
	mul.wide.s32 	%rd78, %r150, 2;
	add.s64 	%rd70, %rd64, %rd78;
	// begin inline asm
	ld.global.nc.b16 %rs16, [%rd70];
	// end inline asm
	// begin inline asm
	{  cvt.f32.f16 %f233, %rs16;}

	// end inline asm
	fma.rn.f32 	%f397, %f226, %f233, %f397;
$L__BB46_10:
	mov.b32 	%r151, %f403;
	shfl.sync.bfly.b32	%r152|%p11, %r151, 16, 31, -1;
	mov.b32 	%f234, %r152;
	add.f32 	%f235, %f403, %f234;
	mov.b32 	%r153, %f235;
	shfl.sync.bfly.b32	%r154|%p12, %r153, 8, 31, -1;
	mov.b32 	%f236, %r154;
	add.f32 	%f237, %f235, %f236;
	mov.b32 	%r155, %f237;
	shfl.sync.bfly.b32	%r156|%p13, %r155, 4, 31, -1;
	mov.b32 	%f238, %r156;
	add.f32 	%f239, %f237, %f238;
	mov.b32 	%r157, %f239;
	shfl.sync.bfly.b32	%r158|%p14, %r157, 2, 31, -1;
	mov.b32 	%f240, %r158;
	add.f32 	%f241, %f239, %f240;
	mov.b32 	%r159, %f241;
	shfl.sync.bfly.b32	%r160|%p15, %r159, 1, 31, -1;
	mov.b32 	%f242, %r160;
	add.f32 	%f57, %f241, %f242;
	mov.b32 	%r161, %f402;
	shfl.sync.bfly.b32	%r162|%p16, %r161, 16, 31, -1;
	mov.b32 	%f243, %r162;
	add.f32 	%f244, %f402, %f243;
	mov.b32 	%r163, %f244;
	shfl.sync.bfly.b32	%r164|%p17, %r163, 8, 31, -1;
	mov.b32 	%f245, %r164;
	add.f32 	%f246, %f244, %f245;
	mov.b32 	%r165, %f246;
	shfl.sync.bfly.b32	%r166|%p18, %r165, 4, 31, -1;
	mov.b32 	%f247, %r166;
	add.f32 	%f248, %f246, %f247;
	mov.b32 	%r167, %f248;
	shfl.sync.bfly.b32	%r168|%p19, %r167, 2, 31, -1;
	mov.b32 	%f249, %r168;
	add.f32 	%f250, %f248, %f249;
	mov.b32 	%r169, %f250;
	shfl.sync.bfly.b32	%r170|%p20, %r169, 1, 31, -1;
	mov.b32 	%f251, %r170;
	add.f32 	%f58, %f250, %f251;
	mov.b32 	%r171, %f401;
	shfl.sync.bfly.b32	%r172|%p21, %r171, 16, 31, -1;
	mov.b32 	%f252, %r172;
	add.f32 	%f253, %f401, %f252;
	mov.b32 	%r173, %f253;
	shfl.sync.bfly.b32	%r174|%p22, %r173, 8, 31, -1;
	mov.b32 	%f254, %r174;
	add.f32 	%f255, %f253, %f254;
	mov.b32 	%r175, %f255;
	shfl.sync.bfly.b32	%r176|%p23, %r175, 4, 31, -1;
	mov.b32 	%f256, %r176;
	add.f32 	%f257, %f255, %f256;
	mov.b32 	%r177, %f257;
	shfl.sync.bfly.b32	%r178|%p24, %r177, 2, 31, -1;
	mov.b32 	%f258, %r178;
	add.f32 	%f259, %f257, %f258;
	mov.b32 	%r179, %f259;
	shfl.sync.bfly.b32	%r180|%p25, %r179, 1, 31, -1;
	mov.b32 	%f260, %r180;
	add.f32 	%f59, %f259, %f260;
	mov.b32 	%r181, %f400;
	shfl.sync.bfly.b32	%r182|%p26, %r181, 16, 31, -1;
	mov.b32 	%f261, %r182;
	add.f32 	%f262, %f400, %f261;
	mov.b32 	%r183, %f262;
	shfl.sync.bfly.b32	%r184|%p27, %r183, 8, 31, -1;
	mov.b32 	%f263, %r184;
	add.f32 	%f264, %f262, %f263;
	mov.b32 	%r185, %f264;
	shfl.sync.bfly.b32	%r186|%p28, %r185, 4, 31, -1;
	mov.b32 	%f265, %r186;
	add.f32 	%f266, %f264, %f265;
	mov.b32 	%r187, %f266;
	shfl.sync.bfly.b32	%r188|%p29, %r187, 2, 31, -1;
	mov.b32 	%f267, %r188;
	add.f32 	%f268, %f266, %f267;
	mov.b32 	%r189, %f268;
	shfl.sync.bfly.b32	%r190|%p30, %r189, 1, 31, -1;
	mov.b32 	%f269, %r190;
	add.f32 	%f60, %f268, %f269;
	mov.b32 	%r191, %f399;
	shfl.sync.bfly.b32	%r192|%p31, %r191, 16, 31, -1;
	mov.b32 	%f270, %r192;
	add.f32 	%f271, %f399, %f270;
	mov.b32 	%r193, %f271;
	shfl.sync.bfly.b32	%r194|%p32, %r193, 8, 31, -1;
	mov.b32 	%f272, %r194;
	add.f32 	%f273, %f271, %f272;
	mov.b32 	%r195, %f273;
	shfl.sync.bfly.b32	%r196|%p33, %r195, 4, 31, -1;
	mov.b32 	%f274, %r196;
	add.f32 	%f275, %f273, %f274;
	mov.b32 	%r197, %f275;
	shfl.sync.bfly.b32	%r198|%p34, %r197, 2, 31, -1;
	mov.b32 	%f276, %r198;
	add.f32 	%f277, %f275, %f276;
	mov.b32 	%r199, %f277;
	shfl.sync.bfly.b32	%r200|%p35, %r199, 1, 31, -1;
	mov.b32 	%f278, %r200;
	add.f32 	%f61, %f277, %f278;
	mov.b32 	%r201, %f398;
	shfl.sync.bfly.b32	%r202|%p36, %r201, 16, 31, -1;
	mov.b32 	%f279, %r202;
	add.f32 	%f280, %f398, %f279;
	mov.b32 	%r203, %f280;
	shfl.sync.bfly.b32	%r204|%p37, %r203, 8, 31, -1;
	mov.b32 	%f281, %r204;
	add.f32 	%f282, %f280, %f281;
	mov.b32 	%r205, %f282;
	shfl.sync.bfly.b32	%r206|%p38, %r205, 4, 31, -1;
	mov.b32 	%f283, %r206;
	add.f32 	%f284, %f282, %f283;
	mov.b32 	%r207, %f284;
	shfl.sync.bfly.b32	%r208|%p39, %r207, 2, 31, -1;
	mov.b32 	%f285, %r208;
	add.f32 	%f286, %f284, %f285;
	mov.b32 	%r209, %f286;
	shfl.sync.bfly.b32	%r210|%p40, %r209, 1, 31, -1;
	mov.b32 	%f287, %r210;
	add.f32 	%f62, %f286, %f287;
	mov.b32 	%r211, %f397;
	shfl.sync.bfly.b32	%r212|%p41, %r211, 16, 31, -1;
	mov.b32 	%f288, %r212;
	add.f32 	%f289, %f397, %f288;
	mov.b32 	%r213, %f289;
	shfl.sync.bfly.b32	%r214|%p42, %r213, 8, 31, -1;
	mov.b32 	%f290, %r214;
	add.f32 	%f291, %f289, %f290;
	mov.b32 	%r215, %f291;
	shfl.sync.bfly.b32	%r216|%p43, %r215, 4, 31, -1;
	mov.b32 	%f292, %r216;
	add.f32 	%f293, %f291, %f292;
	mov.b32 	%r217, %f293;
	shfl.sync.bfly.b32	%r218|%p44, %r217, 2, 31, -1;
	mov.b32 	%f294, %r218;
	add.f32 	%f295, %f293, %f294;
	mov.b32 	%r219, %f295;
	shfl.sync.bfly.b32	%r220|%p45, %r219, 1, 31, -1;
	mov.b32 	%f296, %r220;
	add.f32 	%f63, %f295, %f296;
	and.b32  	%r14, %r2, 31;
	setp.ne.s32 	%p46, %r14, 0;
	@%p46 bra 	$L__BB46_12;
	shr.u32 	%r221, %r2, 5;
	mov.u32 	%r222, _ZZ19gemv_kernel_batchedI6__half7__half2Li64ELi7EEvPKT_S4_S4_PS2_iibE9warp_sums;
	mad.lo.s32 	%r223, %r221, 28, %r222;
	st.shared.f32 	[%r223], %f57;
	st.shared.f32 	[%r223+4], %f58;
	st.shared.f32 	[%r223+8], %f59;
	st.shared.f32 	[%r223+12], %f60;
	st.shared.f32 	[%r223+16], %f61;
	st.shared.f32 	[%r223+20], %f62;
	st.shared.f32 	[%r223+24], %f63;
$L__BB46_12:
	bar.sync 	0;
	setp.gt.u32 	%p47, %r2, 31;
	@%p47 bra 	$L__BB46_31;
	setp.gt.u32 	%p48, %r14, 1;
	mov.u32 	%r224, _ZZ19gemv_kernel_batchedI6__half7__half2Li64ELi7EEvPKT_S4_S4_PS2_iibE9warp_sums;
	mad.lo.s32 	%r15, %r14, 28, %r224;
	mov.f32 	%f411, 0f00000000;
	@%p48 bra 	$L__BB46_15;
	ld.shared.f32 	%f411, [%r15];
$L__BB46_15:
	setp.gt.u32 	%p49, %r14, 1;
	mov.b32 	%r225, %f411;
	shfl.sync.bfly.b32	%r226|%p50, %r225, 16, 31, -1;
	mov.b32 	%f299, %r226;
	add.f32 	%f300, %f411, %f299;
	mov.b32 	%r227, %f300;
	shfl.sync.bfly.b32	%r228|%p51, %r227, 8, 31, -1;
	mov.b32 	%f301, %r228;
	add.f32 	%f302, %f300, %f301;
	mov.b32 	%r229, %f302;
	shfl.sync.bfly.b32	%r230|%p52, %r229, 4, 31, -1;
	mov.b32 	%f303, %r230;
	add.f32 	%f304, %f302, %f303;
	mov.b32 	%r231, %f304;
	shfl.sync.bfly.b32	%r232|%p53, %r231, 2, 31, -1;
	mov.b32 	%f305, %r232;
	add.f32 	%f306, %f304, %f305;
	mov.b32 	%r233, %f306;
	shfl.sync.bfly.b32	%r234|%p54, %r233, 1, 31, -1;
	mov.b32 	%f307, %r234;
	add.f32 	%f66, %f306, %f307;
	mov.f32 	%f412, 0f00000000;
	@%p49 bra 	$L__BB46_17;
	ld.shared.f32 	%f412, [%r15+4];
$L__BB46_17:
	setp.gt.u32 	%p55, %r14, 1;
	mov.b32 	%r235, %f412;
	shfl.sync.bfly.b32	%r236|%p56, %r235, 16, 31, -1;
	mov.b32 	%f309, %r236;
	add.f32 	%f310, %f412, %f309;
	mov.b32 	%r237, %f310;
	shfl.sync.bfly.b32	%r238|%p57, %r237, 8, 31, -1;
	mov.b32 	%f311, %r238;
	add.f32 	%f312, %f310, %f311;
	mov.b32 	%r239, %f312;
	shfl.sync.bfly.b32	%r240|%p58, %r239, 4, 31, -1;
	mov.b32 	%f313, %r240;
	add.f32 	%f314, %f312, %f313;
	mov.b32 	%r241, %f314;
	shfl.sync.bfly.b32	%r242|%p59, %r241, 2, 31, -1;
	mov.b32 	%f315, %r242;
	add.f32 	%f316, %f314, %f315;
	mov.b32 	%r243, %f316;
	shfl.sync.bfly.b32	%r244|%p60, %r243, 1, 31, -1;
	mov.b32 	%f317, %r244;
	add.f32 	%f69, %f316, %f317;
	mov.f32 	%f413, 0f00000000;
	@%p55 bra 	$L__BB46_19;
	ld.shared.f32 	%f413, [%r15+8];
$L__BB46_19:
	setp.gt.u32 	%p61, %r14, 1;
	mov.b32 	%r245, %f413;
	shfl.sync.bfly.b32	%r246|%p62, %r245, 16, 31, -1;
	mov.b32 	%f319, %r246;
	add.f32 	%f320, %f413, %f319;
	mov.b32 	%r247, %f320;
	shfl.sync.bfly.b32	%r248|%p63, %r247, 8, 31, -1;
	mov.b32 	%f321, %r248;
	add.f32 	%f322, %f320, %f321;
	mov.b32 	%r249, %f322;
	shfl.sync.bfly.b32	%r250|%p64, %r249, 4, 31, -1;
	mov.b32 	%f323, %r250;
	add.f32 	%f324, %f322, %f323;
	mov.b32 	%r251, %f324;
	shfl.sync.bfly.b32	%r252|%p65, %r251, 2, 31, -1;
	mov.b32 	%f325, %r252;
	add.f32 	%f326, %f324, %f325;
	mov.b32 	%r253, %f326;
	shfl.sync.bfly.b32	%r254|%p66, %r253, 1, 31, -1;
	mov.b32 	%f327, %r254;
	add.f32 	%f72, %f326, %f327;
	mov.f32 	%f414, 0f00000000;
	@%p61 bra 	$L__BB46_21;
	ld.shared.f32 	%f414, [%r15+12];
$L__BB46_21:
	setp.gt.u32 	%p67, %r14, 1;
	mov.b32 	%r255, %f414;
	shfl.sync.bfly.b32	%r256|%p68, %r255, 16, 31, -1;
	mov.b32 	%f329, %r256;
	add.f32 	%f330, %f414, %f329;
	mov.b32 	%r257, %f330;
	shfl.sync.bfly.b32	%r258|%p69, %r257, 8, 31, -1;
	mov.b32 	%f331, %r258;
	add.f32 	%f332, %f330, %f331;
	mov.b32 	%r259, %f332;
	shfl.sync.bfly.b32	%r260|%p70, %r259, 4, 31, -1;
	mov.b32 	%f333, %r260;
	add.f32 	%f334, %f332, %f333;
	mov.b32 	%r261, %f334;
	shfl.sync.bfly.b32	%r262|%p71, %r261, 2, 31, -1;
	mov.b32 	%f335, %r262;
	add.f32 	%f336, %f334, %f335;
	mov.b32 	%r263, %f336;
	shfl.sync.bfly.b32	%r264|%p72, %r263, 1, 31, -1;
	mov.b32 	%f337, %r264;
	add.f32 	%f75, %f336, %f337;
	mov.f32 	%f415, 0f00000000;
	@%p67 bra 	$L__BB46_23;
	ld.shared.f32 	%f415, [%r15+16];
$L__BB46_23:
	setp.gt.u32 	%p73, %r14, 1;
	mov.b32 	%r265, %f415;
	shfl.sync.bfly.b32	%r266|%p74, %r265, 16, 31, -1;
	mov.b32 	%f339, %r266;
	add.f32 	%f340, %f415, %f339;
	mov.b32 	%r267, %f340;
	shfl.sync.bfly.b32	%r268|%p75, %r267, 8, 31, -1;
	mov.b32 	%f341, %r268;
	add.f32 	%f342, %f340, %f341;
	mov.b32 	%r269, %f342;
	shfl.sync.bfly.b32	%r270|%p76, %r269, 4, 31, -1;
	mov.b32 	%f343, %r270;
	add.f32 	%f344, %f342, %f343;
	mov.b32 	%r271, %f344;
	shfl.sync.bfly.b32	%r272|%p77, %r271, 2, 31, -1;
	mov.b32 	%f345, %r272;
	add.f32 	%f346, %f344, %f345;
	mov.b32 	%r273, %f346;
	shfl.sync.bfly.b32	%r274|%p78, %r273, 1, 31, -1;
	mov.b32 	%f347, %r274;
	add.f32 	%f78, %f346, %f347;
	mov.f32 	%f416, 0f00000000;
	@%p73 bra 	$L__BB46_25;
	ld.shared.f32 	%f416, [%r15+20];
$L__BB46_25:
	setp.gt.u32 	%p79, %r14, 1;
	mov.b32 	%r275, %f416;
	shfl.sync.bfly.b32	%r276|%p80, %r275, 16, 31, -1;
	mov.b32 	%f349, %r276;
	add.f32 	%f350, %f416, %f349;
	mov.b32 	%r277, %f350;
	shfl.sync.bfly.b32	%r278|%p81, %r277, 8, 31, -1;
	mov.b32 	%f351, %r278;
	add.f32 	%f352, %f350, %f351;
	mov.b32 	%r279, %f352;
	shfl.sync.bfly.b32	%r280|%p82, %r279, 4, 31, -1;
	mov.b32 	%f353, %r280;
	add.f32 	%f354, %f352, %f353;
	mov.b32 	%r281, %f354;
	shfl.sync.bfly.b32	%r282|%p83, %r281, 2, 31, -1;
	mov.b32 	%f355, %r282;
	add.f32 	%f356, %f354, %f355;
	mov.b32 	%r283, %f356;
	shfl.sync.bfly.b32	%r284|%p84, %r283, 1, 31, -1;
	mov.b32 	%f357, %r284;
	add.f32 	%f81, %f356, %f357;
	mov.f32 	%f417, 0f00000000;
	@%p79 bra 	$L__BB46_27;
	ld.shared.f32 	%f417, [%r15+24];
$L__BB46_27:
	setp.ne.s32 	%p85, %r2, 0;
	mov.b32 	%r285, %f417;
	shfl.sync.bfly.b32	%r286|%p86, %r285, 16, 31, -1;
	mov.b32 	%f358, %r286;
	add.f32 	%f359, %f417, %f358;
	mov.b32 	%r287, %f359;
	shfl.sync.bfly.b32	%r288|%p87, %r287, 8, 31, -1;
	mov.b32 	%f360, %r288;
	add.f32 	%f361, %f359, %f360;
	mov.b32 	%r289, %f361;
	shfl.sync.bfly.b32	%r290|%p88, %r289, 4, 31, -1;
	mov.b32 	%f362, %r290;
	add.f32 	%f363, %f361, %f362;
	mov.b32 	%r291, %f363;
	shfl.sync.bfly.b32	%r292|%p89, %r291, 2, 31, -1;
	mov.b32 	%f364, %r292;
	add.f32 	%f365, %f363, %f364;
	mov.b32 	%r293, %f365;
	shfl.sync.bfly.b32	%r294|%p90, %r293, 1, 31, -1;
	mov.b32 	%f366, %r294;
	add.f32 	%f84, %f365, %f366;
	@%p85 bra 	$L__BB46_31;
	ld.param.s8 	%rs27, [_Z19gemv_kernel_batchedI6__half7__half2Li64ELi7EEvPKT_S4_S4_PS2_iib_param_6];
	setp.eq.s16 	%p91, %rs27, 0;
	mov.f32 	%f418, 0f00000000;
	@%p91 bra 	$L__BB46_30;
	ld.param.u64 	%rd96, [_Z19gemv_kernel_batchedI6__half7__half2Li64ELi7EEvPKT_S4_S4_PS2_iib_param_2];
	mul.wide.u32 	%rd80, %r1, 2;
	add.s64 	%rd79, %rd96, %rd80;
	// begin inline asm
	ld.global.nc.b16 %rs18, [%rd79];
	// end inline asm
	// begin inline asm
	{  cvt.f32.f16 %f418, %rs18;}

	// end inline asm
$L__BB46_30:
	ld.param.u64 	%rd97, [_Z19gemv_kernel_batchedI6__half7__half2Li64ELi7EEvPKT_S4_S4_PS2_iib_param_3];
	cvta.to.global.u64 	%rd81, %rd97;
	add.f32 	%f369, %f418, %f66;
	// begin inline asm
	{  cvt.rn.f16.f32 %rs20, %f369;}

	// end inline asm
	mul.wide.u32 	%rd82, %r1, 2;
	add.s64 	%rd83, %rd81, %rd82;
	st.global.u16 	[%rd83], %rs20;
	add.f32 	%f370, %f418, %f69;
	// begin inline asm
	{  cvt.rn.f16.f32 %rs21, %f370;}

	// end inline asm
	add.s32 	%r295, %r16, %r1;
	mul.wide.u32 	%rd84, %r295, 2;
	add.s64 	%rd85, %rd81, %rd84;
	st.global.u16 	[%rd85], %rs21;
	add.f32 	%f371, %f418, %f72;
	// begin inline asm
	{  cvt.rn.f16.f32 %rs22, %f371;}

	// end inline asm
	add.s32 	%r296, %r295, %r16;
	mul.wide.u32 	%rd86, %r296, 2;
	add.s64 	%rd87, %rd81, %rd86;
	st.global.u16 	[%rd87], %rs22;
	add.f32 	%f372, %f418, %f75;
	// begin inline asm
	{  cvt.rn.f16.f32 %rs23, %f372;}

	// end inline asm
	add.s32 	%r297, %r296, %r16;
	mul.wide.u32 	%rd88, %r297, 2;
	add.s64 	%rd89, %rd81, %rd88;
	st.global.u16 	[%rd89], %rs23;
	add.f32 	%f373, %f418, %f78;
	// begin inline asm
	{  cvt.rn.f16.f32 %rs24, %f373;}

	// end inline asm
	add.s32 	%r298, %r297, %r16;
	mul.wide.u32 	%rd90, %r298, 2;
	add.s64 	%rd91, %rd81, %rd90;
	st.global.u16 	[%rd91], %rs24;
	add.f32 	%f374, %f418, %f81;
	// begin inline asm
	{  cvt.rn.f16.f32 %rs25, %f374;}

	// end inline asm
	add.s32 	%r299, %r298, %r16;
	mul.wide.u32 	%rd92, %r299, 2;
	add.s64 	%rd93, %rd81, %rd92;
	st.global.u16 	[%rd93], %rs25;
	add.f32 	%f375, %f418, %f84;
	// begin inline asm
	{  cvt.rn.f16.f32 %rs26, %f375;}

	// end inline asm
	add.s32 	%r300, %r299, %r16;
	mul.wide.u32 	%rd94, %r300, 2;
	add.s64 	%rd95, %rd81, %rd94;
	st.global.u16 	[%rd95], %rs26;
$L__BB46_31:
	ret;

}
	// .globl	_Z19gemv_kernel_batchedI6__half7__half2Li64ELi8EEvPKT_S4_S4_PS2_iib
.visible .entry _Z19gemv_kernel_batchedI6__half7__half2Li64ELi8EEvPKT_S4_S4_PS2_iib(
	.param .u64 .ptr .align 1 _Z19gemv_kernel_batchedI6__half7__half2Li64ELi8EEvPKT_S4_S4_PS2_iib_param_0,
	.param .u64 .ptr .align 1 _Z19gemv_kernel_batchedI6__half7__half2Li64ELi8EEvPKT_S4_S4_PS2_iib_param_1,
	.param .u64 .ptr .align 1 _Z19gemv_kernel_batchedI6__half7__half2Li64ELi8EEvPKT_S4_S4_PS2_iib_param_2,
	.param .u64 .ptr .align 1 _Z19gemv_kernel_batchedI6__half7__half2Li64ELi8EEvPKT_S4_S4_PS2_iib_param_3,
	.param .u32 _Z19gemv_kernel_batchedI6__half7__half2Li64ELi8EEvPKT_S4_S4_PS2_iib_param_4,
	.param .u32 _Z19gemv_kernel_batchedI6__half7__half2Li64ELi8EEvPKT_S4_S4_PS2_iib_param_5,
	.param .u8 _Z19gemv_kernel_batchedI6__half7__half2Li64ELi8EEvPKT_S4_S4_PS2_iib_param_6
)
{
	.reg .pred 	%p<103>;
	.reg .b16 	%rs<31>;
	.reg .b32 	%r<342>;
	.reg .b32 	%f<476>;
	.reg .b64 	%rd<110>;
	// demoted variable
	.shared .align 4 .b8 _ZZ19gemv_kernel_batchedI6__half7__half2Li64ELi8EEvPKT_S4_S4_PS2_iibE9warp_sums[64];
	ld.param.u64 	%rd11, [_Z19gemv_kernel_batchedI6__half7__half2Li64ELi8EEvPKT_S4_S4_PS2_iib_param_0];
	ld.param.u64 	%rd12, [_Z19gemv_kernel_batchedI6__half7__half2Li64ELi8EEvPKT_S4_S4_PS2_iib_param_1];
	ld.param.u32 	%r16, [_Z19gemv_kernel_batchedI6__half7__half2Li64ELi8EEvPKT_S4_S4_PS2_iib_param_4];
	ld.param.u32 	%r17, [_Z19gemv_kernel_batchedI6__half7__half2Li64ELi8EEvPKT_S4_S4_PS2_iib_param_5];
	mov.u32 	%r1, %ctaid.x;
	setp.ge.s32 	%p1, %r1, %r16;
	@%p1 bra 	$L__BB47_33;
	mov.u32 	%r2, %tid.x;
	shr.u32 	%r18, %r17, 31;
	add.s32 	%r19, %r17, %r18;
	shr.s32 	%r3, %r19, 1;
	mul.lo.s32 	%r4, %r17, %r1;
	mul.wide.s32 	%rd15, %r4, 2;
	add.s64 	%rd1, %rd11, %rd15;
	setp.ge.s32 	%p2, %r2, %r3;
	mov.f32 	%f451, 0f00000000;
	mov.f32 	%f452, %f451;
	mov.f32 	%f453, %f451;
	mov.f32 	%f454, %f451;
	mov.f32 	%f455, %f451;
	mov.f32 	%f456, %f451;
	mov.f32 	%f457, %f451;
	mov.f32 	%f458, %f451;
	@%p2 bra 	$L__BB47_8;
	not.b32 	%r20, %r2;
	add.s32 	%r5, %r3, %r20;
	and.b32  	%r21, %r5, 192;
	setp.eq.s32 	%p3, %r21, 192;
	mov.f32 	%f451, 0f00000000;
	mov.u32 	%r340, %r2;
	@%p3 bra 	$L__BB47_5;
	mul.wide.u32 	%rd16, %r2, 4;
	add.s64 	%rd108, %rd12, %rd16;
	add.s64 	%rd18, %rd16, %rd15;
	add.s64 	%rd107, %rd11, %rd18;
	shr.u32 	%r22, %r5, 6;
	add.s32 	%r23, %r22, 1;
	and.b32  	%r24, %r23, 3;
	neg.s32 	%r338, %r24;
	mov.f32 	%f451, 0f00000000;
	mul.wide.s32 	%rd28, %r17, 2;
	mov.f32 	%f452, %f451;
	mov.f32 	%f453, %f451;
	mov.f32 	%f454, %f451;
	mov.f32 	%f455, %f451;
	mov.f32 	%f456, %f451;
	mov.f32 	%f457, %f451;
	mov.f32 	%f458, %f451;
	mov.u32 	%r340, %r2;
$L__BB47_4:
	.pragma "nounroll";
	// begin inline asm
	ld.global.nc.b32 %r25, [%rd107];
	// end inline asm
	// begin inline asm
	{.reg .f16 low,high;
  mov.b32 {low,high},%r25;
  cvt.f32.f16 %f102, low;}

	// end inline asm
	// begin inline asm
	{.reg .f16 low,high;
  mov.b32 {low,high},%r25;
  cvt.f32.f16 %f103, high;}

	// end inline asm
	// begin inline asm
	ld.global.nc.b32 %r28, [%rd108];
	// end inline asm
	// begin inline asm
	{.reg .f16 low,high;
  mov.b32 {low,high},%r28;
  cvt.f32.f16 %f104, low;}

	// end inline asm
	// begin inline asm
	{.reg .f16 low,high;
  mov.b32 {low,high},%r28;
  cvt.f32.f16 %f105, high;}

	// end inline asm
	fma.rn.f32 	%f120, %f102, %f104, %f458;
	fma.rn.f32 	%f458, %f103, %f105, %f120;
	add.s64 	%rd21, %rd108, %rd28;
	// begin inline asm
	ld.global.nc.b32 %r31, [%rd21];
	// end inline asm
	// begin inline asm
	{.reg .f16 low,high;
  mov.b32 {low,high},%r31;
  cvt.f32.f16 %f106, low;}

	// end inline asm
	// begin inline asm
	{.reg .f16 low,high;
  mov.b32 {low,high},%r31;
  cvt.f32.f16 %f107, high;}

	// end inline asm
	fma.rn.f32 	%f121, %f102, %f106, %f457;
	fma.rn.f32 	%f457, %f103, %f107, %f121;
	add.s64 	%rd22, %rd21, %rd28;
	// begin inline asm
	ld.global.nc.b32 %r34, [%rd22];
	// end inline asm
	// begin inline asm
	{.reg .f16 low,high;
  mov.b32 {low,high},%r34;
  cvt.f32.f16 %f108, low;}

	// end inline asm
	// begin inline asm
	{.reg .f16 low,high;
  mov.b32 {low,high},%r34;
  cvt.f32.f16 %f109, high;}

	// end inline asm
	fma.rn.f32 	%f122, %f102, %f108, %f456;
	fma.rn.f32 	%f456, %f103, %f109, %f122;
	add.s64 	%rd23, %rd22, %rd28;
	// begin inline asm
	ld.global.nc.b32 %r37, [%rd23];
	// end inline asm
	// begin inline asm
	{.reg .f16 low,high;
  mov.b32 {low,high},%r37;
  cvt.f32.f16 %f110, low;}

	// end inline asm
	// begin inline asm
	{.reg .f16 low,high;
  mov.b32 {low,high},%r37;
  cvt.f32.f16 %f111, high;}

	// end inline asm
	fma.rn.f32 	%f123, %f102, %f110, %f455;
	fma.rn.f32 	%f455, %f103, %f111, %f123;
	add.s64 	%rd24, %rd23, %rd28;
	// begin inline asm
	ld.global.nc.b32 %r40, [%rd24];
	// end inline asm
	// begin inline asm
	{.reg .f16 low,high;
  mov.b32 {low,high},%r40;
  cvt.f32.f16 %f112, low;}

	// end inline asm
	// begin inline asm
	{.reg .f16 low,high;
  mov.b32 {low,high},%r40;
  cvt.f32.f16 %f113, high;}

	// end inline asm
	fma.rn.f32 	%f124, %f102, %f112, %f454;
	fma.rn.f32 	%f454, %f103, %f113, %f124;
	add.s64 	%rd25, %rd24, %rd28;
	// begin inline asm
	ld.global.nc.b32 %r43, [%rd25];
	// end inline asm
	// begin inline asm
	{.reg .f16 low,high;
  mov.b32 {low,high},%r43;
  cvt.f32.f16 %f114, low;}

	// end inline asm
	// begin inline asm
	{.reg .f16 low,high;
  mov.b32 {low,high},%r43;
  cvt.f32.f16 %f115, high;}

	// end inline asm
	fma.rn.f32 	%f125, %f102, %f114, %f453;
	fma.rn.f32 	%f453, %f103, %f115, %f125;
	add.s64 	%rd26, %rd25, %rd28;
	// begin inline asm
	ld.global.nc.b32 %r46, [%rd26];
	// end inline asm
	// begin inline asm
	{.reg .f16 low,high;
  mov.b32 {low,high},%r46;
  cvt.f32.f16 %f116, low;}

	// end inline asm
	// begin inline asm
	{.reg .f16 low,high;
  mov.b32 {low,high},%r46;
  cvt.f32.f16 %f117, high;}

	// end inline asm
	fma.rn.f32 	%f126, %f102, %f116, %f452;
	fma.rn.f32 	%f452, %f103, %f117, %f126;
	add.s64 	%rd27, %rd26, %rd28;
	// begin inline asm
	ld.global.nc.b32 %r49, [%rd27];
	// end inline asm
	// begin inline asm
	{.reg .f16 low,high;
  mov.b32 {low,high},%r49;
  cvt.f32.f16 %f118, low;}

	// end inline asm
	// begin inline asm
	{.reg .f16 low,high;
  mov.b32 {low,high},%r49;
  cvt.f32.f16 %f119, high;}

	// end inline asm
	fma.rn.f32 	%f127, %f102, %f118, %f451;
	fma.rn.f32 	%f451, %f103, %f119, %f127;
	add.s32 	%r340, %r340, 64;
	add.s64 	%rd108, %rd108, 256;
	add.s64 	%rd107, %rd107, 256;
	add.s32 	%r338, %r338, 1;
	setp.ne.s32 	%p4, %r338, 0;
	@%p4 bra 	$L__BB47_4;
$L__BB47_5:
	setp.lt.u32 	%p5, %r5, 192;
	@%p5 bra 	$L__BB47_8;
	mul.wide.u32 	%rd109, %r340, 4;
	mul.wide.s32 	%rd65, %r17, 2;
	mul.wide.s32 	%rd66, %r17, 12;
	sub.s64 	%rd67, 256, %rd66;
$L__BB47_7:
	add.s64 	%rd29, %rd1, %rd109;
	// begin inline asm
	ld.global.nc.b32 %r52, [%rd29];
	// end inline asm
	add.s64 	%rd30, %rd12, %rd109;
	// begin inline asm
	{.reg .f16 low,high;
  mov.b32 {low,high},%r52;
  cvt.f32.f16 %f128, low;}

	// end inline asm
	// begin inline asm
	{.reg .f16 low,high;
  mov.b32 {low,high},%r52;
  cvt.f32.f16 %f129, high;}

	// end inline asm
	// begin inline asm
	ld.global.nc.b32 %r55, [%rd30];
	// end inline asm
	// begin inline asm
	{.reg .f16 low,high;
  mov.b32 {low,high},%r55;
  cvt.f32.f16 %f130, low;}

	// end inline asm
	// begin inline asm
	{.reg .f16 low,high;
  mov.b32 {low,high},%r55;
  cvt.f32.f16 %f131, high;}

	// end inline asm
	fma.rn.f32 	%f200, %f128, %f130, %f458;
	fma.rn.f32 	%f201, %f129, %f131, %f200;
	add.s64 	%rd31, %rd30, %rd65;
	// begin inline asm
	ld.global.nc.b32 %r58, [%rd31];
	// end inline asm
	// begin inline asm
	{.reg .f16 low,high;
  mov.b32 {low,high},%r58;
  cvt.f32.f16 %f132, low;}

	// end inline asm
	// begin inline asm
	{.reg .f16 low,high;
  mov.b32 {low,high},%r58;
  cvt.f32.f16 %f133, high;}

	// end inline asm
	fma.rn.f32 	%f202, %f128, %f132, %f457;
	fma.rn.f32 	%f203, %f129, %f133, %f202;
	add.s64 	%rd32, %rd31, %rd65;
	// begin inline asm
	ld.global.nc.b32 %r61, [%rd32];
	// end inline asm
	// begin inline asm
	{.reg .f16 low,high;
  mov.b32 {low,high},%r61;
  cvt.f32.f16 %f134, low;}

	// end inline asm
	// begin inline asm
	{.reg .f16 low,high;
  mov.b32 {low,high},%r61;
  cvt.f32.f16 %f135, high;}

	// end inline asm
	fma.rn.f32 	%f204, %f128, %f134, %f456;
	fma.rn.f32 	%f205, %f129, %f135, %f204;
	add.s64 	%rd33, %rd32, %rd65;
	// begin inline asm
	ld.global.nc.b32 %r64, [%rd33];
	// end inline asm
	// begin inline asm
	{.reg .f16 low,high;
  mov.b32 {low,high},%r64;
  cvt.f32.f16 %f136, low;}

	// end inline asm
	// begin inline asm
	{.reg .f16 low,high;
  mov.b32 {low,high},%r64;
  cvt.f32.f16 %f137, high;}

	// end inline asm
	fma.rn.f32 	%f206, %f128, %f136, %f455;
	fma.rn.f32 	%f207, %f129, %f137, %f206;
	add.s64 	%rd34, %rd33, %rd65;
	// begin inline asm
	ld.global.nc.b32 %r67, [%rd34];
	// end inline asm
	// begin inline asm
	{.reg .f16 low,high;
  mov.b32 {low,high},%r67;
  cvt.f32.f16 %f138, low;}

	// end inline asm
	// begin inline asm
	{.reg .f16 low,high;
  mov.b32 {low,high},%r67;
  cvt.f32.f16 %f139, high;}

	// end inline asm
	fma.rn.f32 	%f208, %f128, %f138, %f454;
	fma.rn.f32 	%f209, %f129, %f139, %f208;
	add.s64 	%rd35, %rd34, %rd65;
	// begin inline asm
	ld.global.nc.b32 %r70, [%rd35];
	// end inline asm
	// begin inline asm
	{.reg .f16 low,high;
  mov.b32 {low,high},%r70;
  cvt.f32.f16 %f140, low;}

	// end inline asm
	// begin inline asm
	{.reg .f16 low,high;
  mov.b32 {low,high},%r70;
  cvt.f32.f16 %f141, high;}

	// end inline asm
	fma.rn.f32 	%f210, %f128, %f140, %f453;
	fma.rn.f32 	%f211, %f129, %f141, %f210;
	add.s64 	%rd36, %rd35, %rd65;
	// begin inline asm
	ld.global.nc.b32 %r73, [%rd36];
	// end inline asm
	// begin inline asm
	{.reg .f16 low,high;
  mov.b32 {low,high},%r73;
  cvt.f32.f16 %f142, low;}

	// end inline asm
	// begin inline asm
	{.reg .f16 low,high;
  mov.b32 {low,high},%r73;
  cvt.f32.f16 %f143, high;}

	// end inline asm
	fma.rn.f32 	%f212, %f128, %f142, %f452;
	fma.rn.f32 	%f213, %f129, %f143, %f212;
	add.s64 	%rd37, %rd36, %rd65;
	// begin inline asm
	ld.global.nc.b32 %r76, [%rd37];
	// end inline asm
	// begin inline asm
	{.reg .f16 low,high;
  mov.b32 {low,high},%r76;
  cvt.f32.f16 %f144, low;}

	// end inline asm
	// begin inline asm
	{.reg .f16 low,high;
  mov.b32 {low,high},%r76;
  cvt.f32.f16 %f145, high;}

	// end inline asm
	fma.rn.f32 	%f214, %f128, %f144, %f451;
	fma.rn.f32 	%f215, %f129, %f145, %f214;
	add.s64 	%rd38, %rd29, 256;
	// begin inline asm
	ld.global.nc.b32 %r79, [%rd38];
	// end inline asm
	add.s64 	%rd39, %rd30, 256;
	// begin inline asm
	{.reg .f16 low,high;
  mov.b32 {low,high},%r79;
  cvt.f32.f16 %f146, low;}

	// end inline asm
	// begin inline asm
	{.reg .f16 low,high;
  mov.b32 {low,high},%r79;
  cvt.f32.f16 %f147, high;}

	// end inline asm
	// begin inline asm
	ld.global.nc.b32 %r82, [%rd39];
	// end inline asm
	// begin inline asm
	{.reg .f16 low,high;
  mov.b32 {low,high},%r82;
  cvt.f32.f16 %f148, low;}

	// end inline asm
	// begin inline asm
	{.reg .f16 low,high;
  mov.b32 {low,high},%r82;
  cvt.f32.f16 %f149, high;}

	// end inline asm
	fma.rn.f32 	%f216, %f146, %f148, %f201;
	fma.rn.f32 	%f217, %f147, %f149, %f216;
	add.s64 	%rd40, %rd37, %rd67;
	// begin inline asm
	ld.global.nc.b32 %r85, [%rd40];
	// end inline asm
	// begin inline asm
	{.reg .f16 low,high;
  mov.b32 {low,high},%r85;
  cvt.f32.f16 %f150, low;}

	// end inline asm
	// begin inline asm
	{.reg .f16 low,high;
  mov.b32 {low,high},%r85;
  cvt.f32.f16 %f151, high;}

	// end inline asm
	fma.rn.f32 	%f218, %f146, %f150, %f203;
	fma.rn.f32 	%f219, %f147, %f151, %f218;
	add.s64 	%rd41, %rd40, %rd65;
	// begin inline asm
	ld.global.nc.b32 %r88, [%rd41];
	// end inline asm
	// begin inline asm
	{.reg .f16 low,high;
  mov.b32 {low,high},%r88;
  cvt.f32.f16 %f152, low;}

	// end inline asm
	// begin inline asm
	{.reg .f16 low,high;
  mov.b32 {low,high},%r88;
  cvt.f32.f16 %f153, high;}

	// end inline asm
	fma.rn.f32 	%f220, %f146, %f152, %f205;
	fma.rn.f32 	%f221, %f147, %f153, %f220;
	add.s64 	%rd42, %rd41, %rd65;
	// begin inline asm
	ld.global.nc.b32 %r91, [%rd42];
	// end inline asm
	// begin inline asm
	{.reg .f16 low,high;
  mov.b32 {low,high},%r91;
  cvt.f32.f16 %f154, low;}

	// end inline asm
	// begin inline asm
	{.reg .f16 low,high;
  mov.b32 {low,high},%r91;
  cvt.f32.f16 %f155, high;}

	// end inline asm
	fma.rn.f32 	%f222, %f146, %f154, %f207;
	fma.rn.f32 	%f223, %f147, %f155, %f222;
	add.s64 	%rd43, %rd42, %rd65;
	// begin inline asm
	ld.global.nc.b32 %r94, [%rd43];
	// end inline asm
	// begin inline asm
	{.reg .f16 low,high;
  mov.b32 {low,high},%r94;
  cvt.f32.f16 %f156, low;}

	// end inline asm
	// begin inline asm
	{.reg .f16 low,high;
  mov.b32 {low,high},%r94;
  cvt.f32.f16 %f157, high;}

	// end inline asm
	fma.rn.f32 	%f224, %f146, %f156, %f209;
	fma.rn.f32 	%f225, %f147, %f157, %f224;
	add.s64 	%rd44, %rd43, %rd65;
	// begin inline asm
	ld.global.nc.b32 %r97, [%rd44];
	// end inline asm
	// begin inline asm
	{.reg .f16 low,high;
  mov.b32 {low,high},%r97;
  cvt.f32.f16 %f158, low;}

	// end inline asm
	// begin inline asm
	{.reg .f16 low,high;
  mov.b32 {low,high},%r97;
  cvt.f32.f16 %f159, high;}

	// end inline asm
	fma.rn.f32 	%f226, %f146, %f158, %f211;
	fma.rn.f32 	%f227, %f147, %f159, %f226;
	add.s64 	%rd45, %rd44, %rd65;
	// begin inline asm
	ld.global.nc.b32 %r100, [%rd45];
	// end inline asm
	// begin inline asm
	{.reg .f16 low,high;
  mov.b32 {low,high},%r100;
  cvt.f32.f16 %f160, low;}

	// end inline asm
	// begin inline asm
	{.reg .f16 low,high;
  mov.b32 {low,high},%r100;
  cvt.f32.f16 %f161, high;}

	// end inline asm
	fma.rn.f32 	%f228, %f146, %f160, %f213;
	fma.rn.f32 	%f229, %f147, %f161, %f228;
	add.s64 	%rd46, %rd45, %rd65;
	// begin inline asm
	ld.global.nc.b32 %r103, [%rd46];
	// end inline asm
	// begin inline asm
	{.reg .f16 low,high;
  mov.b32 {low,high},%r103;
  cvt.f32.f16 %f162, low;}

	// end inline asm
	// begin inline asm
	{.reg .f16 low,high;
  mov.b32 {low,high},%r103;
  cvt.f32.f16 %f163, high;}

	// end inline asm
	fma.rn.f32 	%f230, %f146, %f162, %f215;
	fma.rn.f32 	%f231, %f147, %f163, %f230;
	add.s64 	%rd47, %rd29, 512;
	// begin inline asm
	ld.global.nc.b32 %r106, [%rd47];
	// end inline asm
	add.s64 	%rd48, %rd30, 512;
	// begin inline asm
	{.reg .f16 low,high;
  mov.b32 {low,high},%r106;
  cvt.f32.f16 %f164, low;}

	// end inline asm
	// begin inline asm
	{.reg .f16 low,high;
  mov.b32 {low,high},%r106;
  cvt.f32.f16 %f165, high;}

	// end inline asm
	// begin inline asm
	ld.global.nc.b32 %r109, [%rd48];
	// end inline asm
	// begin inline asm
	{.reg .f16 low,high;
  mov.b32 {low,high},%r109;
  cvt.f32.f16 %f166, low;}

	// end inline asm
	// begin inline asm
	{.reg .f16 low,high;
  mov.b32 {low,high},%r109;
  cvt.f32.f16 %f167, high;}

	// end inline asm
	fma.rn.f32 	%f232, %f164, %f166, %f217;
	fma.rn.f32 	%f233, %f165, %f167, %f232;
	add.s64 	%rd49, %rd46, %rd67;
	// begin inline asm
	ld.global.nc.b32 %r112, [%rd49];
	// end inline asm
	// begin inline asm
	{.reg .f16 low,high;
  mov.b32 {low,high},%r112;
  cvt.f32.f16 %f168, low;}

	// end inline asm
	// begin inline asm
	{.reg .f16 low,high;
  mov.b32 {low,high},%r112;
  cvt.f32.f16 %f169, high;}

	// end inline asm
	fma.rn.f32 	%f234, %f164, %f168, %f219;
	fma.rn.f32 	%f235, %f165, %f169, %f234;
	add.s64 	%rd50, %rd49, %rd65;
	// begin inline asm
	ld.global.nc.b32 %r115, [%rd50];
	// end inline asm
	// begin inline asm
	{.reg .f16 low,high;
  mov.b32 {low,high},%r115;
  cvt.f32.f16 %f170, low;}

	// end inline asm
	// begin inline asm
	{.reg .f16 low,high;
  mov.b32 {low,high},%r115;
  cvt.f32.f16 %f171, high;}

	// end inline asm
	fma.rn.f32 	%f236, %f164, %f170, %f221;
	fma.rn.f32 	%f237, %f165, %f171, %f236;
	add.s64 	%rd51, %rd50, %rd65;
	// begin inline asm
	ld.global.nc.b32 %r118, [%rd51];
	// end inline asm
	// begin inline asm
	{.reg .f16 low,high;
  mov.b32 {low,high},%r118;
  cvt.f32.f16 %f172, low;}

	// end inline asm
	// begin inline asm
	{.reg .f16 low,high;
  mov.b32 {low,high},%r118;
  cvt.f32.f16 %f173, high;}

	// end inline asm
	fma.rn.f32 	%f238, %f164, %f172, %f223;
	fma.rn.f32 	%f239, %f165, %f173, %f238;
	add.s64 	%rd52, %rd51, %rd65;
	// begin inline asm
	ld.global.nc.b32 %r121, [%rd52];
	// end inline asm
	// begin inline asm
	{.reg .f16 low,high;
  mov.b32 {low,high},%r121;
  cvt.f32.f16 %f174, low;}

	// end inline asm
	// begin inline asm
	{.reg .f16 low,high;
  mov.b32 {low,high},%r121;
  cvt.f32.f16 %f175, high;}

	// end inline asm
	fma.rn.f32 	%f240, %f164, %f174, %f225;
	fma.rn.f32 	%f241, %f165, %f175, %f240;
	add.s64 	%rd53, %rd52, %rd65;
	// begin inline asm
	ld.global.nc.b32 %r124, [%rd53];
	// end inline asm
	// begin inline asm
	{.reg .f16 low,high;
  mov.b32 {low,high},%r124;
  cvt.f32.f16 %f176, low;}

	// end inline asm
	// begin inline asm
	{.reg .f16 low,high;
  mov.b32 {low,high},%r124;
  cvt.f32.f16 %f177, high;}

	// end inline asm
	fma.rn.f32 	%f242, %f164, %f176, %f227;
	fma.rn.f32 	%f243, %f165, %f177, %f242;
	add.s64 	%rd54, %rd53, %rd65;
	// begin inline asm
	ld.global.nc.b32 %r127, [%rd54];
	// end inline asm
	// begin inline asm
	{.reg .f16 low,high;
  mov.b32 {low,high},%r127;
  cvt.f32.f16 %f178, low;}

	// end inline asm
	// begin inline asm
	{.reg .f16 low,high;
  mov.b32 {low,high},%r127;
  cvt.f32.f16 %f179, high;}

	// end inline asm
	fma.rn.f32 	%f244, %f164, %f178, %f229;
	fma.rn.f32 	%f245, %f165, %f179, %f244;
	add.s64 	%rd55, %rd54, %rd65;
	// begin inline asm
	ld.global.nc.b32 %r130, [%rd55];
	// end inline asm
	// begin inline asm
	{.reg .f16 low,high;
  mov.b32 {low,high},%r130;
  cvt.f32.f16 %f180, low;}

	// end inline asm
	// begin inline asm
	{.reg .f16 low,high;
  mov.b32 {low,high},%r130;
  cvt.f32.f16 %f181, high;}

	// end inline asm
	fma.rn.f32 	%f246, %f164, %f180, %f231;
	fma.rn.f32 	%f247, %f165, %f181, %f246;
	add.s64 	%rd56, %rd29, 768;
	// begin inline asm
	ld.global.nc.b32 %r133, [%rd56];
	// end inline asm
	add.s64 	%rd57, %rd30, 768;
	// begin inline asm
	{.reg .f16 low,high;
  mov.b32 {low,high},%r133;
  cvt.f32.f16 %f182, low;}

	// end inline asm
	// begin inline asm
	{.reg .f16 low,high;
  mov.b32 {low,high},%r133;
  cvt.f32.f16 %f183, high;}

	// end inline asm
	// begin inline asm
	ld.global.nc.b32 %r136, [%rd57];
	// end inline asm
	// begin inline asm
	{.reg .f16 low,high;
  mov.b32 {low,high},%r136;
  cvt.f32.f16 %f184, low;}

	// end inline asm
	// begin inline asm
	{.reg .f16 low,high;
  mov.b32 {low,high},%r136;
  cvt.f32.f16 %f185, high;}

	// end inline asm
	fma.rn.f32 	%f248, %f182, %f184, %f233;
	fma.rn.f32 	%f458, %f183, %f185, %f248;
	add.s64 	%rd58, %rd55, %rd67;
	// begin inline asm
	ld.global.nc.b32 %r139, [%rd58];
	// end inline asm
	// begin inline asm
	{.reg .f16 low,high;
  mov.b32 {low,high},%r139;
  cvt.f32.f16 %f186, low;}

	// end inline asm
	// begin inline asm
	{.reg .f16 low,high;
  mov.b32 {low,high},%r139;
  cvt.f32.f16 %f187, high;}

	// end inline asm
	fma.rn.f32 	%f249, %f182, %f186, %f235;
	fma.rn.f32 	%f457, %f183, %f187, %f249;
	add.s64 	%rd59, %rd58, %rd65;
	// begin inline asm
	ld.global.nc.b32 %r142, [%rd59];
	// end inline asm
	// begin inline asm
	{.reg .f16 low,high;
  mov.b32 {low,high},%r142;
  cvt.f32.f16 %f188, low;}

	// end inline asm
	// begin inline asm
	{.reg .f16 low,high;
  mov.b32 {low,high},%r142;
  cvt.f32.f16 %f189, high;}

	// end inline asm
	fma.rn.f32 	%f250, %f182, %f188, %f237;
	fma.rn.f32 	%f456, %f183, %f189, %f250;
	add.s64 	%rd60, %rd59, %rd65;
	// begin inline asm
	ld.global.nc.b32 %r145, [%rd60];
	// end inline asm
	// begin inline asm
	{.reg .f16 low,high;
  mov.b32 {low,high},%r145;
  cvt.f32.f16 %f190, low;}

	// end inline asm
	// begin inline asm
	{.reg .f16 low,high;
  mov.b32 {low,high},%r145;
  cvt.f32.f16 %f191, high;}

	// end inline asm
	fma.rn.f32 	%f251, %f182, %f190, %f239;
	fma.rn.f32 	%f455, %f183, %f191, %f251;
	add.s64 	%rd61, %rd60, %rd65;
	// begin inline asm
	ld.global.nc.b32 %r148, [%rd61];
	// end inline asm
	// begin inline asm
	{.reg .f16 low,high;
  mov.b32 {low,high},%r148;
  cvt.f32.f16 %f192, low;}

	// end inline asm
	// begin inline asm
	{.reg .f16 low,high;
  mov.b32 {low,high},%r148;
  cvt.f32.f16 %f193, high;}

	// end inline asm
	fma.rn.f32 	%f252, %f182, %f192, %f241;
	fma.rn.f32 	%f454, %f183, %f193, %f252;
	add.s64 	%rd62, %rd61, %rd65;
	// begin inline asm
	ld.global.nc.b32 %r151, [%rd62];
	// end inline asm
	// begin inline asm
	{.reg .f16 low,high;
  mov.b32 {low,high},%r151;
  cvt.f32.f16 %f194, low;}

	// end inline asm
	// begin inline asm
	{.reg .f16 low,high;
  mov.b32 {low,high},%r151;
  cvt.f32.f16 %f195, high;}

	// end inline asm
	fma.rn.f32 	%f253, %f182, %f194, %f243;
	fma.rn.f32 	%f453, %f183, %f195, %f253;
	add.s64 	%rd63, %rd62, %rd65;
	// begin inline asm
	ld.global.nc.b32 %r154, [%rd63];
	// end inline asm
	// begin inline asm
	{.reg .f16 low,high;
  mov.b32 {low,high},%r154;
  cvt.f32.f16 %f196, low;}

	// end inline asm
	// begin inline asm
	{.reg .f16 low,high;
  mov.b32 {low,high},%r154;
  cvt.f32.f16 %f197, high;}

	// end inline asm
	fma.rn.f32 	%f254, %f182, %f196, %f245;
	fma.rn.f32 	%f452, %f183, %f197, %f254;
	add.s64 	%rd64, %rd63, %rd65;
	// begin inline asm
	ld.global.nc.b32 %r157, [%rd64];
	// end inline asm
	// begin inline asm
	{.reg .f16 low,high;
  mov.b32 {low,high},%r157;
  cvt.f32.f16 %f198, low;}

	// end inline asm
	// begin inline asm
	{.reg .f16 low,high;
  mov.b32 {low,high},%r157;
  cvt.f32.f16 %f199, high;}

	// end inline asm
	fma.rn.f32 	%f255, %f182, %f198, %f247;
	fma.rn.f32 	%f451, %f183, %f199, %f255;
	add.s32 	%r340, %r340, 256;
	add.s64 	%rd109, %rd109, 1024;
	setp.lt.s32 	%p6, %r340, %r3;
	@%p6 bra 	$L__BB47_7;
$L__BB47_8:
	and.b32  	%r160, %r17, 1;
	setp.eq.b32 	%p7, %r160, 1;
	not.pred 	%p8, %p7;
	setp.ne.s32 	%p9, %r2, 0;
	or.pred  	%p10, %p9, %p8;
	@%p10 bra 	$L__BB47_10;
	mul.wide.s32 	%rd77, %r17, 2;
	add.s64 	%rd78, %rd1, %rd77;
	add.s64 	%rd68, %rd78, -2;
	// begin inline asm
	ld.global.nc.b16 %rs2, [%rd68];
	// end inline asm
	// begin inline asm
	{  cvt.f32.f16 %f256, %rs2;}

	// end inline asm
	add.s64 	%rd79, %rd12, %rd77;
	add.s64 	%rd69, %rd79, -2;
	// begin inline asm
	ld.global.nc.b16 %rs4, [%rd69];
	// end inline asm
	// begin inline asm
	{  cvt.f32.f16 %f257, %rs4;}

	// end inline asm
	fma.rn.f32 	%f458, %f256, %f257, %f458;
	add.s64 	%rd70, %rd69, %rd77;
	// begin inline asm
	ld.global.nc.b16 %rs6, [%rd70];
	// end inline asm
	// begin inline asm
	{  cvt.f32.f16 %f258, %rs6;}

	// end inline asm
	fma.rn.f32 	%f457, %f256, %f258, %f457;
	shl.b32 	%r161, %r17, 1;
	mul.wide.s32 	%rd80, %r161, 2;
	add.s64 	%rd71, %rd69, %rd80;
	// begin inline asm
	ld.global.nc.b16 %rs8, [%rd71];
	// end inline asm
	// begin inline asm
	{  cvt.f32.f16 %f259, %rs8;}

	// end inline asm
	fma.rn.f32 	%f456, %f256, %f259, %f456;
	mul.lo.s32 	%r162, %r17, 3;
	mul.wide.s32 	%rd81, %r162, 2;
	add.s64 	%rd72, %rd69, %rd81;
	// begin inline asm
	ld.global.nc.b16 %rs10, [%rd72];
	// end inline asm
	// begin inline asm
	{  cvt.f32.f16 %f260, %rs10;}

	// end inline asm
	fma.rn.f32 	%f455, %f256, %f260, %f455;
	shl.b32 	%r163, %r17, 2;
	mul.wide.s32 	%rd82, %r163, 2;
	add.s64 	%rd73, %rd69, %rd82;
	// begin inline asm
	ld.global.nc.b16 %rs12, [%rd73];
	// end inline asm
	// begin inline asm
	{  cvt.f32.f16 %f261, %rs12;}

	// end inline asm
	fma.rn.f32 	%f454, %f256, %f261, %f454;
	mul.lo.s32 	%r164, %r17, 5;
	mul.wide.s32 	%rd83, %r164, 2;
	add.s64 	%rd74, %rd69, %rd83;
	// begin inline asm
	ld.global.nc.b16 %rs14, [%rd74];
	// end inline asm
	// begin inline asm
	{  cvt.f32.f16 %f262, %rs14;}

	// end inline asm
	fma.rn.f32 	%f453, %f256, %f262, %f453;
	mul.lo.s32 	%r165, %r17, 6;
	mul.wide.s32 	%rd84, %r165, 2;
	add.s64 	%rd75, %rd69, %rd84;
	// begin inline asm
	ld.global.nc.b16 %rs16, [%rd75];
	// end inline asm
	// begin inline asm
	{  cvt.f32.f16 %f263, %rs16;}

	// end inline asm
	fma.rn.f32 	%f452, %f256, %f263, %f452;
	mul.lo.s32 	%r166, %r17, 7;
	mul.wide.s32 	%rd85, %r166, 2;
	add.s64 	%rd76, %rd69, %rd85;
	// begin inline asm
	ld.global.nc.b16 %rs18, [%rd76];
	// end inline asm
	// begin inline asm
	{  cvt.f32.f16 %f264, %rs18;}

	// end inline asm
	fma.rn.f32 	%f451, %f256, %f264, %f451;
$L__BB47_10:
	mov.b32 	%r167, %f458;
	shfl.sync.bfly.b32	%r168|%p11, %r167, 16, 31, -1;
	mov.b32 	%f265, %r168;
	add.f32 	%f266, %f458, %f265;
	mov.b32 	%r169, %f266;
	shfl.sync.bfly.b32	%r170|%p12, %r169, 8, 31, -1;
	mov.b32 	%f267, %r170;
	add.f32 	%f268, %f266, %f267;
	mov.b32 	%r171, %f268;
	shfl.sync.bfly.b32	%r172|%p13, %r171, 4, 31, -1;
	mov.b32 	%f269, %r172;
	add.f32 	%f270, %f268, %f269;
	mov.b32 	%r173, %f270;
	shfl.sync.bfly.b32	%r174|%p14, %r173, 2, 31, -1;
	mov.b32 	%f271, %r174;
	add.f32 	%f272, %f270, %f271;
	mov.b32 	%r175, %f272;
	shfl.sync.bfly.b32	%r176|%p15, %r175, 1, 31, -1;
	mov.b32 	%f273, %r176;
	add.f32 	%f65, %f272, %f273;
	mov.b32 	%r177, %f457;
	shfl.sync.bfly.b32	%r178|%p16, %r177, 16, 31, -1;
	mov.b32 	%f274, %r178;
	add.f32 	%f275, %f457, %f274;
	mov.b32 	%r179, %f275;
	shfl.sync.bfly.b32	%r180|%p17, %r179, 8, 31, -1;
	mov.b32 	%f276, %r180;
	add.f32 	%f277, %f275, %f276;
	mov.b32 	%r181, %f277;
	shfl.sync.bfly.b32	%r182|%p18, %r181, 4, 31, -1;
	mov.b32 	%f278, %r182;
	add.f32 	%f279, %f277, %f278;
	mov.b32 	%r183, %f279;
	shfl.sync.bfly.b32	%r184|%p19, %r183, 2, 31, -1;
	mov.b32 	%f280, %r184;
	add.f32 	%f281, %f279, %f280;
	mov.b32 	%r185, %f281;
	shfl.sync.bfly.b32	%r186|%p20, %r185, 1, 31, -1;
	mov.b32 	%f282, %r186;
	add.f32 	%f66, %f281, %f282;
	mov.b32 	%r187, %f456;
	shfl.sync.bfly.b32	%r188|%p21, %r187, 16, 31, -1;
	mov.b32 	%f283, %r188;
	add.f32 	%f284, %f456, %f283;
	mov.b32 	%r189, %f284;
	shfl.sync.bfly.b32	%r190|%p22, %r189, 8, 31, -1;
	mov.b32 	%f285, %r190;
	add.f32 	%f286, %f284, %f285;
	mov.b32 	%r191, %f286;
	shfl.sync.bfly.b32	%r192|%p23, %r191, 4, 31, -1;
	mov.b32 	%f287, %r192;
	add.f32 	%f288, %f286, %f287;
	mov.b32 	%r193, %f288;
	shfl.sync.bfly.b32	%r194|%p24, %r193, 2, 31, -1;
	mov.b32 	%f289, %r194;
	add.f32 	%f290, %f288, %f289;
	mov.b32 	%r195, %f290;
	shfl.sync.bfly.b32	%r196|%p25, %r195, 1, 31, -1;
	mov.b32 	%f291, %r196;
	add.f32 	%f67, %f290, %f291;
	mov.b32 	%r197, %f455;
	shfl.sync.bfly.b32	%r198|%p26, %r197, 16, 31, -1;
	mov.b32 	%f292, %r198;
	add.f32 	%f293, %f455, %f292;
	mov.b32 	%r199, %f293;
	shfl.sync.bfly.b32	%r200|%p27, %r199, 8, 31, -1;
	mov.b32 	%f294, %r200;
	add.f32 	%f295, %f293, %f294;
	mov.b32 	%r201, %f295;
	shfl.sync.bfly.b32	%r202|%p28, %r201, 4, 31, -1;
	mov.b32 	%f296, %r202;
	add.f32 	%f297, %f295, %f296;
	mov.b32 	%r203, %f297;
	shfl.sync.bfly.b32	%r204|%p29, %r203, 2, 31, -1;
	mov.b32 	%f298, %r204;
	add.f32 	%f299, %f297, %f298;
	mov.b32 	%r205, %f299;
	shfl.sync.bfly.b32	%r206|%p30, %r205, 1, 31, -1;
	mov.b32 	%f300, %r206;
	add.f32 	%f68, %f299, %f300;
	mov.b32 	%r207, %f454;
	shfl.sync.bfly.b32	%r208|%p31, %r207, 16, 31, -1;
	mov.b32 	%f301, %r208;
	add.f32 	%f302, %f454, %f301;
	mov.b32 	%r209, %f302;
	shfl.sync.bfly.b32	%r210|%p32, %r209, 8, 31, -1;
	mov.b32 	%f303, %r210;
	add.f32 	%f304, %f302, %f303;
	mov.b32 	%r211, %f304;
	shfl.sync.bfly.b32	%r212|%p33, %r211, 4, 31, -1;
	mov.b32 	%f305, %r212;
	add.f32 	%f306, %f304, %f305;
	mov.b32 	%r213, %f306;
	shfl.sync.bfly.b32	%r214|%p34, %r213, 2, 31, -1;
	mov.b32 	%f307, %r214;
	add.f32 	%f308, %f306, %f307;
	mov.b32 	%r215, %f308;
	shfl.sync.bfly.b32	%r216|%p35, %r215, 1, 31, -1;
	mov.b32 	%f309, %r216;
	add.f32 	%f69, %f308, %f309;
	mov.b32 	%r217, %f453;
	shfl.sync.bfly.b32	%r218|%p36, %r217, 16, 31, -1;
	mov.b32 	%f310, %r218;
	add.f32 	%f311, %f453, %f310;
	mov.b32 	%r219, %f311;
	shfl.sync.bfly.b32	%r220|%p37, %r219, 8, 31, -1;
	mov.b32 	%f312, %r220;
	add.f32 	%f313, %f311, %f312;
	mov.b32 	%r221, %f313;
	shfl.sync.bfly.b32	%r222|%p38, %r221, 4, 31, -1;
	mov.b32 	%f314, %r222;
	add.f32 	%f315, %f313, %f314;
	mov.b32 	%r223, %f315;
	shfl.sync.bfly.b32	%r224|%p39, %r223, 2, 31, -1;
	mov.b32 	%f316, %r224;
	add.f32 	%f317, %f315, %f316;
	mov.b32 	%r225, %f317;
	shfl.sync.bfly.b32	%r226|%p40, %r225, 1, 31, -1;
	mov.b32 	%f318, %r226;
	add.f32 	%f70, %f317, %f318;
	mov.b32 	%r227, %f452;
	shfl.sync.bfly.b32	%r228|%p41, %r227, 16, 31, -1;
	mov.b32 	%f319, %r228;
	add.f32 	%f320, %f452, %f319;
	mov.b32 	%r229, %f320;
	shfl.sync.bfly.b32	%r230|%p42, %r229, 8, 31, -1;
	mov.b32 	%f321, %r230;
	add.f32 	%f322, %f320, %f321;
	mov.b32 	%r231, %f322;
	shfl.sync.bfly.b32	%r232|%p43, %r231, 4, 31, -1;
	mov.b32 	%f323, %r232;
	add.f32 	%f324, %f322, %f323;
	mov.b32 	%r233, %f324;
	shfl.sync.bfly.b32	%r234|%p44, %r233, 2, 31, -1;
	mov.b32 	%f325, %r234;
	add.f32 	%f326, %f324, %f325;
	mov.b32 	%r235, %f326;
	shfl.sync.bfly.b32	%r236|%p45, %r235, 1, 31, -1;
	mov.b32 	%f327, %r236;
	add.f32 	%f71, %f326, %f327;
	mov.b32 	%r237, %f451;
	shfl.sync.bfly.b32	%r238|%p46, %r237, 16, 31, -1;
	mov.b32 	%f328, %r238;
	add.f32 	%f329, %f451, %f328;
	mov.b32 	%r239, %f329;
	shfl.sync.bfly.b32	%r240|%p47, %r239, 8, 31, -1;
	mov.b32 	%f330, %r240;
	add.f32 	%f331, %f329, %f330;
	mov.b32 	%r241, %f331;
	shfl.sync.bfly.b32	%r242|%p48, %r241, 4, 31, -1;
	mov.b32 	%f332, %r242;
	add.f32 	%f333, %f331, %f332;
	mov.b32 	%r243, %f333;
	shfl.sync.bfly.b32	%r244|%p49, %r243, 2, 31, -1;
	mov.b32 	%f334, %r244;
	add.f32 	%f335, %f333, %f334;
	mov.b32 	%r245, %f335;
	shfl.sync.bfly.b32	%r246|%p50, %r245, 1, 31, -1;
	mov.b32 	%f336, %r246;
	add.f32 	%f72, %f335, %f336;
	and.b32  	%r14, %r2, 31;
	setp.ne.s32 	%p51, %r14, 0;
	@%p51 bra 	$L__BB47_12;
	mov.u32 	%r247, _ZZ19gemv_kernel_batchedI6__half7__half2Li64ELi8EEvPKT_S4_S4_PS2_iibE9warp_sums;
	add.s32 	%r248, %r247, %r2;
	st.shared.f32 	[%r248], %f65;
	st.shared.f32 	[%r248+4], %f66;
	st.shared.f32 	[%r248+8], %f67;
	st.shared.f32 	[%r248+12], %f68;
	st.shared.f32 	[%r248+16], %f69;
	st.shared.f32 	[%r248+20], %f70;
	st.shared.f32 	[%r248+24], %f71;
	st.shared.f32 	[%r248+28], %f72;
$L__BB47_12:
	bar.sync 	0;
	setp.gt.u32 	%p52, %r2, 31;
	@%p52 bra 	$L__BB47_33;
	setp.gt.u32 	%p53, %r14, 1;
	shl.b32 	%r249, %r14, 5;
	mov.u32 	%r250, _ZZ19gemv_kernel_batchedI6__half7__half2Li64ELi8EEvPKT_S4_S4_PS2_iibE9warp_sums;
	add.s32 	%r15, %r250, %r249;
	mov.f32 	%f467, 0f00000000;
	@%p53 bra 	$L__BB47_15;
	ld.shared.f32 	%f467, [%r15];
$L__BB47_15:
	setp.gt.u32 	%p54, %r14, 1;
	mov.b32 	%r251, %f467;
	shfl.sync.bfly.b32	%r252|%p55, %r251, 16, 31, -1;
	mov.b32 	%f339, %r252;
	add.f32 	%f340, %f467, %f339;
	mov.b32 	%r253, %f340;
	shfl.sync.bfly.b32	%r254|%p56, %r253, 8, 31, -1;
	mov.b32 	%f341, %r254;
	add.f32 	%f342, %f340, %f341;
	mov.b32 	%r255, %f342;
	shfl.sync.bfly.b32	%r256|%p57, %r255, 4, 31, -1;
	mov.b32 	%f343, %r256;
	add.f32 	%f344, %f342, %f343;
	mov.b32 	%r257, %f344;
	shfl.sync.bfly.b32	%r258|%p58, %r257, 2, 31, -1;
	mov.b32 	%f345, %r258;
	add.f32 	%f346, %f344, %f345;
	mov.b32 	%r259, %f346;
	shfl.sync.bfly.b32	%r260|%p59, %r259, 1, 31, -1;
	mov.b32 	%f347, %r260;
	add.f32 	%f75, %f346, %f347;
	mov.f32 	%f468, 0f00000000;
	@%p54 bra 	$L__BB47_17;
	ld.shared.f32 	%f468, [%r15+4];
$L__BB47_17:
	setp.gt.u32 	%p60, %r14, 1;
	mov.b32 	%r261, %f468;
	shfl.sync.bfly.b32	%r262|%p61, %r261, 16, 31, -1;
	mov.b32 	%f349, %r262;
	add.f32 	%f350, %f468, %f349;
	mov.b32 	%r263, %f350;
	shfl.sync.bfly.b32	%r264|%p62, %r263, 8, 31, -1;
	mov.b32 	%f351, %r264;
	add.f32 	%f352, %f350, %f351;
	mov.b32 	%r265, %f352;
	shfl.sync.bfly.b32	%r266|%p63, %r265, 4, 31, -1;
	mov.b32 	%f353, %r266;
	add.f32 	%f354, %f352, %f353;
	mov.b32 	%r267, %f354;
	shfl.sync.bfly.b32	%r268|%p64, %r267, 2, 31, -1;
	mov.b32 	%f355, %r268;
	add.f32 	%f356, %f354, %f355;
	mov.b32 	%r269, %f356;
	shfl.sync.bfly.b32	%r270|%p65, %r269, 1, 31, -1;
	mov.b32 	%f357, %r270;
	add.f32 	%f78, %f356, %f357;
	mov.f32 	%f469, 0f00000000;
	@%p60 bra 	$L__BB47_19;
	ld.shared.f32 	%f469, [%r15+8];
$L__BB47_19:
	setp.gt.u32 	%p66, %r14, 1;
	mov.b32 	%r271, %f469;
	shfl.sync.bfly.b32	%r272|%p67, %r271, 16, 31, -1;
	mov.b32 	%f359, %r272;
	add.f32 	%f360, %f469, %f359;
	mov.b32 	%r273, %f360;
	shfl.sync.bfly.b32	%r274|%p68, %r273, 8, 31, -1;
	mov.b32 	%f361, %r274;
	add.f32 	%f362, %f360, %f361;
	mov.b32 	%r275, %f362;
	shfl.sync.bfly.b32	%r276|%p69, %r275, 4, 31, -1;
	mov.b32 	%f363, %r276;
	add.f32 	%f364, %f362, %f363;
	mov.b32 	%r277, %f364;
	shfl.sync.bfly.b32	%r278|%p70, %r277, 2, 31, -1;
	mov.b32 	%f365, %r278;
	add.f32 	%f366, %f364, %f365;
	mov.b32 	%r279, %f366;
	shfl.sync.bfly.b32	%r280|%p71, %r279, 1, 31, -1;
	mov.b32 	%f367, %r280;
	add.f32 	%f81, %f366, %f367;
	mov.f32 	%f470, 0f00000000;
	@%p66 bra 	$L__BB47_21;
	ld.shared.f32 	%f470, [%r15+12];
$L__BB47_21:
	setp.gt.u32 	%p72, %r14, 1;
	mov.b32 	%r281, %f470;
	shfl.sync.bfly.b32	%r282|%p73, %r281, 16, 31, -1;
	mov.b32 	%f369, %r282;
	add.f32 	%f370, %f470, %f369;
	mov.b32 	%r283, %f370;
	shfl.sync.bfly.b32	%r284|%p74, %r283, 8, 31, -1;
	mov.b32 	%f371, %r284;
	add.f32 	%f372, %f370, %f371;
	mov.b32 	%r285, %f372;
	shfl.sync.bfly.b32	%r286|%p75, %r285, 4, 31, -1;
	mov.b32 	%f373, %r286;
	add.f32 	%f374, %f372, %f373;
	mov.b32 	%r287, %f374;
	shfl.sync.bfly.b32	%r288|%p76, %r287, 2, 31, -1;
	mov.b32 	%f375, %r288;
	add.f32 	%f376, %f374, %f375;
	mov.b32 	%r289, %f376;
	shfl.sync.bfly.b32	%r290|%p77, %r289, 1, 31, -1;
	mov.b32 	%f377, %r290;
	add.f32 	%f84, %f376, %f377;
	mov.f32 	%f471, 0f00000000;
	@%p72 bra 	$L__BB47_23;
	ld.shared.f32 	%f471, [%r15+16];
$L__BB47_23:
	setp.gt.u32 	%p78, %r14, 1;
	mov.b32 	%r291, %f471;
	shfl.sync.bfly.b32	%r292|%p79, %r291, 16, 31, -1;
	mov.b32 	%f379, %r292;
	add.f32 	%f380, %f471, %f379;
	mov.b32 	%r293, %f380;
	shfl.sync.bfly.b32	%r294|%p80, %r293, 8, 31, -1;
	mov.b32 	%f381, %r294;
	add.f32 	%f382, %f380, %f381;
	mov.b32 	%r295, %f382;
	shfl.sync.bfly.b32	%r296|%p81, %r295, 4, 31, -1;
	mov.b32 	%f383, %r296;
	add.f32 	%f384, %f382, %f383;
	mov.b32 	%r297, %f384;
	shfl.sync.bfly.b32	%r298|%p82, %r297, 2, 31, -1;
	mov.b32 	%f385, %r298;
	add.f32 	%f386, %f384, %f385;
	mov.b32 	%r299, %f386;
	shfl.sync.bfly.b32	%r300|%p83, %r299, 1, 31, -1;
	mov.b32 	%f387, %r300;
	add.f32 	%f87, %f386, %f387;
	mov.f32 	%f472, 0f00000000;
	@%p78 bra 	$L__BB47_25;
	ld.shared.f32 	%f472, [%r15+20];
$L__BB47_25:
	setp.gt.u32 	%p84, %r14, 1;
	mov.b32 	%r301, %f472;
	shfl.sync.bfly.b32	%r302|%p85, %r301, 16, 31, -1;
	mov.b32 	%f389, %r302;
	add.f32 	%f390, %f472, %f389;
	mov.b32 	%r303, %f390;
	shfl.sync.bfly.b32	%r304|%p86, %r303, 8, 31, -1;
	mov.b32 	%f391, %r304;
	add.f32 	%f392, %f390, %f391;
	mov.b32 	%r305, %f392;
	shfl.sync.bfly.b32	%r306|%p87, %r305, 4, 31, -1;
	mov.b32 	%f393, %r306;
	add.f32 	%f394, %f392, %f393;
	mov.b32 	%r307, %f394;
	shfl.sync.bfly.b32	%r308|%p88, %r307, 2, 31, -1;
	mov.b32 	%f395, %r308;
	add.f32 	%f396, %f394, %f395;
	mov.b32 	%r309, %f396;
	shfl.sync.bfly.b32	%r310|%p89, %r309, 1, 31, -1;
	mov.b32 	%f397, %r310;
	add.f32 	%f90, %f396, %f397;
	mov.f32 	%f473, 0f00000000;
	@%p84 bra 	$L__BB47_27;
	ld.shared.f32 	%f473, [%r15+24];
$L__BB47_27:
	setp.gt.u32 	%p90, %r14, 1;
	mov.b32 	%r311, %f473;
	shfl.sync.bfly.b32	%r312|%p91, %r311, 16, 31, -1;
	mov.b32 	%f399, %r312;
	add.f32 	%f400, %f473, %f399;
	mov.b32 	%r313, %f400;
	shfl.sync.bfly.b32	%r314|%p92, %r313, 8, 31, -1;
	mov.b32 	%f401, %r314;
	add.f32 	%f402, %f400, %f401;
	mov.b32 	%r315, %f402;
	shfl.sync.bfly.b32	%r316|%p93, %r315, 4, 31, -1;
	mov.b32 	%f403, %r316;
	add.f32 	%f404, %f402, %f403;
	mov.b32 	%r317, %f404;
	shfl.sync.bfly.b32	%r318|%p94, %r317, 2, 31, -1;
	mov.b32 	%f405, %r318;
	add.f32 	%f406, %f404, %f405;
	mov.b32 	%r319, %f406;
	shfl.sync.bfly.b32	%r320|%p95, %r319, 1, 31, -1;
	mov.b32 	%f407, %r320;
	add.f32 	%f93, %f406, %f407;
	mov.f32 	%f474, 0f00000000;
	@%p90 bra 	$L__BB47_29;
	ld.shared.f32 	%f474, [%r15+28];
$L__BB47_29:
	setp.ne.s32 	%p96, %r2, 0;
	mov.b32 	%r321, %f474;
	shfl.sync.bfly.b32	%r322|%p97, %r321, 16, 31, -1;
	mov.b32 	%f408, %r322;
	add.f32 	%f409, %f474, %f408;
	mov.b32 	%r323, %f409;
	shfl.sync.bfly.b32	%r324|%p98, %r323, 8, 31, -1;
	mov.b32 	%f410, %r324;
	add.f32 	%f411, %f409, %f410;
	mov.b32 	%r325, %f411;
	shfl.sync.bfly.b32	%r326|%p99, %r325, 4, 31, -1;
	mov.b32 	%f412, %r326;
	add.f32 	%f413, %f411, %f412;
	mov.b32 	%r327, %f413;
	shfl.sync.bfly.b32	%r328|%p100, %r327, 2, 31, -1;
	mov.b32 	%f414, %r328;
	add.f32 	%f415, %f413, %f414;
	mov.b32 	%r329, %f415;
	shfl.sync.bfly.b32	%r330|%p101, %r329, 1, 31, -1;
	mov.b32 	%f416, %r330;
	add.f32 	%f96, %f415, %f416;
	@%p96 bra 	$L__BB47_33;
	ld.param.s8 	%rs30, [_Z19gemv_kernel_batchedI6__half7__half2Li64ELi8EEvPKT_S4_S4_PS2_iib_param_6];
	setp.eq.s16 	%p102, %rs30, 0;
	mov.f32 	%f475, 0f00000000;
	@%p102 bra 	$L__BB47_32;
	ld.param.u64 	%rd105, [_Z19gemv_kernel_batchedI6__half7__half2Li64ELi8EEvPKT_S4_S4_PS2_iib_param_2];
	mul.wide.u32 	%rd87, %r1, 2;
	add.s64 	%rd86, %rd105, %rd87;
	// begin inline asm
	ld.global.nc.b16 %rs20, [%rd86];
	// end inline asm
	// begin inline asm
	{  cvt.f32.f16 %f475, %rs20;}

	// end inline asm
$L__BB47_32:
	ld.param.u64 	%rd106, [_Z19gemv_kernel_batchedI6__half7__half2Li64ELi8EEvPKT_S4_S4_PS2_iib_param_3];
	cvta.to.global.u64 	%rd88, %rd106;
	add.f32 	%f419, %f475, %f75;
	// begin inline asm
	{  cvt.rn.f16.f32 %rs22, %f419;}

	// end inline asm
	mul.wide.u32 	%rd89, %r1, 2;
	add.s64 	%rd90, %rd88, %rd89;
	st.global.u16 	[%rd90], %rs22;
	add.f32 	%f420, %f475, %f78;
	// begin inline asm
	{  cvt.rn.f16.f32 %rs23, %f420;}

	// end inline asm
	add.s32 	%r331, %r16, %r1;
	mul.wide.u32 	%rd91, %r331, 2;
	add.s64 	%rd92, %rd88, %rd91;
	st.global.u16 	[%rd92], %rs23;
	add.f32 	%f421, %f475, %f81;
	// begin inline asm
	{  cvt.rn.f16.f32 %rs24, %f421;}

	// end inline asm
	add.s32 	%r332, %r331, %r16;
	mul.wide.u32 	%rd93, %r332, 2;
	add.s64 	%rd94, %rd88, %rd93;
	st.global.u16 	[%rd94], %rs24;
	add.f32 	%f422, %f475, %f84;
	// begin inline asm
	{  cvt.rn.f16.f32 %rs25, %f422;}

	// end inline asm
	add.s32 	%r333, %r332, %r16;
	mul.wide.u32 	%rd95, %r333, 2;
	add.s64 	%rd96, %rd88, %rd95;
	st.global.u16 	[%rd96], %rs25;
	add.f32 	%f423, %f475, %f87;
	// begin inline asm
	{  cvt.rn.f16.f32 %rs26, %f423;}

	// end inline asm
	add.s32 	%r334, %r333, %r16;
	mul.wide.u32 	%rd97, %r334, 2;
	add.s64 	%rd98, %rd88, %rd97;
	st.global.u16 	[%rd98], %rs26;
	add.f32 	%f424, %f475, %f90;
	// begin inline asm
	{  cvt.rn.f16.f32 %rs27, %f424;}

	// end inline asm
	add.s32 	%r335, %r334, %r16;
	mul.wide.u32 	%rd99, %r335, 2;
	add.s64 	%rd100, %rd88, %rd99;
	st.global.u16 	[%rd100], %rs27;
	add.f32 	%f425, %f475, %f93;
	// begin inline asm
	{  cvt.rn.f16.f32 %rs28, %f425;}

	// end inline asm
	add.s32 	%r336, %r335, %r16;
	mul.wide.u32 	%rd101, %r336, 2;
	add.s64 	%rd102, %rd88, %rd101;
	st.global.u16 	[%rd102], %rs28;
	add.f32 	%f426, %f475, %f96;
	// begin inline asm
	{  cvt.rn.f16.f32 %rs29, %f426;}

	// end inline asm
	add.s32 	%r337, %r336, %r16;
	mul.wide.u32 	%rd103, %r337, 2;
	add.s64 	%rd104, %rd88, %rd103;
	st.global.u16 	[%rd104], %rs29;
$L__BB47_33:
	ret;

}
	// .globl	_Z19gemv_kernel_batchedI6__half7__half2Li128ELi1EEvPKT_S4_S4_PS2_iib
.visible .entry _Z19gemv_kernel_batchedI6__half7__half2Li128ELi1EEvPKT_S4_S4_PS2_iib(
	.param .u64 .ptr .align 1 _Z19gemv_kernel_batchedI6__half7__half2Li128ELi1EEvPKT_S4_S4_PS2_iib_param_0,
	.param .u64 .ptr .align 1 _Z19gemv_kernel_batchedI6__half7__half2Li128ELi1EEvPKT_S4_S4_PS2_iib_param_1,
	.param .u64 .ptr .align 1 _Z19gemv_kernel_batchedI6__half7__half2Li128ELi1EEvPKT_S4_S4_PS2_iib_param_2,
	.param .u64 .ptr .align 1 _Z19gemv_kernel_batchedI6__half7__half2Li128ELi1EEvPKT_S4_S4_PS2_iib_param_3,
	.param .u32 _Z19gemv_kernel_batchedI6__half7__half2Li128ELi1EEvPKT_S4_S4_PS2_iib_param_4,
	.param .u32 _Z19gemv_kernel_batchedI6__half7__half2Li128ELi1EEvPKT_S4_S4_PS2_iib_param_5,
	.param .u8 _Z19gemv_kernel_batchedI6__half7__half2Li128ELi1EEvPKT_S4_S4_PS2_iib_param_6
)
{
	.reg .pred 	%p<26>;
	.reg .b16 	%rs<9>;
	.reg .b32 	%r<85>;
	.reg .b32 	%f<80>;
	.reg .b64 	%rd<42>;
	// demoted variable
	.shared .align 4 .b8 _ZZ19gemv_kernel_batchedI6__half7__half2Li128ELi1EEvPKT_S4_S4_PS2_iibE9warp_sums[16];
	ld.param.u64 	%rd11, [_Z19gemv_kernel_batchedI6__half7__half2Li128ELi1EEvPKT_S4_S4_PS2_iib_param_0];
	ld.param.u64 	%rd12, [_Z19gemv_kernel_batchedI6__half7__half2Li128ELi1EEvPKT_S4_S4_PS2_iib_param_1];
	ld.param.u64 	%rd13, [_Z19gemv_kernel_batchedI6__half7__half2Li128ELi1EEvPKT_S4_S4_PS2_iib_param_2];
	ld.param.u64 	%rd14, [_Z19gemv_kernel_batchedI6__half7__half2Li128ELi1EEvPKT_S4_S4_PS2_iib_param_3];
	ld.param.u32 	%r16, [_Z19gemv_kernel_batchedI6__half7__half2Li128ELi1EEvPKT_S4_S4_PS2_iib_param_4];
	ld.param.u32 	%r15, [_Z19gemv_kernel_batchedI6__half7__half2Li128ELi1EEvPKT_S4_S4_PS2_iib_param_5];
	ld.param.s8 	%rs1, [_Z19gemv_kernel_batchedI6__half7__half2Li128ELi1EEvPKT_S4_S4_PS2_iib_param_6];
	mov.u32 	%r1, %ctaid.x;
	setp.ge.s32 	%p1, %r1, %r16;
	@%p1 bra 	$L__BB48_19;
	mov.u32 	%r2, %tid.x;
	shr.u32 	%r17, %r15, 31;
	add.s32 	%r18, %r15, %r17;
	shr.s32 	%r3, %r18, 1;
	mul.lo.s32 	%r4, %r15, %r1;
	mul.wide.s32 	%rd15, %r4, 2;
	add.s64 	%rd1, %rd11, %rd15;
	setp.ge.s32 	%p2, %r2, %r3;
	mov.f32 	%f76, 0f00000000;
	@%p2 bra 	$L__BB48_8;
	not.b32 	%r19, %r2;
	add.s32 	%r5, %r3, %r19;
	and.b32  	%r20, %r5, 384;
	setp.eq.s32 	%p3, %r20, 384;
	mov.f32 	%f76, 0f00000000;
	mov.u32 	%r83, %r2;
	@%p3 bra 	$L__BB48_5;
	mul.wide.u32 	%rd16, %r2, 4;
	add.s64 	%rd40, %rd12, %rd16;
	add.s64 	%rd18, %rd16, %rd15;
	add.s64 	%rd39, %rd11, %rd18;
	shr.u32 	%r21, %r5, 7;
	add.s32 	%r22, %r21, 1;
	and.b32  	%r23, %r22, 3;
	neg.s32 	%r81, %r23;
	mov.f32 	%f76, 0f00000000;
	mov.u32 	%r83, %r2;
$L__BB48_4:
	.pragma "nounroll";
	// begin inline asm
	ld.global.nc.b32 %r24, [%rd39];
	// end inline asm
	// begin inline asm
	ld.global.nc.b32 %r25, [%rd40];
	// end inline asm
	// begin inline asm
	{.reg .f16 low,high;
  mov.b32 {low,high},%r24;
  cvt.f32.f16 %f20, low;}

	// end inline asm
	// begin inline asm
	{.reg .f16 low,high;
  mov.b32 {low,high},%r24;
  cvt.f32.f16 %f21, high;}

	// end inline asm
	// begin inline asm
	{.reg .f16 low,high;
  mov.b32 {low,high},%r25;
  cvt.f32.f16 %f22, low;}

	// end inline asm
	// begin inline asm
	{.reg .f16 low,high;
  mov.b32 {low,high},%r25;
  cvt.f32.f16 %f23, high;}

	// end inline asm
	fma.rn.f32 	%f24, %f20, %f22, %f76;
	fma.rn.f32 	%f76, %f21, %f23, %f24;
	add.s32 	%r83, %r83, 128;
	add.s64 	%rd40, %rd40, 512;
	add.s64 	%rd39, %rd39, 512;
	add.s32 	%r81, %r81, 1;
	setp.ne.s32 	%p4, %r81, 0;
	@%p4 bra 	$L__BB48_4;
$L__BB48_5:
	setp.lt.u32 	%p5, %r5, 384;
	@%p5 bra 	$L__BB48_8;
	mul.wide.u32 	%rd41, %r83, 4;
$L__BB48_7:
	add.s64 	%rd21, %rd1, %rd41;
	// begin inline asm
	ld.global.nc.b32 %r30, [%rd21];
	// end inline asm
	add.s64 	%rd22, %rd12, %rd41;
	// begin inline asm
	ld.global.nc.b32 %r31, [%rd22];
	// end inline asm
	// begin inline asm
	{.reg .f16 low,high;
  mov.b32 {low,high},%r30;
  cvt.f32.f16 %f25, low;}

	// end inline asm
	// begin inline asm
	{.reg .f16 low,high;
  mov.b32 {low,high},%r30;
  cvt.f32.f16 %f26, high;}

	// end inline asm
	// begin inline asm
	{.reg .f16 low,high;
  mov.b32 {low,high},%r31;
  cvt.f32.f16 %f27, low;}

	// end inline asm
	// begin inline asm
	{.reg .f16 low,high;
  mov.b32 {low,high},%r31;
  cvt.f32.f16 %f28, high;}

	// end inline asm
	fma.rn.f32 	%f41, %f25, %f27, %f76;
	fma.rn.f32 	%f42, %f26, %f28, %f41;
	add.s64 	%rd23, %rd21, 512;
	// begin inline asm
	ld.global.nc.b32 %r36, [%rd23];
	// end inline asm
	add.s64 	%rd24, %rd22, 512;
	// begin inline asm
	ld.global.nc.b32 %r37, [%rd24];
	// end inline asm
	// begin inline asm
	{.reg .f16 low,high;
  mov.b32 {low,high},%r36;
  cvt.f32.f16 %f29, low;}

	// end inline asm
	// begin inline asm
	{.reg .f16 low,high;
  mov.b32 {low,high},%r36;
  cvt.f32.f16 %f30, high;}

	// end inline asm
	// begin inline asm
	{.reg .f16 low,high;
  mov.b32 {low,high},%r37;
  cvt.f32.f16 %f31, low;}

	// end inline asm
	// begin inline asm
	{.reg .f16 low,high;
  mov.b32 {low,high},%r37;
  cvt.f32.f16 %f32, high;}

	// end inline asm
	fma.rn.f32 	%f43, %f29, %f31, %f42;
	fma.rn.f32 	%f44, %f30, %f32, %f43;
	add.s64 	%rd25, %rd21, 1024;
	// begin inline asm
	ld.global.nc.b32 %r42, [%rd25];
	// end inline asm
	add.s64 	%rd26, %rd22, 1024;
	// begin inline asm
	ld.global.nc.b32 %r43, [%rd26];
	// end inline asm
	// begin inline asm
	{.reg .f16 low,high;
  mov.b32 {low,high},%r42;
  cvt.f32.f16 %f33, low;}

	// end inline asm
	// begin inline asm
	{.reg .f16 low,high;
  mov.b32 {low,high},%r42;
  cvt.f32.f16 %f34, high;}

	// end inline asm
	// begin inline asm
	{.reg .f16 low,high;
  mov.b32 {low,high},%r43;
  cvt.f32.f16 %f35, low;}

	// end inline asm
	// begin inline asm
	{.reg .f16 low,high;
  mov.b32 {low,high},%r43;
  cvt.f32.f16 %f36, high;}

	// end inline asm
	fma.rn.f32 	%f45, %f33, %f35, %f44;
	fma.rn.f32 	%f46, %f34, %f36, %f45;
	add.s64 	%rd27, %rd21, 1536;
	// begin inline asm
	ld.global.nc.b32 %r48, [%rd27];
	// end inline asm
	add.s64 	%rd28, %rd22, 1536;
	// begin inline asm
	ld.global.nc.b32 %r49, [%rd28];
	// end inline asm
	// begin inline asm
	{.reg .f16 low,high;
  mov.b32 {low,high},%r48;
  cvt.f32.f16 %f37, low;}

	// end inline asm
	// begin inline asm
	{.reg .f16 low,high;
  mov.b32 {low,high},%r48;
  cvt.f32.f16 %f38, high;}

	// end inline asm
	// begin inline asm
	{.reg .f16 low,high;
  mov.b32 {low,high},%r49;
  cvt.f32.f16 %f39, low;}

	// end inline asm
	// begin inline asm
	{.reg .f16 low,high;
  mov.b32 {low,high},%r49;
  cvt.f32.f16 %f40, high;}

	// end inline asm
	fma.rn.f32 	%f47, %f37, %f39, %f46;
	fma.rn.f32 	%f76, %f38, %f40, %f47;
	add.s32 	%r83, %r83, 512;
	add.s64 	%rd41, %rd41, 2048;
	setp.lt.s32 	%p6, %r83, %r3;
	@%p6 bra 	$L__BB48_7;
$L__BB48_8:
	and.b32  	%r54, %r15, 1;
	setp.eq.b32 	%p7, %r54, 1;
	not.pred 	%p8, %p7;
	setp.ne.s32 	%p9, %r2, 0;
	or.pred  	%p10, %p9, %p8;
	@%p10 bra 	$L__BB48_10;
	mul.wide.s32 	%rd31, %r15, 2;
	add.s64 	%rd32, %rd1, %rd31;
	add.s64 	%rd29, %rd32, -2;
	// begin inline asm
	ld.global.nc.b16 %rs2, [%rd29];
	// end inline asm
	// begin inline asm
	{  cvt.f32.f16 %f48, %rs2;}

	// end inline asm
	add.s64 	%rd33, %rd12, %rd31;
	add.s64 	%rd30, %rd33, -2;
	// begin inline asm
	ld.global.nc.b16 %rs4, [%rd30];
	// end inline asm
	// begin inline asm
	{  cvt.f32.f16 %f49, %rs4;}

	// end inline asm
	fma.rn.f32 	%f76, %f48, %f49, %f76;
$L__BB48_10:
	mov.b32 	%r55, %f76;
	shfl.sync.bfly.b32	%r56|%p11, %r55, 16, 31, -1;
	mov.b32 	%f50, %r56;
	add.f32 	%f51, %f76, %f50;
	mov.b32 	%r57, %f51;
	shfl.sync.bfly.b32	%r58|%p12, %r57, 8, 31, -1;
	mov.b32 	%f52, %r58;
	add.f32 	%f53, %f51, %f52;
	mov.b32 	%r59, %f53;
	shfl.sync.bfly.b32	%r60|%p13, %r59, 4, 31, -1;
	mov.b32 	%f54, %r60;
	add.f32 	%f55, %f53, %f54;
	mov.b32 	%r61, %f55;
	shfl.sync.bfly.b32	%r62|%p14, %r61, 2, 31, -1;
	mov.b32 	%f56, %r62;
	add.f32 	%f57, %f55, %f56;
	mov.b32 	%r63, %f57;
	shfl.sync.bfly.b32	%r64|%p15, %r63, 1, 31, -1;
	mov.b32 	%f58, %r64;
	add.f32 	%f10, %f57, %f58;
	and.b32  	%r14, %r2, 31;
	setp.ne.s32 	%p16, %r14, 0;
	@%p16 bra 	$L__BB48_12;
	shr.u32 	%r65, %r2, 3;
	mov.u32 	%r66, _ZZ19gemv_kernel_batchedI6__half7__half2Li128ELi1EEvPKT_S4_S4_PS2_iibE9warp_sums;
	add.s32 	%r67, %r66, %r65;
	st.shared.f32 	[%r67], %f10;
$L__BB48_12:
	bar.sync 	0;
	setp.gt.u32 	%p17, %r2, 31;
	@%p17 bra 	$L__BB48_19;
	setp.gt.u32 	%p18, %r14, 3;
	mov.f32 	%f78, 0f00000000;
	@%p18 bra 	$L__BB48_15;
	shl.b32 	%r68, %r14, 2;
	mov.u32 	%r69, _ZZ19gemv_kernel_batchedI6__half7__half2Li128ELi1EEvPKT_S4_S4_PS2_iibE9warp_sums;
	add.s32 	%r70, %r69, %r68;
	ld.shared.f32 	%f78, [%r70];
$L__BB48_15:
	setp.ne.s32 	%p19, %r2, 0;
	mov.b32 	%r71, %f78;
	shfl.sync.bfly.b32	%r72|%p20, %r71, 16, 31, -1;
	mov.b32 	%f60, %r72;
	add.f32 	%f61, %f78, %f60;
	mov.b32 	%r73, %f61;
	shfl.sync.bfly.b32	%r74|%p21, %r73, 8, 31, -1;
	mov.b32 	%f62, %r74;
	add.f32 	%f63, %f61, %f62;
	mov.b32 	%r75, %f63;
	shfl.sync.bfly.b32	%r76|%p22, %r75, 4, 31, -1;
	mov.b32 	%f64, %r76;
	add.f32 	%f65, %f63, %f64;
	mov.b32 	%r77, %f65;
	shfl.sync.bfly.b32	%r78|%p23, %r77, 2, 31, -1;
	mov.b32 	%f66, %r78;
	add.f32 	%f67, %f65, %f66;
	mov.b32 	%r79, %f67;
	shfl.sync.bfly.b32	%r80|%p24, %r79, 1, 31, -1;
	mov.b32 	%f68, %r80;
	add.f32 	%f13, %f67, %f68;
	@%p19 bra 	$L__BB48_19;
	setp.eq.s16 	%p25, %rs1, 0;
	mov.f32 	%f79, 0f00000000;
	@%p25 bra 	$L__BB48_18;
	mul.wide.u32 	%rd35, %r1, 2;
	add.s64 	%rd34, %rd13, %rd35;
	// begin inline asm
	ld.global.nc.b16 %rs6, [%rd34];
	// end inline asm
	// begin inline asm
	{  cvt.f32.f16 %f79, %rs6;}

	// end inline asm
$L__BB48_18:
	add.f32 	%f71, %f13, %f79;
	// begin inline asm
	{  cvt.rn.f16.f32 %rs8, %f71;}

	// end inline asm
	cvta.to.global.u64 	%rd36, %rd14;
	mul.wide.u32 	%rd37, %r1, 2;
	add.s64 	%rd38, %rd36, %rd37;
	st.global.u16 	[%rd38], %rs8;
$L__BB48_19:
	ret;

}
	// .globl	_Z19gemv_kernel_batchedI6__half7__half2Li128ELi2EEvPKT_S4_S4_PS2_iib
.visible .entry _Z19gemv_kernel_batchedI6__half7__half2Li128ELi2EEvPKT_S4_S4_PS2_iib(
	.param .u64 .ptr .align 1 _Z19gemv_kernel_batchedI6__half7__half2Li128ELi2EEvPKT_S4_S4_PS2_iib_param_0,
	.param .u64 .ptr .align 1 _Z19gemv_kernel_batchedI6__half7__half2Li128ELi2EEvPKT_S4_S4_PS2_iib_param_1,
	.param .u64 .ptr .align 1 _Z19gemv_kernel_batchedI6__half7__half2Li128ELi2EEvPKT_S4_S4_PS2_iib_param_2,
	.param .u64 .ptr .align 1 _Z19gemv_kernel_batchedI6__half7__half2Li128ELi2EEvPKT_S4_S4_PS2_iib_param_3,
	.param .u32 _Z19gemv_kernel_batchedI6__half7__half2Li128ELi2EEvPKT_S4_S4_PS2_iib_param_4,
	.param .u32 _Z19gemv_kernel_batchedI6__half7__half2Li128ELi2EEvPKT_S4_S4_PS2_iib_param_5,
	.param .u8 _Z19gemv_kernel_batchedI6__half7__half2Li128ELi2EEvPKT_S4_S4_PS2_iib_param_6
)
{
	.reg .pred 	%p<37>;
	.reg .b16 	%rs<12>;
	.reg .b32 	%r<121>;
	.reg .b32 	%f<134>;
	.reg .b64 	%rd<53>;
	// demoted variable
	.shared .align 4 .b8 _ZZ19gemv_kernel_batchedI6__half7__half2Li128ELi2EEvPKT_S4_S4_PS2_iibE9warp_sums[32];
	ld.param.u64 	%rd13, [_Z19gemv_kernel_batchedI6__half7__half2Li128ELi2EEvPKT_S4_S4_PS2_iib_param_0];
	ld.param.u64 	%rd14, [_Z19gemv_kernel_batchedI6__half7__half2Li128ELi2EEvPKT_S4_S4_PS2_iib_param_1];
	ld.param.u64 	%rd15, [_Z19gemv_kernel_batchedI6__half7__half2Li128ELi2EEvPKT_S4_S4_PS2_iib_param_2];
	ld.param.u64 	%rd16, [_Z19gemv_kernel_batchedI6__half7__half2Li128ELi2EEvPKT_S4_S4_PS2_iib_param_3];
	ld.param.u32 	%r16, [_Z19gemv_kernel_batchedI6__half7__half2Li128ELi2EEvPKT_S4_S4_PS2_iib_param_4];
	ld.param.u32 	%r17, [_Z19gemv_kernel_batchedI6__half7__half2Li128ELi2EEvPKT_S4_S4_PS2_iib_param_5];
	ld.param.s8 	%rs1, [_Z19gemv_kernel_batchedI6__half7__half2Li128ELi2EEvPKT_S4_S4_PS2_iib_param_6];
	mov.u32 	%r1, %ctaid.x;
	setp.ge.s32 	%p1, %r1, %r16;
	@%p1 bra 	$L__BB49_21;
	mov.u32 	%r2, %tid.x;
	shr.u32 	%r18, %r17, 31;
	add.s32 	%r19, %r17, %r18;
	shr.s32 	%r3, %r19, 1;
	mul.lo.s32 	%r4, %r17, %r1;
	mul.wide.s32 	%rd17, %r4, 2;
	add.s64 	%rd1, %rd13, %rd17;
	setp.ge.s32 	%p2, %r2, %r3;
	mov.f32 	%f127, 0f00000000;
	mov.f32 	%f128, %f127;
	@%p2 bra 	$L__BB49_8;
	not.b32 	%r20, %r2;
	add.s32 	%r5, %r3, %r20;
	and.b32  	%r21, %r5, 384;
	setp.eq.s32 	%p3, %r21, 384;
	mov.f32 	%f127, 0f00000000;
	mov.u32 	%r119, %r2;
	@%p3 bra 	$L__BB49_5;
	mul.wide.s32 	%rd2, %r17, 2;
	mul.wide.u32 	%rd18, %r2, 4;
	add.s64 	%rd51, %rd14, %rd18;
	add.s64 	%rd20, %rd18, %rd17;
	add.s64 	%rd50, %rd13, %rd20;
	shr.u32 	%r22, %r5, 7;
	add.s32 	%r23, %r22, 1;
	and.b32  	%r24, %r23, 3;
	neg.s32 	%r117, %r24;
	mov.f32 	%f127, 0f00000000;
	mov.f32 	%f128, %f127;
	mov.u32 	%r119, %r2;
$L__BB49_4:
	.pragma "nounroll";
	// begin inline asm
	ld.global.nc.b32 %r25, [%rd50];
	// end inline asm
	// begin inline asm
	{.reg .f16 low,high;
  mov.b32 {low,high},%r25;
  cvt.f32.f16 %f30, low;}

	// end inline asm
	// begin inline asm
	{.reg .f16 low,high;
  mov.b32 {low,high},%r25;
  cvt.f32.f16 %f31, high;}

	// end inline asm
	// begin inline asm
	ld.global.nc.b32 %r28, [%rd51];
	// end inline asm
	// begin inline asm
	{.reg .f16 low,high;
  mov.b32 {low,high},%r28;
  cvt.f32.f16 %f32, low;}

	// end inline asm
	// begin inline asm
	{.reg .f16 low,high;
  mov.b32 {low,high},%r28;
  cvt.f32.f16 %f33, high;}

	// end inline asm
	fma.rn.f32 	%f36, %f30, %f32, %f128;
	fma.rn.f32 	%f128, %f31, %f33, %f36;
	add.s64 	%rd23, %rd51, %rd2;
	// begin inline asm
	ld.global.nc.b32 %r31, [%rd23];
	// end inline asm
	// begin inline asm
	{.reg .f16 low,high;
  mov.b32 {low,high},%r31;
  cvt.f32.f16 %f34, low;}

	// end inline asm
	// begin inline asm
	{.reg .f16 low,high;
  mov.b32 {low,high},%r31;
  cvt.f32.f16 %f35, high;}

	// end inline asm
	fma.rn.f32 	%f37, %f30, %f34, %f127;
	fma.rn.f32 	%f127, %f31, %f35, %f37;
	add.s32 	%r119, %r119, 128;
	add.s64 	%rd51, %rd51, 512;
	add.s64 	%rd50, %rd50, 512;
	add.s32 	%r117, %r117, 1;
	setp.ne.s32 	%p4, %r117, 0;
	@%p4 bra 	$L__BB49_4;
$L__BB49_5:
	setp.lt.u32 	%p5, %r5, 384;
	@%p5 bra 	$L__BB49_8;
	mul.wide.u32 	%rd52, %r119, 4;
	mul.wide.s32 	%rd24, %r17, 2;
	add.s64 	%rd10, %rd14, %rd24;
$L__BB49_7:
	add.s64 	%rd25, %rd1, %rd52;
	// begin inline asm
	ld.global.nc.b32 %r34, [%rd25];
	// end inline asm
	add.s64 	%rd26, %rd14, %rd52;
	// begin inline asm
	{.reg .f16 low,high;
  mov.b32 {low,high},%r34;
  cvt.f32.f16 %f38, low;}

	// end inline asm
	// begin inline asm
	{.reg .f16 low,high;
  mov.b32 {low,high},%r34;
  cvt.f32.f16 %f39, high;}

	// end inline asm
	// begin inline asm
	ld.global.nc.b32 %r37, [%rd26];
	// end inline asm
	// begin inline asm
	{.reg .f16 low,high;
  mov.b32 {low,high},%r37;
  cvt.f32.f16 %f40, low;}

	// end inline asm
	// begin inline asm
	{.reg .f16 low,high;
  mov.b32 {low,high},%r37;
  cvt.f32.f16 %f41, high;}

	// end inline asm
	fma.rn.f32 	%f62, %f38, %f40, %f128;
	fma.rn.f32 	%f63, %f39, %f41, %f62;
	add.s64 	%rd27, %rd10, %rd52;
	// begin inline asm
	ld.global.nc.b32 %r40, [%rd27];
	// end inline asm
	// begin inline asm
	{.reg .f16 low,high;
  mov.b32 {low,high},%r40;
  cvt.f32.f16 %f42, low;}

	// end inline asm
	// begin inline asm
	{.reg .f16 low,high;
  mov.b32 {low,high},%r40;
  cvt.f32.f16 %f43, high;}

	// end inline asm
	fma.rn.f32 	%f64, %f38, %f42, %f127;
	fma.rn.f32 	%f65, %f39, %f43, %f64;
	add.s64 	%rd28, %rd25, 512;
	// begin inline asm
	ld.global.nc.b32 %r43, [%rd28];
	// end inline asm
	add.s64 	%rd29, %rd26, 512;
	// begin inline asm
	{.reg .f16 low,high;
  mov.b32 {low,high},%r43;
  cvt.f32.f16 %f44, low;}

	// end inline asm
	// begin inline asm
	{.reg .f16 low,high;
  mov.b32 {low,high},%r43;
  cvt.f32.f16 %f45, high;}

	// end inline asm
	// begin inline asm
	ld.global.nc.b32 %r46, [%rd29];
	// end inline asm
	// begin inline asm
	{.reg .f16 low,high;
  mov.b32 {low,high},%r46;
  cvt.f32.f16 %f46, low;}

	// end inline asm
	// begin inline asm
	{.reg .f16 low,high;
  mov.b32 {low,high},%r46;
  cvt.f32.f16 %f47, high;}

	// end inline asm
	fma.rn.f32 	%f66, %f44, %f46, %f63;
	fma.rn.f32 	%f67, %f45, %f47, %f66;
	add.s64 	%rd30, %rd27, 512;
	// begin inline asm
	ld.global.nc.b32 %r49, [%rd30];
	// end inline asm
	// begin inline asm
	{.reg .f16 low,high;
  mov.b32 {low,high},%r49;
  cvt.f32.f16 %f48, low;}

	// end inline asm
	// begin inline asm
	{.reg .f16 low,high;
  mov.b32 {low,high},%r49;
  cvt.f32.f16 %f49, high;}

	// end inline asm
	fma.rn.f32 	%f68, %f44, %f48, %f65;
	fma.rn.f32 	%f69, %f45, %f49, %f68;
	add.s64 	%rd31, %rd25, 1024;
	// begin inline asm
	ld.global.nc.b32 %r52, [%rd31];
	// end inline asm
	add.s64 	%rd32, %rd26, 1024;
	// begin inline asm
	{.reg .f16 low,high;
  mov.b32 {low,high},%r52;
  cvt.f32.f16 %f50, low;}

	// end inline asm
	// begin inline asm
	{.reg .f16 low,high;
  mov.b32 {low,high},%r52;
  cvt.f32.f16 %f51, high;}

	// end inline asm
	// begin inline asm
	ld.global.nc.b32 %r55, [%rd32];
	// end inline asm
	// begin inline asm
	{.reg .f16 low,high;
  mov.b32 {low,high},%r55;
  cvt.f32.f16 %f52, low;}

	// end inline asm
	// begin inline asm
	{.reg .f16 low,high;
  mov.b32 {low,high},%r55;
  cvt.f32.f16 %f53, high;}

	// end inline asm
	fma.rn.f32 	%f70, %f50, %f52, %f67;
	fma.rn.f32 	%f71, %f51, %f53, %f70;
	add.s64 	%rd33, %rd27, 1024;
	// begin inline asm
	ld.global.nc.b32 %r58, [%rd33];
	// end inline asm
	// begin inline asm
	{.reg .f16 low,high;
  mov.b32 {low,high},%r58;
  cvt.f32.f16 %f54, low;}

	// end inline asm
	// begin inline asm
	{.reg .f16 low,high;
  mov.b32 {low,high},%r58;
  cvt.f32.f16 %f55, high;}

	// end inline asm
	fma.rn.f32 	%f72, %f50, %f54, %f69;
	fma.rn.f32 	%f73, %f51, %f55, %f72;
	add.s64 	%rd34, %rd25, 1536;
	// begin inline asm
	ld.global.nc.b32 %r61, [%rd34];
	// end inline asm
	add.s64 	%rd35, %rd26, 1536;
	// begin inline asm
	{.reg .f16 low,high;
  mov.b32 {low,high},%r61;
  cvt.f32.f16 %f56, low;}

	// end inline asm
	// begin inline asm
	{.reg .f16 low,high;
  mov.b32 {low,high},%r61;
  cvt.f32.f16 %f57, high;}

	// end inline asm
	// begin inline asm
	ld.global.nc.b32 %r64, [%rd35];
	// end inline asm
	// begin inline asm
	{.reg .f16 low,high;
  mov.b32 {low,high},%r64;
  cvt.f32.f16 %f58, low;}

	// end inline asm
	// begin inline asm
	{.reg .f16 low,high;
  mov.b32 {low,high},%r64;
  cvt.f32.f16 %f59, high;}

	// end inline asm
	fma.rn.f32 	%f74, %f56, %f58, %f71;
	fma.rn.f32 	%f128, %f57, %f59, %f74;
	add.s64 	%rd36, %rd27, 1536;
	// begin inline asm
	ld.global.nc.b32 %r67, [%rd36];
	// end inline asm
	// begin inline asm
	{.reg .f16 low,high;
  mov.b32 {low,high},%r67;
  cvt.f32.f16 %f60, low;}

	// end inline asm
	// begin inline asm
	{.reg .f16 low,high;
  mov.b32 {low,high},%r67;
  cvt.f32.f16 %f61, high;}

	// end inline asm
	fma.rn.f32 	%f75, %f56, %f60, %f73;
	fma.rn.f32 	%f127, %f57, %f61, %f75;
	add.s32 	%r119, %r119, 512;
	add.s64 	%rd52, %rd52, 2048;
	setp.lt.s32 	%p6, %r119, %r3;
	@%p6 bra 	$L__BB49_7;
$L__BB49_8:
	and.b32  	%r70, %r17, 1;
	setp.eq.b32 	%p7, %r70, 1;
	not.pred 	%p8, %p7;
	setp.ne.s32 	%p9, %r2, 0;
	or.pred  	%p10, %p9, %p8;
	@%p10 bra 	$L__BB49_10;
	mul.wide.s32 	%rd40, %r17, 2;
	add.s64 	%rd41, %rd1, %rd40;
	add.s64 	%rd37, %rd41, -2;
	// begin inline asm
	ld.global.nc.b16 %rs2, [%rd37];
	// end inline asm
	// begin inline asm
	{  cvt.f32.f16 %f76, %rs2;}

	// end inline asm
	add.s64 	%rd42, %rd14, %rd40;
	add.s64 	%rd38, %rd42, -2;
	// begin inline asm
	ld.global.nc.b16 %rs4, [%rd38];
	// end inline asm
	// begin inline asm
	{  cvt.f32.f16 %f77, %rs4;}

	// end inline asm
	fma.rn.f32 	%f128, %f76, %f77, %f128;
	add.s64 	%rd39, %rd38, %rd40;
	// begin inline asm
	ld.global.nc.b16 %rs6, [%rd39];
	// end inline asm
	// begin inline asm
	{  cvt.f32.f16 %f78, %rs6;}

	// end inline asm
	fma.rn.f32 	%f127, %f76, %f78, %f127;
$L__BB49_10:
	mov.b32 	%r71, %f128;
	shfl.sync.bfly.b32	%r72|%p11, %r71, 16, 31, -1;
	mov.b32 	%f79, %r72;
	add.f32 	%f80, %f128, %f79;
	mov.b32 	%r73, %f80;
	shfl.sync.bfly.b32	%r74|%p12, %r73, 8, 31, -1;
	mov.b32 	%f81, %r74;
	add.f32 	%f82, %f80, %f81;
	mov.b32 	%r75, %f82;
	shfl.sync.bfly.b32	%r76|%p13, %r75, 4, 31, -1;
	mov.b32 	%f83, %r76;
	add.f32 	%f84, %f82, %f83;
	mov.b32 	%r77, %f84;
	shfl.sync.bfly.b32	%r78|%p14, %r77, 2, 31, -1;
	mov.b32 	%f85, %r78;
	add.f32 	%f86, %f84, %f85;
	mov.b32 	%r79, %f86;
	shfl.sync.bfly.b32	%r80|%p15, %r79, 1, 31, -1;
	mov.b32 	%f87, %r80;
	add.f32 	%f17, %f86, %f87;
	mov.b32 	%r81, %f127;
	shfl.sync.bfly.b32	%r82|%p16, %r81, 16, 31, -1;
	mov.b32 	%f88, %r82;
	add.f32 	%f89, %f127, %f88;
	mov.b32 	%r83, %f89;
	shfl.sync.bfly.b32	%r84|%p17, %r83, 8, 31, -1;
	mov.b32 	%f90, %r84;
	add.f32 	%f91, %f89, %f90;
	mov.b32 	%r85, %f91;
	shfl.sync.bfly.b32	%r86|%p18, %r85, 4, 31, -1;
	mov.b32 	%f92, %r86;
	add.f32 	%f93, %f91, %f92;
	mov.b32 	%r87, %f93;
	shfl.sync.bfly.b32	%r88|%p19, %r87, 2, 31, -1;
	mov.b32 	%f94, %r88;
	add.f32 	%f95, %f93, %f94;
	mov.b32 	%r89, %f95;
	shfl.sync.bfly.b32	%r90|%p20, %r89, 1, 31, -1;
	mov.b32 	%f96, %r90;
	add.f32 	%f18, %f95, %f96;
	and.b32  	%r14, %r2, 31;
	setp.ne.s32 	%p21, %r14, 0;
	@%p21 bra 	$L__BB49_12;
	shr.u32 	%r91, %r2, 2;
	mov.u32 	%r92, _ZZ19gemv_kernel_batchedI6__half7__half2Li128ELi2EEvPKT_S4_S4_PS2_iibE9warp_sums;
	add.s32 	%r93, %r92, %r91;
	st.shared.f32 	[%r93], %f17;
	st.shared.f32 	[%r93+4], %f18;
$L__BB49_12:
	bar.sync 	0;
	setp.gt.u32 	%p22, %r2, 31;
	@%p22 bra 	$L__BB49_21;
	setp.gt.u32 	%p23, %r14, 3;
	shl.b32 	%r94, %r14, 3;
	mov.u32 	%r95, _ZZ19gemv_kernel_batchedI6__half7__half2Li128ELi2EEvPKT_S4_S4_PS2_iibE9warp_sums;
	add.s32 	%r15, %r95, %r94;
	mov.f32 	%f131, 0f00000000;
	@%p23 bra 	$L__BB49_15;
	ld.shared.f32 	%f131, [%r15];
$L__BB49_15:
	setp.gt.u32 	%p24, %r14, 3;
	mov.b32 	%r96, %f131;
	shfl.sync.bfly.b32	%r97|%p25, %r96, 16, 31, -1;
	mov.b32 	%f99, %r97;
	add.f32 	%f100, %f131, %f99;
	mov.b32 	%r98, %f100;
	shfl.sync.bfly.b32	%r99|%p26, %r98, 8, 31, -1;
	mov.b32 	%f101, %r99;
	add.f32 	%f102, %f100, %f101;
	mov.b32 	%r100, %f102;
	shfl.sync.bfly.b32	%r101|%p27, %r100, 4, 31, -1;
	mov.b32 	%f103, %r101;
	add.f32 	%f104, %f102, %f103;
	mov.b32 	%r102, %f104;
	shfl.sync.bfly.b32	%r103|%p28, %r102, 2, 31, -1;
	mov.b32 	%f105, %r103;
	add.f32 	%f106, %f104, %f105;
	mov.b32 	%r104, %f106;
	shfl.sync.bfly.b32	%r105|%p29, %r104, 1, 31, -1;
	mov.b32 	%f107, %r105;
	add.f32 	%f21, %f106, %f107;
	mov.f32 	%f132, 0f00000000;
	@%p24 bra 	$L__BB49_17;
	ld.shared.f32 	%f132, [%r15+4];
$L__BB49_17:
	setp.ne.s32 	%p30, %r2, 0;
	mov.b32 	%r106, %f132;
	shfl.sync.bfly.b32	%r107|%p31, %r106, 16, 31, -1;
	mov.b32 	%f108, %r107;
	add.f32 	%f109, %f132, %f108;
	mov.b32 	%r108, %f109;
	shfl.sync.bfly.b32	%r109|%p32, %r108, 8, 31, -1;
	mov.b32 	%f110, %r109;
	add.f32 	%f111, %f109, %f110;
	mov.b32 	%r110, %f111;
	shfl.sync.bfly.b32	%r111|%p33, %r110, 4, 31, -1;
	mov.b32 	%f112, %r111;
	add.f32 	%f113, %f111, %f112;
	mov.b32 	%r112, %f113;
	shfl.sync.bfly.b32	%r113|%p34, %r112, 2, 31, -1;
	mov.b32 	%f114, %r113;
	add.f32 	%f115, %f113, %f114;
	mov.b32 	%r114, %f115;
	shfl.sync.bfly.b32	%r115|%p35, %r114, 1, 31, -1;
	mov.b32 	%f116, %r115;
	add.f32 	%f24, %f115, %f116;
	@%p30 bra 	$L__BB49_21;
	setp.eq.s16 	%p36, %rs1, 0;
	mov.f32 	%f133, 0f00000000;
	@%p36 bra 	$L__BB49_20;
	mul.wide.u32 	%rd44, %r1, 2;
	add.s64 	%rd43, %rd15, %rd44;
	// begin inline asm
	ld.global.nc.b16 %rs8, [%rd43];
	// end inline asm
	// begin inline asm
	{  cvt.f32.f16 %f133, %rs8;}

	// end inline asm
$L__BB49_20:
	cvta.to.global.u64 	%rd45, %rd16;
	add.f32 	%f119, %f133, %f21;
	// begin inline asm
	{  cvt.rn.f16.f32 %rs10, %f119;}

	// end inline asm
	mul.wide.u32 	%rd46, %r1, 2;
	add.s64 	%rd47, %rd45, %rd46;
	st.global.u16 	[%rd47], %rs10;
	add.f32 	%f120, %f133, %f24;
	// begin inline asm
	{  cvt.rn.f16.f32 %rs11, %f120;}

	// end inline asm
	add.s32 	%r116, %r16, %r1;
	mul.wide.u32 	%rd48, %r116, 2;
	add.s64 	%rd49, %rd45, %rd48;
	st.global.u16 	[%rd49], %rs11;
$L__BB49_21:
	ret;

}
	// .globl	_Z19gemv_kernel_batchedI6__half7__half2Li128ELi3EEvPKT_S4_S4_PS2_iib
.visible .entry _Z19gemv_kernel_batchedI6__half7__half2Li128ELi3EEvPKT_S4_S4_PS2_iib(
	.param .u64 .ptr .align 1 _Z19gemv_kernel_batchedI6__half7__half2Li128ELi3EEvPKT_S4_S4_PS2_iib_param_0,
	.param .u64 .ptr .align 1 _Z19gemv_kernel_batchedI6__half7__half2Li128ELi3EEvPKT_S4_S4_PS2_iib_param_1,
	.param .u64 .ptr .align 1 _Z19gemv_kernel_batchedI6__half7__half2Li128ELi3EEvPKT_S4_S4_PS2_iib_param_2,
	.param .u64 .ptr .align 1 _Z19gemv_kernel_batchedI6__half7__half2Li128ELi3EEvPKT_S4_S4_PS2_iib_param_3,
	.param .u32 _Z19gemv_kernel_batchedI6__half7__half2Li128ELi3EEvPKT_S4_S4_PS2_iib_param_4,
	.param .u32 _Z19gemv_kernel_batchedI6__half7__half2Li128ELi3EEvPKT_S4_S4_PS2_iib_param_5,
	.param .u8 _Z19gemv_kernel_batchedI6__half7__half2Li128ELi3EEvPKT_S4_S4_PS2_iib_param_6
)
{
	.reg .pred 	%p<48>;
	.reg .b16 	%rs<16>;
	.reg .b32 	%r<157>;
	.reg .b32 	%f<191>;
	.reg .b64 	%rd<67>;
	// demoted variable
	.shared .align 4 .b8 _ZZ19gemv_kernel_batchedI6__half7__half2Li128ELi3EEvPKT_S4_S4_PS2_iibE9warp_sums[48];
	ld.param.u64 	%rd15, [_Z19gemv_kernel_batchedI6__half7__half2Li128ELi3EEvPKT_S4_S4_PS2_iib_param_0];
	ld.param.u64 	%rd16, [_Z19gemv_kernel_batchedI6__half7__half2Li128ELi3EEvPKT_S4_S4_PS2_iib_param_1];
	ld.param.u32 	%r16, [_Z19gemv_kernel_batchedI6__half7__half2Li128ELi3EEvPKT_S4_S4_PS2_iib_param_4];
	ld.param.u32 	%r17, [_Z19gemv_kernel_batchedI6__half7__half2Li128ELi3EEvPKT_S4_S4_PS2_iib_param_5];
	mov.u32 	%r1, %ctaid.x;
	setp.ge.s32 	%p1, %r1, %r16;
	@%p1 bra 	$L__BB50_23;
	mov.u32 	%r2, %tid.x;
	shr.u32 	%r18, %r17, 31;
	add.s32 	%r19, %r17, %r18;
	shr.s32 	%r3, %r19, 1;
	mul.lo.s32 	%r4, %r17, %r1;
	mul.wide.s32 	%rd19, %r4, 2;
	add.s64 	%rd1, %rd15, %rd19;
	setp.ge.s32 	%p2, %r2, %r3;
	mov.f32 	%f181, 0f00000000;
	mov.f32 	%f182, %f181;
	mov.f32 	%f183, %f181;
	@%p2 bra 	$L__BB50_8;
	not.b32 	%r20, %r2;
	add.s32 	%r5, %r3, %r20;
	and.b32  	%r21, %r5, 384;
	setp.eq.s32 	%p3, %r21, 384;
	mov.f32 	%f181, 0f00000000;
	mov.u32 	%r155, %r2;
	@%p3 bra 	$L__BB50_5;
	mul.wide.s32 	%rd2, %r17, 4;
	mul.wide.u32 	%rd20, %r2, 4;
	add.s64 	%rd65, %rd16, %rd20;
	mul.wide.s32 	%rd4, %r17, 2;
	add.s64 	%rd22, %rd20, %rd19;
	add.s64 	%rd64, %rd15, %rd22;
	shr.u32 	%r22, %r5, 7;
	add.s32 	%r23, %r22, 1;
	and.b32  	%r24, %r23, 3;
	neg.s32 	%r153, %r24;
	mov.f32 	%f181, 0f00000000;
	mov.f32 	%f182, %f181;
	mov.f32 	%f183, %f181;
	mov.u32 	%r155, %r2;
$L__BB50_4:
	.pragma "nounroll";
	// begin inline asm
	ld.global.nc.b32 %r25, [%rd64];
	// end inline asm
	// begin inline asm
	{.reg .f16 low,high;
  mov.b32 {low,high},%r25;
  cvt.f32.f16 %f42, low;}

	// end inline asm
	// begin inline asm
	{.reg .f16 low,high;
  mov.b32 {low,high},%r25;
  cvt.f32.f16 %f43, high;}

	// end inline asm
	// begin inline asm
	ld.global.nc.b32 %r28, [%rd65];
	// end inline asm
	// begin inline asm
	{.reg .f16 low,high;
  mov.b32 {low,high},%r28;
  cvt.f32.f16 %f44, low;}

	// end inline asm
	// begin inline asm
	{.reg .f16 low,high;
  mov.b32 {low,high},%r28;
  cvt.f32.f16 %f45, high;}

	// end inline asm
	fma.rn.f32 	%f50, %f42, %f44, %f183;
	fma.rn.f32 	%f183, %f43, %f45, %f50;
	add.s64 	%rd25, %rd65, %rd4;
	// begin inline asm
	ld.global.nc.b32 %r31, [%rd25];
	// end inline asm
	// begin inline asm
	{.reg .f16 low,high;
  mov.b32 {low,high},%r31;
  cvt.f32.f16 %f46, low;}

	// end inline asm
	// begin inline asm
	{.reg .f16 low,high;
  mov.b32 {low,high},%r31;
  cvt.f32.f16 %f47, high;}

	// end inline asm
	fma.rn.f32 	%f51, %f42, %f46, %f182;
	fma.rn.f32 	%f182, %f43, %f47, %f51;
	add.s64 	%rd26, %rd65, %rd2;
	// begin inline asm
	ld.global.nc.b32 %r34, [%rd26];
	// end inline asm
	// begin inline asm
	{.reg .f16 low,high;
  mov.b32 {low,high},%r34;
  cvt.f32.f16 %f48, low;}

	// end inline asm
	// begin inline asm
	{.reg .f16 low,high;
  mov.b32 {low,high},%r34;
  cvt.f32.f16 %f49, high;}

	// end inline asm
	fma.rn.f32 	%f52, %f42, %f48, %f181;
	fma.rn.f32 	%f181, %f43, %f49, %f52;
	add.s32 	%r155, %r155, 128;
	add.s64 	%rd65, %rd65, 512;
	add.s64 	%rd64, %rd64, 512;
	add.s32 	%r153, %r153, 1;
	setp.ne.s32 	%p4, %r153, 0;
	@%p4 bra 	$L__BB50_4;
$L__BB50_5:
	setp.lt.u32 	%p5, %r5, 384;
	@%p5 bra 	$L__BB50_8;
	mul.wide.u32 	%rd66, %r155, 4;
	mul.wide.s32 	%rd27, %r17, 4;
	add.s64 	%rd11, %rd16, %rd27;
	mul.wide.s32 	%rd28, %r17, 2;
	add.s64 	%rd12, %rd16, %rd28;
$L__BB50_7:
	add.s64 	%rd29, %rd1, %rd66;
	// begin inline asm
	ld.global.nc.b32 %r37, [%rd29];
	// end inline asm
	add.s64 	%rd30, %rd16, %rd66;
	// begin inline asm
	{.reg .f16 low,high;
  mov.b32 {low,high},%r37;
  cvt.f32.f16 %f53, low;}

	// end inline asm
	// begin inline asm
	{.reg .f16 low,high;
  mov.b32 {low,high},%r37;
  cvt.f32.f16 %f54, high;}

	// end inline asm
	// begin inline asm
	ld.global.nc.b32 %r40, [%rd30];
	// end inline asm
	// begin inline asm
	{.reg .f16 low,high;
  mov.b32 {low,high},%r40;
  cvt.f32.f16 %f55, low;}

	// end inline asm
	// begin inline asm
	{.reg .f16 low,high;
  mov.b32 {low,high},%r40;
  cvt.f32.f16 %f56, high;}

	// end inline asm
	fma.rn.f32 	%f85, %f53, %f55, %f183;
	fma.rn.f32 	%f86, %f54, %f56, %f85;
	add.s64 	%rd31, %rd12, %rd66;
	// begin inline asm
	ld.global.nc.b32 %r43, [%rd31];
	// end inline asm
	// begin inline asm
	{.reg .f16 low,high;
  mov.b32 {low,high},%r43;
  cvt.f32.f16 %f57, low;}

	// end inline asm
	// begin inline asm
	{.reg .f16 low,high;
  mov.b32 {low,high},%r43;
  cvt.f32.f16 %f58, high;}

	// end inline asm
	fma.rn.f32 	%f87, %f53, %f57, %f182;
	fma.rn.f32 	%f88, %f54, %f58, %f87;
	add.s64 	%rd32, %rd11, %rd66;
	// begin inline asm
	ld.global.nc.b32 %r46, [%rd32];
	// end inline asm
	// begin inline asm
	{.reg .f16 low,high;
  mov.b32 {low,high},%r46;
  cvt.f32.f16 %f59, low;}

	// end inline asm
	// begin inline asm
	{.reg .f16 low,high;
  mov.b32 {low,high},%r46;
  cvt.f32.f16 %f60, high;}

	// end inline asm
	fma.rn.f32 	%f89, %f53, %f59, %f181;
	fma.rn.f32 	%f90, %f54, %f60, %f89;
	add.s64 	%rd33, %rd29, 512;
	// begin inline asm
	ld.global.nc.b32 %r49, [%rd33];
	// end inline asm
	add.s64 	%rd34, %rd30, 512;
	// begin inline asm
	{.reg .f16 low,high;
  mov.b32 {low,high},%r49;
  cvt.f32.f16 %f61, low;}

	// end inline asm
	// begin inline asm
	{.reg .f16 low,high;
  mov.b32 {low,high},%r49;
  cvt.f32.f16 %f62, high;}

	// end inline asm
	// begin inline asm
	ld.global.nc.b32 %r52, [%rd34];
	// end inline asm
	// begin inline asm
	{.reg .f16 low,high;
  mov.b32 {low,high},%r52;
  cvt.f32.f16 %f63, low;}

	// end inline asm
	// begin inline asm
	{.reg .f16 low,high;
  mov.b32 {low,high},%r52;
  cvt.f32.f16 %f64, high;}

	// end inline asm
	fma.rn.f32 	%f91, %f61, %f63, %f86;
	fma.rn.f32 	%f92, %f62, %f64, %f91;
	add.s64 	%rd35, %rd31, 512;
	// begin inline asm
	ld.global.nc.b32 %r55, [%rd35];
	// end inline asm
	// begin inline asm
	{.reg .f16 low,high;
  mov.b32 {low,high},%r55;
  cvt.f32.f16 %f65, low;}

	// end inline asm
	// begin inline asm
	{.reg .f16 low,high;
  mov.b32 {low,high},%r55;
  cvt.f32.f16 %f66, high;}

	// end inline asm
	fma.rn.f32 	%f93, %f61, %f65, %f88;
	fma.rn.f32 	%f94, %f62, %f66, %f93;
	add.s64 	%rd36, %rd32, 512;
	// begin inline asm
	ld.global.nc.b32 %r58, [%rd36];
	// end inline asm
	// begin inline asm
	{.reg .f16 low,high;
  mov.b32 {low,high},%r58;
  cvt.f32.f16 %f67, low;}

	// end inline asm
	// begin inline asm
	{.reg .f16 low,high;
  mov.b32 {low,high},%r58;
  cvt.f32.f16 %f68, high;}

	// end inline asm
	fma.rn.f32 	%f95, %f61, %f67, %f90;
	fma.rn.f32 	%f96, %f62, %f68, %f95;
	add.s64 	%rd37, %rd29, 1024;
	// begin inline asm
	ld.global.nc.b32 %r61, [%rd37];
	// end inline asm
	add.s64 	%rd38, %rd30, 1024;
	// begin inline asm
	{.reg .f16 low,high;
  mov.b32 {low,high},%r61;
  cvt.f32.f16 %f69, low;}

	// end inline asm
	// begin inline asm
	{.reg .f16 low,high;
  mov.b32 {low,high},%r61;
  cvt.f32.f16 %f70, high;}

	// end inline asm
	// begin inline asm
	ld.global.nc.b32 %r64, [%rd38];
	// end inline asm
	// begin inline asm
	{.reg .f16 low,high;
  mov.b32 {low,high},%r64;
  cvt.f32.f16 %f71, low;}

	// end inline asm
	// begin inline asm
	{.reg .f16 low,high;
  mov.b32 {low,high},%r64;
  cvt.f32.f16 %f72, high;}

	// end inline asm
	fma.rn.f32 	%f97, %f69, %f71, %f92;
	fma.rn.f32 	%f98, %f70, %f72, %f97;
	add.s64 	%rd39, %rd31, 1024;
	// begin inline asm
	ld.global.nc.b32 %r67, [%rd39];
	// end inline asm
	// begin inline asm
	{.reg .f16 low,high;
  mov.b32 {low,high},%r67;
  cvt.f32.f16 %f73, low;}

	// end inline asm
	// begin inline asm
	{.reg .f16 low,high;
  mov.b32 {low,high},%r67;
  cvt.f32.f16 %f74, high;}

	// end inline asm
	fma.rn.f32 	%f99, %f69, %f73, %f94;
	fma.rn.f32 	%f100, %f70, %f74, %f99;
	add.s64 	%rd40, %rd32, 1024;
	// begin inline asm
	ld.global.nc.b32 %r70, [%rd40];
	// end inline asm
	// begin inline asm
	{.reg .f16 low,high;
  mov.b32 {low,high},%r70;
  cvt.f32.f16 %f75, low;}

	// end inline asm
	// begin inline asm
	{.reg .f16 low,high;
  mov.b32 {low,high},%r70;
  cvt.f32.f16 %f76, high;}

	// end inline asm
	fma.rn.f32 	%f101, %f69, %f75, %f96;
	fma.rn.f32 	%f102, %f70, %f76, %f101;
	add.s64 	%rd41, %rd29, 1536;
	// begin inline asm
	ld.global.nc.b32 %r73, [%rd41];
	// end inline asm
	add.s64 	%rd42, %rd30, 1536;
	// begin inline asm
	{.reg .f16 low,high;
  mov.b32 {low,high},%r73;
  cvt.f32.f16 %f77, low;}

	// end inline asm
	// begin inline asm
	{.reg .f16 low,high;
  mov.b32 {low,high},%r73;
  cvt.f32.f16 %f78, high;}

	// end inline asm
	// begin inline asm
	ld.global.nc.b32 %r76, [%rd42];
	// end inline asm
	// begin inline asm
	{.reg .f16 low,high;
  mov.b32 {low,high},%r76;
  cvt.f32.f16 %f79, low;}

	// end inline asm
	// begin inline asm
	{.reg .f16 low,high;
  mov.b32 {low,high},%r76;
  cvt.f32.f16 %f80, high;}

	// end inline asm
	fma.rn.f32 	%f103, %f77, %f79, %f98;
	fma.rn.f32 	%f183, %f78, %f80, %f103;
	add.s64 	%rd43, %rd31, 1536;
	// begin inline asm
	ld.global.nc.b32 %r79, [%rd43];
	// end inline asm
	// begin inline asm
	{.reg .f16 low,high;
  mov.b32 {low,high},%r79;
  cvt.f32.f16 %f81, low;}

	// end inline asm
	// begin inline asm
	{.reg .f16 low,high;
  mov.b32 {low,high},%r79;
  cvt.f32.f16 %f82, high;}

	// end inline asm
	fma.rn.f32 	%f104, %f77, %f81, %f100;
	fma.rn.f32 	%f182, %f78, %f82, %f104;
	add.s64 	%rd44, %rd32, 1536;
	// begin inline asm
	ld.global.nc.b32 %r82, [%rd44];
	// end inline asm
	// begin inline asm
	{.reg .f16 low,high;
  mov.b32 {low,high},%r82;
  cvt.f32.f16 %f83, low;}

	// end inline asm
	// begin inline asm
	{.reg .f16 low,high;
  mov.b32 {low,high},%r82;
  cvt.f32.f16 %f84, high;}

	// end inline asm
	fma.rn.f32 	%f105, %f77, %f83, %f102;
	fma.rn.f32 	%f181, %f78, %f84, %f105;
	add.s32 	%r155, %r155, 512;
	add.s64 	%rd66, %rd66, 2048;
	setp.lt.s32 	%p6, %r155, %r3;
	@%p6 bra 	$L__BB50_7;
$L__BB50_8:
	and.b32  	%r85, %r17, 1;
	setp.eq.b32 	%p7, %r85, 1;
	not.pred 	%p8, %p7;
	setp.ne.s32 	%p9, %r2, 0;
	or.pred  	%p10, %p9, %p8;
	@%p10 bra 	$L__BB50_10;
	mul.wide.s32 	%rd49, %r17, 2;
	add.s64 	%rd50, %rd1, %rd49;
	add.s64 	%rd45, %rd50, -2;
	// begin inline asm
	ld.global.nc.b16 %rs2, [%rd45];
	// end inline asm
	// begin inline asm
	{  cvt.f32.f16 %f106, %rs2;}

	// end inline asm
	add.s64 	%rd51, %rd16, %rd49;
	add.s64 	%rd46, %rd51, -2;
	// begin inline asm
	ld.global.nc.b16 %rs4, [%rd46];
	// end inline asm
	// begin inline asm
	{  cvt.f32.f16 %f107, %rs4;}

	// end inline asm
	fma.rn.f32 	%f183, %f106, %f107, %f183;
	add.s64 	%rd47, %rd46, %rd49;
	// begin inline asm
	ld.global.nc.b16 %rs6, [%rd47];
	// end inline asm
	// begin inline asm
	{  cvt.f32.f16 %f108, %rs6;}

	// end inline asm
	fma.rn.f32 	%f182, %f106, %f108, %f182;
	shl.b32 	%r86, %r17, 1;
	mul.wide.s32 	%rd52, %r86, 2;
	add.s64 	%rd48, %rd46, %rd52;
	// begin inline asm
	ld.global.nc.b16 %rs8, [%rd48];
	// end inline asm
	// begin inline asm
	{  cvt.f32.f16 %f109, %rs8;}

	// end inline asm
	fma.rn.f32 	%f181, %f106, %f109, %f181;
$L__BB50_10:
	mov.b32 	%r87, %f183;
	shfl.sync.bfly.b32	%r88|%p11, %r87, 16, 31, -1;
	mov.b32 	%f110, %r88;
	add.f32 	%f111, %f183, %f110;
	mov.b32 	%r89, %f111;
	shfl.sync.bfly.b32	%r90|%p12, %r89, 8, 31, -1;
	mov.b32 	%f112, %r90;
	add.f32 	%f113, %f111, %f112;
	mov.b32 	%r91, %f113;
	shfl.sync.bfly.b32	%r92|%p13, %r91, 4, 31, -1;
	mov.b32 	%f114, %r92;
	add.f32 	%f115, %f113, %f114;
	mov.b32 	%r93, %f115;
	shfl.sync.bfly.b32	%r94|%p14, %r93, 2, 31, -1;
	mov.b32 	%f116, %r94;
	add.f32 	%f117, %f115, %f116;
	mov.b32 	%r95, %f117;
	shfl.sync.bfly.b32	%r96|%p15, %r95, 1, 31, -1;
	mov.b32 	%f118, %r96;
	add.f32 	%f25, %f117, %f118;
	mov.b32 	%r97, %f182;
	shfl.sync.bfly.b32	%r98|%p16, %r97, 16, 31, -1;
	mov.b32 	%f119, %r98;
	add.f32 	%f120, %f182, %f119;
	mov.b32 	%r99, %f120;
	shfl.sync.bfly.b32	%r100|%p17, %r99, 8, 31, -1;
	mov.b32 	%f121, %r100;
	add.f32 	%f122, %f120, %f121;
	mov.b32 	%r101, %f122;
	shfl.sync.bfly.b32	%r102|%p18, %r101, 4, 31, -1;
	mov.b32 	%f123, %r102;
	add.f32 	%f124, %f122, %f123;
	mov.b32 	%r103, %f124;
	shfl.sync.bfly.b32	%r104|%p19, %r103, 2, 31, -1;
	mov.b32 	%f125, %r104;
	add.f32 	%f126, %f124, %f125;
	mov.b32 	%r105, %f126;
	shfl.sync.bfly.b32	%r106|%p20, %r105, 1, 31, -1;
	mov.b32 	%f127, %r106;
	add.f32 	%f26, %f126, %f127;
	mov.b32 	%r107, %f181;
	shfl.sync.bfly.b32	%r108|%p21, %r107, 16, 31, -1;
	mov.b32 	%f128, %r108;
	add.f32 	%f129, %f181, %f128;
	mov.b32 	%r109, %f129;
	shfl.sync.bfly.b32	%r110|%p22, %r109, 8, 31, -1;
	mov.b32 	%f130, %r110;
	add.f32 	%f131, %f129, %f130;
	mov.b32 	%r111, %f131;
	shfl.sync.bfly.b32	%r112|%p23, %r111, 4, 31, -1;
	mov.b32 	%f132, %r112;
	add.f32 	%f133, %f131, %f132;
	mov.b32 	%r113, %f133;
	shfl.sync.bfly.b32	%r114|%p24, %r113, 2, 31, -1;
	mov.b32 	%f134, %r114;
	add.f32 	%f135, %f133, %f134;
	mov.b32 	%r115, %f135;
	shfl.sync.bfly.b32	%r116|%p25, %r115, 1, 31, -1;
	mov.b32 	%f136, %r116;
	add.f32 	%f27, %f135, %f136;
	and.b32  	%r14, %r2, 31;
	setp.ne.s32 	%p26, %r14, 0;
	@%p26 bra 	$L__BB50_12;
	shr.u32 	%r117, %r2, 5;
	mov.u32 	%r118, _ZZ19gemv_kernel_batchedI6__half7__half2Li128ELi3EEvPKT_S4_S4_PS2_iibE9warp_sums;
	mad.lo.s32 	%r119, %r117, 12, %r118;
	st.shared.f32 	[%r119], %f25;
	st.shared.f32 	[%r119+4], %f26;
	st.shared.f32 	[%r119+8], %f27;
$L__BB50_12:
	bar.sync 	0;
	setp.gt.u32 	%p27, %r2, 31;
	@%p27 bra 	$L__BB50_23;
	setp.gt.u32 	%p28, %r14, 3;
	mov.u32 	%r120, _ZZ19gemv_kernel_batchedI6__half7__half2Li128ELi3EEvPKT_S4_S4_PS2_iibE9warp_sums;
	mad.lo.s32 	%r15, %r14, 12, %r120;
	mov.f32 	%f187, 0f00000000;
	@%p28 bra 	$L__BB50_15;
	ld.shared.f32 	%f187, [%r15];
$L__BB50_15:
	setp.gt.u32 	%p29, %r14, 3;
	mov.b32 	%r121, %f187;
	shfl.sync.bfly.b32	%r122|%p30, %r121, 16, 31, -1;
	mov.b32 	%f139, %r122;
	add.f32 	%f140, %f187, %f139;
	mov.b32 	%r123, %f140;
	shfl.sync.bfly.b32	%r124|%p31, %r123, 8, 31, -1;
	mov.b32 	%f141, %r124;
	add.f32 	%f142, %f140, %f141;
	mov.b32 	%r125, %f142;
	shfl.sync.bfly.b32	%r126|%p32, %r125, 4, 31, -1;
	mov.b32 	%f143, %r126;
	add.f32 	%f144, %f142, %f143;
	mov.b32 	%r127, %f144;
	shfl.sync.bfly.b32	%r128|%p33, %r127, 2, 31, -1;
	mov.b32 	%f145, %r128;
	add.f32 	%f146, %f144, %f145;
	mov.b32 	%r129, %f146;
	shfl.sync.bfly.b32	%r130|%p34, %r129, 1, 31, -1;
	mov.b32 	%f147, %r130;
	add.f32 	%f30, %f146, %f147;
	mov.f32 	%f188, 0f00000000;
	@%p29 bra 	$L__BB50_17;
	ld.shared.f32 	%f188, [%r15+4];
$L__BB50_17:
	setp.gt.u32 	%p35, %r14, 3;
	mov.b32 	%r131, %f188;
	shfl.sync.bfly.b32	%r132|%p36, %r131, 16, 31, -1;
	mov.b32 	%f149, %r132;
	add.f32 	%f150, %f188, %f149;
	mov.b32 	%r133, %f150;
	shfl.sync.bfly.b32	%r134|%p37, %r133, 8, 31, -1;
	mov.b32 	%f151, %r134;
	add.f32 	%f152, %f150, %f151;
	mov.b32 	%r135, %f152;
	shfl.sync.bfly.b32	%r136|%p38, %r135, 4, 31, -1;
	mov.b32 	%f153, %r136;
	add.f32 	%f154, %f152, %f153;
	mov.b32 	%r137, %f154;
	shfl.sync.bfly.b32	%r138|%p39, %r137, 2, 31, -1;
	mov.b32 	%f155, %r138;
	add.f32 	%f156, %f154, %f155;
	mov.b32 	%r139, %f156;
	shfl.sync.bfly.b32	%r140|%p40, %r139, 1, 31, -1;
	mov.b32 	%f157, %r140;
	add.f32 	%f33, %f156, %f157;
	mov.f32 	%f189, 0f00000000;
	@%p35 bra 	$L__BB50_19;
	ld.shared.f32 	%f189, [%r15+8];
$L__BB50_19:
	setp.ne.s32 	%p41, %r2, 0;
	mov.b32 	%r141, %f189;
	shfl.sync.bfly.b32	%r142|%p42, %r141, 16, 31, -1;
	mov.b32 	%f158, %r142;
	add.f32 	%f159, %f189, %f158;
	mov.b32 	%r143, %f159;
	shfl.sync.bfly.b32	%r144|%p43, %r143, 8, 31, -1;
	mov.b32 	%f160, %r144;
	add.f32 	%f161, %f159, %f160;
	mov.b32 	%r145, %f161;
	shfl.sync.bfly.b32	%r146|%p44, %r145, 4, 31, -1;
	mov.b32 	%f162, %r146;
	add.f32 	%f163, %f161, %f162;
	mov.b32 	%r147, %f163;
	shfl.sync.bfly.b32	%r148|%p45, %r147, 2, 31, -1;
	mov.b32 	%f164, %r148;
	add.f32 	%f165, %f163, %f164;
	mov.b32 	%r149, %f165;
	shfl.sync.bfly.b32	%r150|%p46, %r149, 1, 31, -1;
	mov.b32 	%f166, %r150;
	add.f32 	%f36, %f165, %f166;
	@%p41 bra 	$L__BB50_23;
	ld.param.s8 	%rs15, [_Z19gemv_kernel_batchedI6__half7__half2Li128ELi3EEvPKT_S4_S4_PS2_iib_param_6];
	setp.eq.s16 	%p47, %rs15, 0;
	mov.f32 	%f190, 0f00000000;
	@%p47 bra 	$L__BB50_22;
	ld.param.u64 	%rd62, [_Z19gemv_kernel_batchedI6__half7__half2Li128ELi3EEvPKT_S4_S4_PS2_iib_param_2];
	mul.wide.u32 	%rd54, %r1, 2;
	add.s64 	%rd53, %rd62, %rd54;
	// begin inline asm
	ld.global.nc.b16 %rs10, [%rd53];
	// end inline asm
	// begin inline asm
	{  cvt.f32.f16 %f190, %rs10;}

	// end inline asm
$L__BB50_22:
	ld.param.u64 	%rd63, [_Z19gemv_kernel_batchedI6__half7__half2Li128ELi3EEvPKT_S4_S4_PS2_iib_param_3];
	cvta.to.global.u64 	%rd55, %rd63;
	add.f32 	%f169, %f190, %f30;
	// begin inline asm
	{  cvt.rn.f16.f32 %rs12, %f169;}

	// end inline asm
	mul.wide.u32 	%rd56, %r1, 2;
	add.s64 	%rd57, %rd55, %rd56;
	st.global.u16 	[%rd57], %rs12;
	add.f32 	%f170, %f190, %f33;
	// begin inline asm
	{  cvt.rn.f16.f32 %rs13, %f170;}

	// end inline asm
	add.s32 	%r151, %r16, %r1;
	mul.wide.u32 	%rd58, %r151, 2;
	add.s64 	%rd59, %rd55, %rd58;
	st.global.u16 	[%rd59], %rs13;
	add.f32 	%f171, %f190, %f36;
	// begin inline asm
	{  cvt.rn.f16.f32 %rs14, %f171;}

	// end inline asm
	add.s32 	%r152, %r151, %r16;
	mul.wide.u32 	%rd60, %r152, 2;
	add.s64 	%rd61, %rd55, %rd60;
	st.global.u16 	[%rd61], %rs14;
$L__BB50_23:
	ret;

}
	// .globl	_Z19gemv_kernel_batchedI6__half7__half2Li128ELi4EEvPKT_S4_S4_PS2_iib
.visible .entry _Z19gemv_kernel_batchedI6__half7__half2Li128ELi4EEvPKT_S4_S4_PS2_iib(
	.param .u64 .ptr .align 1 _Z19gemv_kernel_batchedI6__half7__half2Li128ELi4EEvPKT_S4_S4_PS2_iib_param_0,
	.param .u64 .ptr .align 1 _Z19gemv_kernel_batchedI6__half7__half2Li128ELi4EEvPKT_S4_S4_PS2_iib_param_1,
	.param .u64 .ptr .align 1 _Z19gemv_kernel_batchedI6__half7__half2Li128ELi4EEvPKT_S4_S4_PS2_iib_param_2,
	.param .u64 .ptr .align 1 _Z19gemv_kernel_batchedI6__half7__half2Li128ELi4EEvPKT_S4_S4_PS2_iib_param_3,
	.param .u32 _Z19gemv_kernel_batchedI6__half7__half2Li128ELi4EEvPKT_S4_S4_PS2_iib_param_4,
	.param .u32 _Z19gemv_kernel_batchedI6__half7__half2Li128ELi4EEvPKT_S4_S4_PS2_iib_param_5,
	.param .u8 _Z19gemv_kernel_batchedI6__half7__half2Li128ELi4EEvPKT_S4_S4_PS2_iib_param_6
)
{
	.reg .pred 	%p<59>;
	.reg .b16 	%rs<18>;
	.reg .b32 	%r<195>;
	.reg .b32 	%f<248>;
	.reg .b64 	%rd<78>;
	// demoted variable
	.shared .align 4 .b8 _ZZ19gemv_kernel_batchedI6__half7__half2Li128ELi4EEvPKT_S4_S4_PS2_iibE9warp_sums[64];
	ld.param.u64 	%rd17, [_Z19gemv_kernel_batchedI6__half7__half2Li128ELi4EEvPKT_S4_S4_PS2_iib_param_0];
	ld.param.u64 	%rd18, [_Z19gemv_kernel_batchedI6__half7__half2Li128ELi4EEvPKT_S4_S4_PS2_iib_param_1];
	ld.param.u64 	%rd20, [_Z19gemv_kernel_batchedI6__half7__half2Li128ELi4EEvPKT_S4_S4_PS2_iib_param_3];
	ld.param.u32 	%r16, [_Z19gemv_kernel_batchedI6__half7__half2Li128ELi4EEvPKT_S4_S4_PS2_iib_param_4];
	ld.param.u32 	%r17, [_Z19gemv_kernel_batchedI6__half7__half2Li128ELi4EEvPKT_S4_S4_PS2_iib_param_5];
	ld.param.s8 	%rs1, [_Z19gemv_kernel_batchedI6__half7__half2Li128ELi4EEvPKT_S4_S4_PS2_iib_param_6];
	mov.u32 	%r1, %ctaid.x;
	setp.ge.s32 	%p1, %r1, %r16;
	@%p1 bra 	$L__BB51_25;
	mov.u32 	%r2, %tid.x;
	shr.u32 	%r18, %r17, 31;
	add.s32 	%r19, %r17, %r18;
	shr.s32 	%r3, %r19, 1;
	mul.lo.s32 	%r4, %r17, %r1;
	mul.wide.s32 	%rd21, %r4, 2;
	add.s64 	%rd1, %rd17, %rd21;
	setp.ge.s32 	%p2, %r2, %r3;
	mov.f32 	%f235, 0f00000000;
	mov.f32 	%f236, %f235;
	mov.f32 	%f237, %f235;
	mov.f32 	%f238, %f235;
	@%p2 bra 	$L__BB51_8;
	not.b32 	%r20, %r2;
	add.s32 	%r5, %r3, %r20;
	and.b32  	%r21, %r5, 384;
	setp.eq.s32 	%p3, %r21, 384;
	mov.f32 	%f235, 0f00000000;
	mov.u32 	%r193, %r2;
	@%p3 bra 	$L__BB51_5;
	mul.wide.s32 	%rd2, %r17, 4;
	mul.wide.u32 	%rd22, %r2, 4;
	add.s64 	%rd76, %rd18, %rd22;
	mul.wide.s32 	%rd4, %r17, 6;
	mul.wide.s32 	%rd5, %r17, 2;
	add.s64 	%rd24, %rd22, %rd21;
	add.s64 	%rd75, %rd17, %rd24;
	shr.u32 	%r22, %r5, 7;
	add.s32 	%r23, %r22, 1;
	and.b32  	%r24, %r23, 3;
	neg.s32 	%r191, %r24;
	mov.f32 	%f235, 0f00000000;
	mov.f32 	%f236, %f235;
	mov.f32 	%f237, %f235;
	mov.f32 	%f238, %f235;
	mov.u32 	%r193, %r2;
$L__BB51_4:
	.pragma "nounroll";
	// begin inline asm
	ld.global.nc.b32 %r25, [%rd75];
	// end inline asm
	// begin inline asm
	{.reg .f16 low,high;
  mov.b32 {low,high},%r25;
  cvt.f32.f16 %f54, low;}

	// end inline asm
	// begin inline asm
	{.reg .f16 low,high;
  mov.b32 {low,high},%r25;
  cvt.f32.f16 %f55, high;}

	// end inline asm
	// begin inline asm
	ld.global.nc.b32 %r28, [%rd76];
	// end inline asm
	// begin inline asm
	{.reg .f16 low,high;
  mov.b32 {low,high},%r28;
  cvt.f32.f16 %f56, low;}

	// end inline asm
	// begin inline asm
	{.reg .f16 low,high;
  mov.b32 {low,high},%r28;
  cvt.f32.f16 %f57, high;}

	// end inline asm
	fma.rn.f32 	%f64, %f54, %f56, %f238;
	fma.rn.f32 	%f238, %f55, %f57, %f64;
	add.s64 	%rd27, %rd76, %rd5;
	// begin inline asm
	ld.global.nc.b32 %r31, [%rd27];
	// end inline asm
	// begin inline asm
	{.reg .f16 low,high;
  mov.b32 {low,high},%r31;
  cvt.f32.f16 %f58, low;}

	// end inline asm
	// begin inline asm
	{.reg .f16 low,high;
  mov.b32 {low,high},%r31;
  cvt.f32.f16 %f59, high;}

	// end inline asm
	fma.rn.f32 	%f65, %f54, %f58, %f237;
	fma.rn.f32 	%f237, %f55, %f59, %f65;
	add.s64 	%rd28, %rd76, %rd2;
	// begin inline asm
	ld.global.nc.b32 %r34, [%rd28];
	// end inline asm
	// begin inline asm
	{.reg .f16 low,high;
  mov.b32 {low,high},%r34;
  cvt.f32.f16 %f60, low;}

	// end inline asm
	// begin inline asm
	{.reg .f16 low,high;
  mov.b32 {low,high},%r34;
  cvt.f32.f16 %f61, high;}

	// end inline asm
	fma.rn.f32 	%f66, %f54, %f60, %f236;
	fma.rn.f32 	%f236, %f55, %f61, %f66;
	add.s64 	%rd29, %rd76, %rd4;
	// begin inline asm
	ld.global.nc.b32 %r37, [%rd29];
	// end inline asm
	// begin inline asm
	{.reg .f16 low,high;
  mov.b32 {low,high},%r37;
  cvt.f32.f16 %f62, low;}

	// end inline asm
	// begin inline asm
	{.reg .f16 low,high;
  mov.b32 {low,high},%r37;
  cvt.f32.f16 %f63, high;}

	// end inline asm
	fma.rn.f32 	%f67, %f54, %f62, %f235;
	fma.rn.f32 	%f235, %f55, %f63, %f67;
	add.s32 	%r193, %r193, 128;
	add.s64 	%rd76, %rd76, 512;
	add.s64 	%rd75, %rd75, 512;
	add.s32 	%r191, %r191, 1;
	setp.ne.s32 	%p4, %r191, 0;
	@%p4 bra 	$L__BB51_4;
$L__BB51_5:
	setp.lt.u32 	%p5, %r5, 384;
	@%p5 bra 	$L__BB51_8;
	mul.wide.u32 	%rd77, %r193, 4;
	mul.wide.s32 	%rd30, %r17, 4;
	add.s64 	%rd12, %rd18, %rd30;
	mul.wide.s32 	%rd31, %r17, 6;
	add.s64 	%rd13, %rd18, %rd31;
	mul.wide.s32 	%rd32, %r17, 2;
	add.s64 	%rd14, %rd18, %rd32;
$L__BB51_7:
	add.s64 	%rd33, %rd1, %rd77;
	// begin inline asm
	ld.global.nc.b32 %r40, [%rd33];
	// end inline asm
	add.s64 	%rd34, %rd18, %rd77;
	// begin inline asm
	{.reg .f16 low,high;
  mov.b32 {low,high},%r40;
  cvt.f32.f16 %f68, low;}

	// end inline asm
	// begin inline asm
	{.reg .f16 low,high;
  mov.b32 {low,high},%r40;
  cvt.f32.f16 %f69, high;}

	// end inline asm
	// begin inline asm
	ld.global.nc.b32 %r43, [%rd34];
	// end inline asm
	// begin inline asm
	{.reg .f16 low,high;
  mov.b32 {low,high},%r43;
  cvt.f32.f16 %f70, low;}

	// end inline asm
	// begin inline asm
	{.reg .f16 low,high;
  mov.b32 {low,high},%r43;
  cvt.f32.f16 %f71, high;}

	// end inline asm
	fma.rn.f32 	%f108, %f68, %f70, %f238;
	fma.rn.f32 	%f109, %f69, %f71, %f108;
	add.s64 	%rd35, %rd14, %rd77;
	// begin inline asm
	ld.global.nc.b32 %r46, [%rd35];
	// end inline asm
	// begin inline asm
	{.reg .f16 low,high;
  mov.b32 {low,high},%r46;
  cvt.f32.f16 %f72, low;}

	// end inline asm
	// begin inline asm
	{.reg .f16 low,high;
  mov.b32 {low,high},%r46;
  cvt.f32.f16 %f73, high;}

	// end inline asm
	fma.rn.f32 	%f110, %f68, %f72, %f237;
	fma.rn.f32 	%f111, %f69, %f73, %f110;
	add.s64 	%rd36, %rd12, %rd77;
	// begin inline asm
	ld.global.nc.b32 %r49, [%rd36];
	// end inline asm
	// begin inline asm
	{.reg .f16 low,high;
  mov.b32 {low,high},%r49;
  cvt.f32.f16 %f74, low;}

	// end inline asm
	// begin inline asm
	{.reg .f16 low,high;
  mov.b32 {low,high},%r49;
  cvt.f32.f16 %f75, high;}

	// end inline asm
	fma.rn.f32 	%f112, %f68, %f74, %f236;
	fma.rn.f32 	%f113, %f69, %f75, %f112;
	add.s64 	%rd37, %rd13, %rd77;
	// begin inline asm
	ld.global.nc.b32 %r52, [%rd37];
	// end inline asm
	// begin inline asm
	{.reg .f16 low,high;
  mov.b32 {low,high},%r52;
  cvt.f32.f16 %f76, low;}

	// end inline asm
	// begin inline asm
	{.reg .f16 low,high;
  mov.b32 {low,high},%r52;
  cvt.f32.f16 %f77, high;}

	// end inline asm
	fma.rn.f32 	%f114, %f68, %f76, %f235;
	fma.rn.f32 	%f115, %f69, %f77, %f114;
	add.s64 	%rd38, %rd33, 512;
	// begin inline asm
	ld.global.nc.b32 %r55, [%rd38];
	// end inline asm
	add.s64 	%rd39, %rd34, 512;
	// begin inline asm
	{.reg .f16 low,high;
  mov.b32 {low,high},%r55;
  cvt.f32.f16 %f78, low;}

	// end inline asm
	// begin inline asm
	{.reg .f16 low,high;
  mov.b32 {low,high},%r55;
  cvt.f32.f16 %f79, high;}

	// end inline asm
	// begin inline asm
	ld.global.nc.b32 %r58, [%rd39];
	// end inline asm
	// begin inline asm
	{.reg .f16 low,high;
  mov.b32 {low,high},%r58;
  cvt.f32.f16 %f80, low;}

	// end inline asm
	// begin inline asm
	{.reg .f16 low,high;
  mov.b32 {low,high},%r58;
  cvt.f32.f16 %f81, high;}

	// end inline asm
	fma.rn.f32 	%f116, %f78, %f80, %f109;
	fma.rn.f32 	%f117, %f79, %f81, %f116;
	add.s64 	%rd40, %rd35, 512;
	// begin inline asm
	ld.global.nc.b32 %r61, [%rd40];
	// end inline asm
	// begin inline asm
	{.reg .f16 low,high;
  mov.b32 {low,high},%r61;
  cvt.f32.f16 %f82, low;}

	// end inline asm
	// begin inline asm
	{.reg .f16 low,high;
  mov.b32 {low,high},%r61;
  cvt.f32.f16 %f83, high;}

	// end inline asm
	fma.rn.f32 	%f118, %f78, %f82, %f111;
	fma.rn.f32 	%f119, %f79, %f83, %f118;
	add.s64 	%rd41, %rd36, 512;
	// begin inline asm
	ld.global.nc.b32 %r64, [%rd41];
	// end inline asm
	// begin inline asm
	{.reg .f16 low,high;
  mov.b32 {low,high},%r64;
  cvt.f32.f16 %f84, low;}

	// end inline asm
	// begin inline asm
	{.reg .f16 low,high;
  mov.b32 {low,high},%r64;
  cvt.f32.f16 %f85, high;}

	// end inline asm
	fma.rn.f32 	%f120, %f78, %f84, %f113;
	fma.rn.f32 	%f121, %f79, %f85, %f120;
	add.s64 	%rd42, %rd37, 512;
	// begin inline asm
	ld.global.nc.b32 %r67, [%rd42];
	// end inline asm
	// begin inline asm
	{.reg .f16 low,high;
  mov.b32 {low,high},%r67;
  cvt.f32.f16 %f86, low;}

	// end inline asm
	// begin inline asm
	{.reg .f16 low,high;
  mov.b32 {low,high},%r67;
  cvt.f32.f16 %f87, high;}

	// end inline asm
	fma.rn.f32 	%f122, %f78, %f86, %f115;
	fma.rn.f32 	%f123, %f79, %f87, %f122;
	add.s64 	%rd43, %rd33, 1024;
	// begin inline asm
	ld.global.nc.b32 %r70, [%rd43];
	// end inline asm
	add.s64 	%rd44, %rd34, 1024;
	// begin inline asm
	{.reg .f16 low,high;
  mov.b32 {low,high},%r70;
  cvt.f32.f16 %f88, low;}

	// end inline asm
	// begin inline asm
	{.reg .f16 low,high;
  mov.b32 {low,high},%r70;
  cvt.f32.f16 %f89, high;}

	// end inline asm
	// begin inline asm
	ld.global.nc.b32 %r73, [%rd44];
	// end inline asm
	// begin inline asm
	{.reg .f16 low,high;
  mov.b32 {low,high},%r73;
  cvt.f32.f16 %f90, low;}

	// end inline asm
	// begin inline asm
	{.reg .f16 low,high;
  mov.b32 {low,high},%r73;
  cvt.f32.f16 %f91, high;}

	// end inline asm
	fma.rn.f32 	%f124, %f88, %f90, %f117;
	fma.rn.f32 	%f125, %f89, %f91, %f124;
	add.s64 	%rd45, %rd35, 1024;
	// begin inline asm
	ld.global.nc.b32 %r76, [%rd45];
	// end inline asm
	// begin inline asm
	{.reg .f16 low,high;
  mov.b32 {low,high},%r76;
  cvt.f32.f16 %f92, low;}

	// end inline asm
	// begin inline asm
	{.reg .f16 low,high;
  mov.b32 {low,high},%r76;
  cvt.f32.f16 %f93, high;}

	// end inline asm
	fma.rn.f32 	%f126, %f88, %f92, %f119;
	fma.rn.f32 	%f127, %f89, %f93, %f126;
	add.s64 	%rd46, %rd36, 1024;
	// begin inline asm
	ld.global.nc.b32 %r79, [%rd46];
	// end inline asm
	// begin inline asm
	{.reg .f16 low,high;
  mov.b32 {low,high},%r79;
  cvt.f32.f16 %f94, low;}

	// end inline asm
	// begin inline asm
	{.reg .f16 low,high;
  mov.b32 {low,high},%r79;
  cvt.f32.f16 %f95, high;}

	// end inline asm
	fma.rn.f32 	%f128, %f88, %f94, %f121;
	fma.rn.f32 	%f129, %f89, %f95, %f128;
	add.s64 	%rd47, %rd37, 1024;
	// begin inline asm
	ld.global.nc.b32 %r82, [%rd47];
	// end inline asm
	// begin inline asm
	{.reg .f16 low,high;
  mov.b32 {low,high},%r82;
  cvt.f32.f16 %f96, low;}

	// end inline asm
	// begin inline asm
	{.reg .f16 low,high;
  mov.b32 {low,high},%r82;
  cvt.f32.f16 %f97, high;}

	// end inline asm
	fma.rn.f32 	%f130, %f88, %f96, %f123;
	fma.rn.f32 	%f131, %f89, %f97, %f130;
	add.s64 	%rd48, %rd33, 1536;
	// begin inline asm
	ld.global.nc.b32 %r85, [%rd48];
	// end inline asm
	add.s64 	%rd49, %rd34, 1536;
	// begin inline asm
	{.reg .f16 low,high;
  mov.b32 {low,high},%r85;
  cvt.f32.f16 %f98, low;}

	// end inline asm
	// begin inline asm
	{.reg .f16 low,high;
  mov.b32 {low,high},%r85;
  cvt.f32.f16 %f99, high;}

	// end inline asm
	// begin inline asm
	ld.global.nc.b32 %r88, [%rd49];
	// end inline asm
	// begin inline asm
	{.reg .f16 low,high;
  mov.b32 {low,high},%r88;
  cvt.f32.f16 %f100, low;}

	// end inline asm
	// begin inline asm
	{.reg .f16 low,high;
  mov.b32 {low,high},%r88;
  cvt.f32.f16 %f101, high;}

	// end inline asm
	fma.rn.f32 	%f132, %f98, %f100, %f125;
	fma.rn.f32 	%f238, %f99, %f101, %f132;
	add.s64 	%rd50, %rd35, 1536;
	// begin inline asm
	ld.global.nc.b32 %r91, [%rd50];
	// end inline asm
	// begin inline asm
	{.reg .f16 low,high;
  mov.b32 {low,high},%r91;
  cvt.f32.f16 %f102, low;}

	// end inline asm
	// begin inline asm
	{.reg .f16 low,high;
  mov.b32 {low,high},%r91;
  cvt.f32.f16 %f103, high;}

	// end inline asm
	fma.rn.f32 	%f133, %f98, %f102, %f127;
	fma.rn.f32 	%f237, %f99, %f103, %f133;
	add.s64 	%rd51, %rd36, 1536;
	// begin inline asm
	ld.global.nc.b32 %r94, [%rd51];
	// end inline asm
	// begin inline asm
	{.reg .f16 low,high;
  mov.b32 {low,high},%r94;
  cvt.f32.f16 %f104, low;}

	// end inline asm
	// begin inline asm
	{.reg .f16 low,high;
  mov.b32 {low,high},%r94;
  cvt.f32.f16 %f105, high;}

	// end inline asm
	fma.rn.f32 	%f134, %f98, %f104, %f129;
	fma.rn.f32 	%f236, %f99, %f105, %f134;
	add.s64 	%rd52, %rd37, 1536;
	// begin inline asm
	ld.global.nc.b32 %r97, [%rd52];
	// end inline asm
	// begin inline asm
	{.reg .f16 low,high;
  mov.b32 {low,high},%r97;
  cvt.f32.f16 %f106, low;}

	// end inline asm
	// begin inline asm
	{.reg .f16 low,high;
  mov.b32 {low,high},%r97;
  cvt.f32.f16 %f107, high;}

	// end inline asm
	fma.rn.f32 	%f135, %f98, %f106, %f131;
	fma.rn.f32 	%f235, %f99, %f107, %f135;
	add.s32 	%r193, %r193, 512;
	add.s64 	%rd77, %rd77, 2048;
	setp.lt.s32 	%p6, %r193, %r3;
	@%p6 bra 	$L__BB51_7;
$L__BB51_8:
	and.b32  	%r100, %r17, 1;
	setp.eq.b32 	%p7, %r100, 1;
	not.pred 	%p8, %p7;
	setp.ne.s32 	%p9, %r2, 0;
	or.pred  	%p10, %p9, %p8;
	@%p10 bra 	$L__BB51_10;
	mul.wide.s32 	%rd58, %r17, 2;
	add.s64 	%rd59, %rd1, %rd58;
	add.s64 	%rd53, %rd59, -2;
	// begin inline asm
	ld.global.nc.b16 %rs2, [%rd53];
	// end inline asm
	// begin inline asm
	{  cvt.f32.f16 %f136, %rs2;}

	// end inline asm
	add.s64 	%rd60, %rd18, %rd58;
	add.s64 	%rd54, %rd60, -2;
	// begin inline asm
	ld.global.nc.b16 %rs4, [%rd54];
	// end inline asm
	// begin inline asm
	{  cvt.f32.f16 %f137, %rs4;}

	// end inline asm
	fma.rn.f32 	%f238, %f136, %f137, %f238;
	add.s64 	%rd55, %rd54, %rd58;
	// begin inline asm
	ld.global.nc.b16 %rs6, [%rd55];
	// end inline asm
	// begin inline asm
	{  cvt.f32.f16 %f138, %rs6;}

	// end inline asm
	fma.rn.f32 	%f237, %f136, %f138, %f237;
	shl.b32 	%r101, %r17, 1;
	mul.wide.s32 	%rd61, %r101, 2;
	add.s64 	%rd56, %rd54, %rd61;
	// begin inline asm
	ld.global.nc.b16 %rs8, [%rd56];
	// end inline asm
	// begin inline asm
	{  cvt.f32.f16 %f139, %rs8;}

	// end inline asm
	fma.rn.f32 	%f236, %f136, %f139, %f236;
	mul.lo.s32 	%r102, %r17, 3;
	mul.wide.s32 	%rd62, %r102, 2;
	add.s64 	%rd57, %rd54, %rd62;
	// begin inline asm
	ld.global.nc.b16 %rs10, [%rd57];
	// end inline asm
	// begin inline asm
	{  cvt.f32.f16 %f140, %rs10;}

	// end inline asm
	fma.rn.f32 	%f235, %f136, %f140, %f235;
$L__BB51_10:
	mov.b32 	%r103, %f238;
	shfl.sync.bfly.b32	%r104|%p11, %r103, 16, 31, -1;
	mov.b32 	%f141, %r104;
	add.f32 	%f142, %f238, %f141;
	mov.b32 	%r105, %f142;
	shfl.sync.bfly.b32	%r106|%p12, %r105, 8, 31, -1;
	mov.b32 	%f143, %r106;
	add.f32 	%f144, %f142, %f143;
	mov.b32 	%r107, %f144;
	shfl.sync.bfly.b32	%r108|%p13, %r107, 4, 31, -1;
	mov.b32 	%f145, %r108;
	add.f32 	%f146, %f144, %f145;
	mov.b32 	%r109, %f146;
	shfl.sync.bfly.b32	%r110|%p14, %r109, 2, 31, -1;
	mov.b32 	%f147, %r110;
	add.f32 	%f148, %f146, %f147;
	mov.b32 	%r111, %f148;
	shfl.sync.bfly.b32	%r112|%p15, %r111, 1, 31, -1;
	mov.b32 	%f149, %r112;
	add.f32 	%f33, %f148, %f149;
	mov.b32 	%r113, %f237;
	shfl.sync.bfly.b32	%r114|%p16, %r113, 16, 31, -1;
	mov.b32 	%f150, %r114;
	add.f32 	%f151, %f237, %f150;
	mov.b32 	%r115, %f151;
	shfl.sync.bfly.b32	%r116|%p17, %r115, 8, 31, -1;
	mov.b32 	%f152, %r116;
	add.f32 	%f153, %f151, %f152;
	mov.b32 	%r117, %f153;
	shfl.sync.bfly.b32	%r118|%p18, %r117, 4, 31, -1;
	mov.b32 	%f154, %r118;
	add.f32 	%f155, %f153, %f154;
	mov.b32 	%r119, %f155;
	shfl.sync.bfly.b32	%r120|%p19, %r119, 2, 31, -1;
	mov.b32 	%f156, %r120;
	add.f32 	%f157, %f155, %f156;
	mov.b32 	%r121, %f157;
	shfl.sync.bfly.b32	%r122|%p20, %r121, 1, 31, -1;
	mov.b32 	%f158, %r122;
	add.f32 	%f34, %f157, %f158;
	mov.b32 	%r123, %f236;
	shfl.sync.bfly.b32	%r124|%p21, %r123, 16, 31, -1;
	mov.b32 	%f159, %r124;
	add.f32 	%f160, %f236, %f159;
	mov.b32 	%r125, %f160;
	shfl.sync.bfly.b32	%r126|%p22, %r125, 8, 31, -1;
	mov.b32 	%f161, %r126;
	add.f32 	%f162, %f160, %f161;
	mov.b32 	%r127, %f162;
	shfl.sync.bfly.b32	%r128|%p23, %r127, 4, 31, -1;
	mov.b32 	%f163, %r128;
	add.f32 	%f164, %f162, %f163;
	mov.b32 	%r129, %f164;
	shfl.sync.bfly.b32	%r130|%p24, %r129, 2, 31, -1;
	mov.b32 	%f165, %r130;
	add.f32 	%f166, %f164, %f165;
	mov.b32 	%r131, %f166;
	shfl.sync.bfly.b32	%r132|%p25, %r131, 1, 31, -1;
	mov.b32 	%f167, %r132;
	add.f32 	%f35, %f166, %f167;
	mov.b32 	%r133, %f235;
	shfl.sync.bfly.b32	%r134|%p26, %r133, 16, 31, -1;
	mov.b32 	%f168, %r134;
	add.f32 	%f169, %f235, %f168;
	mov.b32 	%r135, %f169;
	shfl.sync.bfly.b32	%r136|%p27, %r135, 8, 31, -1;
	mov.b32 	%f170, %r136;
	add.f32 	%f171, %f169, %f170;
	mov.b32 	%r137, %f171;
	shfl.sync.bfly.b32	%r138|%p28, %r137, 4, 31, -1;
	mov.b32 	%f172, %r138;
	add.f32 	%f173, %f171, %f172;
	mov.b32 	%r139, %f173;
	shfl.sync.bfly.b32	%r140|%p29, %r139, 2, 31, -1;
	mov.b32 	%f174, %r140;
	add.f32 	%f175, %f173, %f174;
	mov.b32 	%r141, %f175;
	shfl.sync.bfly.b32	%r142|%p30, %r141, 1, 31, -1;
	mov.b32 	%f176, %r142;
	add.f32 	%f36, %f175, %f176;
	and.b32  	%r14, %r2, 31;
	setp.ne.s32 	%p31, %r14, 0;
	@%p31 bra 	$L__BB51_12;
	shr.u32 	%r143, %r2, 1;
	mov.u32 	%r144, _ZZ19gemv_kernel_batchedI6__half7__half2Li128ELi4EEvPKT_S4_S4_PS2_iibE9warp_sums;
	add.s32 	%r145, %r144, %r143;
	st.shared.f32 	[%r145], %f33;
	st.shared.f32 	[%r145+4], %f34;
	st.shared.f32 	[%r145+8], %f35;
	st.shared.f32 	[%r145+12], %f36;
$L__BB51_12:
	bar.sync 	0;
	setp.gt.u32 	%p32, %r2, 31;
	@%p32 bra 	$L__BB51_25;
	setp.gt.u32 	%p33, %r14, 3;
	shl.b32 	%r146, %r14, 4;
	mov.u32 	%r147, _ZZ19gemv_kernel_batchedI6__half7__half2Li128ELi4EEvPKT_S4_S4_PS2_iibE9warp_sums;
	add.s32 	%r15, %r147, %r146;
	mov.f32 	%f243, 0f00000000;
	@%p33 bra 	$L__BB51_15;
	ld.shared.f32 	%f243, [%r15];
$L__BB51_15:
	setp.gt.u32 	%p34, %r14, 3;
	mov.b32 	%r148, %f243;
	shfl.sync.bfly.b32	%r149|%p35, %r148, 16, 31, -1;
	mov.b32 	%f179, %r149;
	add.f32 	%f180, %f243, %f179;
	mov.b32 	%r150, %f180;
	shfl.sync.bfly.b32	%r151|%p36, %r150, 8, 31, -1;
	mov.b32 	%f181, %r151;
	add.f32 	%f182, %f180, %f181;
	mov.b32 	%r152, %f182;
	shfl.sync.bfly.b32	%r153|%p37, %r152, 4, 31, -1;
	mov.b32 	%f183, %r153;
	add.f32 	%f184, %f182, %f183;
	mov.b32 	%r154, %f184;
	shfl.sync.bfly.b32	%r155|%p38, %r154, 2, 31, -1;
	mov.b32 	%f185, %r155;
	add.f32 	%f186, %f184, %f185;
	mov.b32 	%r156, %f186;
	shfl.sync.bfly.b32	%r157|%p39, %r156, 1, 31, -1;
	mov.b32 	%f187, %r157;
	add.f32 	%f39, %f186, %f187;
	mov.f32 	%f244, 0f00000000;
	@%p34 bra 	$L__BB51_17;
	ld.shared.f32 	%f244, [%r15+4];
$L__BB51_17:
	setp.gt.u32 	%p40, %r14, 3;
	mov.b32 	%r158, %f244;
	shfl.sync.bfly.b32	%r159|%p41, %r158, 16, 31, -1;
	mov.b32 	%f189, %r159;
	add.f32 	%f190, %f244, %f189;
	mov.b32 	%r160, %f190;
	shfl.sync.bfly.b32	%r161|%p42, %r160, 8, 31, -1;
	mov.b32 	%f191, %r161;
	add.f32 	%f192, %f190, %f191;
	mov.b32 	%r162, %f192;
	shfl.sync.bfly.b32	%r163|%p43, %r162, 4, 31, -1;
	mov.b32 	%f193, %r163;
	add.f32 	%f194, %f192, %f193;
	mov.b32 	%r164, %f194;
	shfl.sync.bfly.b32	%r165|%p44, %r164, 2, 31, -1;
	mov.b32 	%f195, %r165;
	add.f32 	%f196, %f194, %f195;
	mov.b32 	%r166, %f196;
	shfl.sync.bfly.b32	%r167|%p45, %r166, 1, 31, -1;
	mov.b32 	%f197, %r167;
	add.f32 	%f42, %f196, %f197;
	mov.f32 	%f245, 0f00000000;
	@%p40 bra 	$L__BB51_19;
	ld.shared.f32 	%f245, [%r15+8];
$L__BB51_19:
	setp.gt.u32 	%p46, %r14, 3;
	mov.b32 	%r168, %f245;
	shfl.sync.bfly.b32	%r169|%p47, %r168, 16, 31, -1;
	mov.b32 	%f199, %r169;
	add.f32 	%f200, %f245, %f199;
	mov.b32 	%r170, %f200;
	shfl.sync.bfly.b32	%r171|%p48, %r170, 8, 31, -1;
	mov.b32 	%f201, %r171;
	add.f32 	%f202, %f200, %f201;
	mov.b32 	%r172, %f202;
	shfl.sync.bfly.b32	%r173|%p49, %r172, 4, 31, -1;
	mov.b32 	%f203, %r173;
	add.f32 	%f204, %f202, %f203;
	mov.b32 	%r174, %f204;
	shfl.sync.bfly.b32	%r175|%p50, %r174, 2, 31, -1;
	mov.b32 	%f205, %r175;
	add.f32 	%f206, %f204, %f205;
	mov.b32 	%r176, %f206;
	shfl.sync.bfly.b32	%r177|%p51, %r176, 1, 31, -1;
	mov.b32 	%f207, %r177;
	add.f32 	%f45, %f206, %f207;
	mov.f32 	%f246, 0f00000000;
	@%p46 bra 	$L__BB51_21;
	ld.shared.f32 	%f246, [%r15+12];
$L__BB51_21:
	setp.ne.s32 	%p52, %r2, 0;
	mov.b32 	%r178, %f246;
	shfl.sync.bfly.b32	%r179|%p53, %r178, 16, 31, -1;
	mov.b32 	%f208, %r179;
	add.f32 	%f209, %f246, %f208;
	mov.b32 	%r180, %f209;
	shfl.sync.bfly.b32	%r181|%p54, %r180, 8, 31, -1;
	mov.b32 	%f210, %r181;
	add.f32 	%f211, %f209, %f210;
	mov.b32 	%r182, %f211;
	shfl.sync.bfly.b32	%r183|%p55, %r182, 4, 31, -1;
	mov.b32 	%f212, %r183;
	add.f32 	%f213, %f211, %f212;
	mov.b32 	%r184, %f213;
	shfl.sync.bfly.b32	%r185|%p56, %r184, 2, 31, -1;
	mov.b32 	%f214, %r185;
	add.f32 	%f215, %f213, %f214;
	mov.b32 	%r186, %f215;
	shfl.sync.bfly.b32	%r187|%p57, %r186, 1, 31, -1;
	mov.b32 	%f216, %r187;
	add.f32 	%f48, %f215, %f216;
	@%p52 bra 	$L__BB51_25;
	setp.eq.s16 	%p58, %rs1, 0;
	mov.f32 	%f247, 0f00000000;
	@%p58 bra 	$L__BB51_24;
	ld.param.u64 	%rd74, [_Z19gemv_kernel_batchedI6__half7__half2Li128ELi4EEvPKT_S4_S4_PS2_iib_param_2];
	mul.wide.u32 	%rd64, %r1, 2;
	add.s64 	%rd63, %rd74, %rd64;
	// begin inline asm
	ld.global.nc.b16 %rs12, [%rd63];
	// end inline asm
	// begin inline asm
	{  cvt.f32.f16 %f247, %rs12;}

	// end inline asm
$L__BB51_24:
	cvta.to.global.u64 	%rd65, %rd20;
	add.f32 	%f219, %f247, %f39;
	// begin inline asm
	{  cvt.rn.f16.f32 %rs14, %f219;}

	// end inline asm
	mul.wide.u32 	%rd66, %r1, 2;
	add.s64 	%rd67, %rd65, %rd66;
	st.global.u16 	[%rd67], %rs14;
	add.f32 	%f220, %f247, %f42;
	// begin inline asm
	{  cvt.rn.f16.f32 %rs15, %f220;}

	// end inline asm
	add.s32 	%r188, %r16, %r1;
	mul.wide.u32 	%rd68, %r188, 2;
	add.s64 	%rd69, %rd65, %rd68;
	st.global.u16 	[%rd69], %rs15;
	add.f32 	%f221, %f247, %f45;
	// begin inline asm
	{  cvt.rn.f16.f32 %rs16, %f221;}

	// end inline asm
	add.s32 	%r189, %r188, %r16;
	mul.wide.u32 	%rd70, %r189, 2;
	add.s64 	%rd71, %rd65, %rd70;
	st.global.u16 	[%rd71], %rs16;
	add.f32 	%f222, %f247, %f48;
	// begin inline asm
	{  cvt.rn.f16.f32 %rs17, %f222;}

	// end inline asm
	add.s32 	%r190, %r189, %r16;
	mul.wide.u32 	%rd72, %r190, 2;
	add.s64 	%rd73, %rd65, %rd72;
	st.global.u16 	[%rd73], %rs17;
$L__BB51_25:
	ret;

}
	// .globl	_Z19gemv_kernel_batchedI6__half7__half2Li128ELi5EEvPKT_S4_S4_PS2_iib
.visible .entry _Z19gemv_kernel_batchedI6__half7__half2Li128ELi5EEvPKT_S4_S4_PS2_iib(
	.param .u64 .ptr .align 1 _Z19gemv_kernel_batchedI6__half7__half2Li128ELi5EEvPKT_S4_S4_PS2_iib_param_0,
	.param .u64 .ptr .align 1 _Z19gemv_kernel_batchedI6__half7__half2Li128ELi5EEvPKT_S4_S4_PS2_iib_param_1,
	.param .u64 .ptr .align 1 _Z19gemv_kernel_batchedI6__half7__half2Li128ELi5EEvPKT_S4_S4_PS2_iib_param_2,
	.param .u64 .ptr .align 1 _Z19gemv_kernel_batchedI6__half7__half2Li128ELi5EEvPKT_S4_S4_PS2_iib_param_3,
	.param .u32 _Z19gemv_kernel_batchedI6__half7__half2Li128ELi5EEvPKT_S4_S4_PS2_iib_param_4,
	.param .u32 _Z19gemv_kernel_batchedI6__half7__half2Li128ELi5EEvPKT_S4_S4_PS2_iib_param_5,
	.param .u8 _Z19gemv_kernel_batchedI6__half7__half2Li128ELi5EEvPKT_S4_S4_PS2_iib_param_6
)
{
	.reg .pred 	%p<70>;
	.reg .b16 	%rs<22>;
	.reg .b32 	%r<231>;
	.reg .b32 	%f<305>;
	.reg .b64 	%rd<83>;
	// demoted variable
	.shared .align 4 .b8 _ZZ19gemv_kernel_batchedI6__half7__half2Li128ELi5EEvPKT_S4_S4_PS2_iibE9warp_sums[80];
	ld.param.u64 	%rd14, [_Z19gemv_kernel_batchedI6__half7__half2Li128ELi5EEvPKT_S4_S4_PS2_iib_param_0];
	ld.param.u64 	%rd15, [_Z19gemv_kernel_batchedI6__half7__half2Li128ELi5EEvPKT_S4_S4_PS2_iib_param_1];
	ld.param.u32 	%r16, [_Z19gemv_kernel_batchedI6__half7__half2Li128ELi5EEvPKT_S4_S4_PS2_iib_param_4];
	ld.param.u32 	%r17, [_Z19gemv_kernel_batchedI6__half7__half2Li128ELi5EEvPKT_S4_S4_PS2_iib_param_5];
	mov.u32 	%r1, %ctaid.x;
	setp.ge.s32 	%p1, %r1, %r16;
	@%p1 bra 	$L__BB52_27;
	mov.u32 	%r2, %tid.x;
	shr.u32 	%r18, %r17, 31;
	add.s32 	%r19, %r17, %r18;
	shr.s32 	%r3, %r19, 1;
	mul.lo.s32 	%r4, %r17, %r1;
	mul.wide.s32 	%rd18, %r4, 2;
	add.s64 	%rd1, %rd14, %rd18;
	setp.ge.s32 	%p2, %r2, %r3;
	mov.f32 	%f289, 0f00000000;
	mov.f32 	%f290, %f289;
	mov.f32 	%f291, %f289;
	mov.f32 	%f292, %f289;
	mov.f32 	%f293, %f289;
	@%p2 bra 	$L__BB52_8;
	not.b32 	%r20, %r2;
	add.s32 	%r5, %r3, %r20;
	and.b32  	%r21, %r5, 384;
	setp.eq.s32 	%p3, %r21, 384;
	mov.f32 	%f289, 0f00000000;
	mov.u32 	%r229, %r2;
	@%p3 bra 	$L__BB52_5;
	mul.wide.u32 	%rd19, %r2, 4;
	add.s64 	%rd81, %rd15, %rd19;
	add.s64 	%rd21, %rd19, %rd18;
	add.s64 	%rd80, %rd14, %rd21;
	shr.u32 	%r22, %r5, 7;
	add.s32 	%r23, %r22, 1;
	and.b32  	%r24, %r23, 3;
	neg.s32 	%r227, %r24;
	mul.wide.s32 	%rd4, %r17, 2;
	mov.f32 	%f289, 0f00000000;
	mov.f32 	%f290, %f289;
	mov.f32 	%f291, %f289;
	mov.f32 	%f292, %f289;
	mov.f32 	%f293, %f289;
	mov.u32 	%r229, %r2;
$L__BB52_4:
	.pragma "nounroll";
	// begin inline asm
	ld.global.nc.b32 %r25, [%rd80];
	// end inline asm
	// begin inline asm
	{.reg .f16 low,high;
  mov.b32 {low,high},%r25;
  cvt.f32.f16 %f66, low;}

	// end inline asm
	// begin inline asm
	{.reg .f16 low,high;
  mov.b32 {low,high},%r25;
  cvt.f32.f16 %f67, high;}

	// end inline asm
	// begin inline asm
	ld.global.nc.b32 %r28, [%rd81];
	// end inline asm
	// begin inline asm
	{.reg .f16 low,high;
  mov.b32 {low,high},%r28;
  cvt.f32.f16 %f68, low;}

	// end inline asm
	// begin inline asm
	{.reg .f16 low,high;
  mov.b32 {low,high},%r28;
  cvt.f32.f16 %f69, high;}

	// end inline asm
	fma.rn.f32 	%f78, %f66, %f68, %f293;
	fma.rn.f32 	%f293, %f67, %f69, %f78;
	add.s64 	%rd24, %rd81, %rd4;
	// begin inline asm
	ld.global.nc.b32 %r31, [%rd24];
	// end inline asm
	// begin inline asm
	{.reg .f16 low,high;
  mov.b32 {low,high},%r31;
  cvt.f32.f16 %f70, low;}

	// end inline asm
	// begin inline asm
	{.reg .f16 low,high;
  mov.b32 {low,high},%r31;
  cvt.f32.f16 %f71, high;}

	// end inline asm
	fma.rn.f32 	%f79, %f66, %f70, %f292;
	fma.rn.f32 	%f292, %f67, %f71, %f79;
	add.s64 	%rd25, %rd24, %rd4;
	// begin inline asm
	ld.global.nc.b32 %r34, [%rd25];
	// end inline asm
	// begin inline asm
	{.reg .f16 low,high;
  mov.b32 {low,high},%r34;
  cvt.f32.f16 %f72, low;}

	// end inline asm
	// begin inline asm
	{.reg .f16 low,high;
  mov.b32 {low,high},%r34;
  cvt.f32.f16 %f73, high;}

	// end inline asm
	fma.rn.f32 	%f80, %f66, %f72, %f291;
	fma.rn.f32 	%f291, %f67, %f73, %f80;
	add.s64 	%rd26, %rd25, %rd4;
	// begin inline asm
	ld.global.nc.b32 %r37, [%rd26];
	// end inline asm
	// begin inline asm
	{.reg .f16 low,high;
  mov.b32 {low,high},%r37;
  cvt.f32.f16 %f74, low;}

	// end inline asm
	// begin inline asm
	{.reg .f16 low,high;
  mov.b32 {low,high},%r37;
  cvt.f32.f16 %f75, high;}

	// end inline asm
	fma.rn.f32 	%f81, %f66, %f74, %f290;
	fma.rn.f32 	%f290, %f67, %f75, %f81;
	add.s64 	%rd27, %rd26, %rd4;
	// begin inline asm
	ld.global.nc.b32 %r40, [%rd27];
	// end inline asm
	// begin inline asm
	{.reg .f16 low,high;
  mov.b32 {low,high},%r40;
  cvt.f32.f16 %f76, low;}

	// end inline asm
	// begin inline asm
	{.reg .f16 low,high;
  mov.b32 {low,high},%r40;
  cvt.f32.f16 %f77, high;}

	// end inline asm
	fma.rn.f32 	%f82, %f66, %f76, %f289;
	fma.rn.f32 	%f289, %f67, %f77, %f82;
	add.s32 	%r229, %r229, 128;
	add.s64 	%rd81, %rd81, 512;
	add.s64 	%rd80, %rd80, 512;
	add.s32 	%r227, %r227, 1;
	setp.ne.s32 	%p4, %r227, 0;
	@%p4 bra 	$L__BB52_4;
$L__BB52_5:
	setp.lt.u32 	%p5, %r5, 384;
	@%p5 bra 	$L__BB52_8;
	mul.wide.u32 	%rd82, %r229, 4;
	mul.wide.s32 	%rd10, %r17, 2;
	mul.wide.s32 	%rd28, %r17, 6;
	sub.s64 	%rd11, 512, %rd28;
$L__BB52_7:
	add.s64 	%rd29, %rd1, %rd82;
	// begin inline asm
	ld.global.nc.b32 %r43, [%rd29];
	// end inline asm
	add.s64 	%rd30, %rd15, %rd82;
	// begin inline asm
	{.reg .f16 low,high;
  mov.b32 {low,high},%r43;
  cvt.f32.f16 %f83, low;}

	// end inline asm
	// begin inline asm
	{.reg .f16 low,high;
  mov.b32 {low,high},%r43;
  cvt.f32.f16 %f84, high;}

	// end inline asm
	// begin inline asm
	ld.global.nc.b32 %r46, [%rd30];
	// end inline asm
	// begin inline asm
	{.reg .f16 low,high;
  mov.b32 {low,high},%r46;
  cvt.f32.f16 %f85, low;}

	// end inline asm
	// begin inline asm
	{.reg .f16 low,high;
  mov.b32 {low,high},%r46;
  cvt.f32.f16 %f86, high;}

	// end inline asm
	fma.rn.f32 	%f131, %f83, %f85, %f293;
	fma.rn.f32 	%f132, %f84, %f86, %f131;
	add.s64 	%rd31, %rd30, %rd10;
	// begin inline asm
	ld.global.nc.b32 %r49, [%rd31];
	// end inline asm
	// begin inline asm
	{.reg .f16 low,high;
  mov.b32 {low,high},%r49;
  cvt.f32.f16 %f87, low;}

	// end inline asm
	// begin inline asm
	{.reg .f16 low,high;
  mov.b32 {low,high},%r49;
  cvt.f32.f16 %f88, high;}

	// end inline asm
	fma.rn.f32 	%f133, %f83, %f87, %f292;
	fma.rn.f32 	%f134, %f84, %f88, %f133;
	add.s64 	%rd32, %rd31, %rd10;
	// begin inline asm
	ld.global.nc.b32 %r52, [%rd32];
	// end inline asm
	// begin inline asm
	{.reg .f16 low,high;
  mov.b32 {low,high},%r52;
  cvt.f32.f16 %f89, low;}

	// end inline asm
	// begin inline asm
	{.reg .f16 low,high;
  mov.b32 {low,high},%r52;
  cvt.f32.f16 %f90, high;}

	// end inline asm
	fma.rn.f32 	%f135, %f83, %f89, %f291;
	fma.rn.f32 	%f136, %f84, %f90, %f135;
	add.s64 	%rd33, %rd32, %rd10;
	// begin inline asm
	ld.global.nc.b32 %r55, [%rd33];
	// end inline asm
	// begin inline asm
	{.reg .f16 low,high;
  mov.b32 {low,high},%r55;
  cvt.f32.f16 %f91, low;}

	// end inline asm
	// begin inline asm
	{.reg .f16 low,high;
  mov.b32 {low,high},%r55;
  cvt.f32.f16 %f92, high;}

	// end inline asm
	fma.rn.f32 	%f137, %f83, %f91, %f290;
	fma.rn.f32 	%f138, %f84, %f92, %f137;
	add.s64 	%rd34, %rd33, %rd10;
	// begin inline asm
	ld.global.nc.b32 %r58, [%rd34];
	// end inline asm
	// begin inline asm
	{.reg .f16 low,high;
  mov.b32 {low,high},%r58;
  cvt.f32.f16 %f93, low;}

	// end inline asm
	// begin inline asm
	{.reg .f16 low,high;
  mov.b32 {low,high},%r58;
  cvt.f32.f16 %f94, high;}

	// end inline asm
	fma.rn.f32 	%f139, %f83, %f93, %f289;
	fma.rn.f32 	%f140, %f84, %f94, %f139;
	add.s64 	%rd35, %rd29, 512;
	// begin inline asm
	ld.global.nc.b32 %r61, [%rd35];
	// end inline asm
	add.s64 	%rd36, %rd30, 512;
	// begin inline asm
	{.reg .f16 low,high;
  mov.b32 {low,high},%r61;
  cvt.f32.f16 %f95, low;}

	// end inline asm
	// begin inline asm
	{.reg .f16 low,high;
  mov.b32 {low,high},%r61;
  cvt.f32.f16 %f96, high;}

	// end inline asm
	// begin inline asm
	ld.global.nc.b32 %r64, [%rd36];
	// end inline asm
	// begin inline asm
	{.reg .f16 low,high;
  mov.b32 {low,high},%r64;
  cvt.f32.f16 %f97, low;}

	// end inline asm
	// begin inline asm
	{.reg .f16 low,high;
  mov.b32 {low,high},%r64;
  cvt.f32.f16 %f98, high;}

	// end inline asm
	fma.rn.f32 	%f141, %f95, %f97, %f132;
	fma.rn.f32 	%f142, %f96, %f98, %f141;
	add.s64 	%rd37, %rd34, %rd11;
	// begin inline asm
	ld.global.nc.b32 %r67, [%rd37];
	// end inline asm
	// begin inline asm
	{.reg .f16 low,high;
  mov.b32 {low,high},%r67;
  cvt.f32.f16 %f99, low;}

	// end inline asm
	// begin inline asm
	{.reg .f16 low,high;
  mov.b32 {low,high},%r67;
  cvt.f32.f16 %f100, high;}

	// end inline asm
	fma.rn.f32 	%f143, %f95, %f99, %f134;
	fma.rn.f32 	%f144, %f96, %f100, %f143;
	add.s64 	%rd38, %rd37, %rd10;
	// begin inline asm
	ld.global.nc.b32 %r70, [%rd38];
	// end inline asm
	// begin inline asm
	{.reg .f16 low,high;
  mov.b32 {low,high},%r70;
  cvt.f32.f16 %f101, low;}

	// end inline asm
	// begin inline asm
	{.reg .f16 low,high;
  mov.b32 {low,high},%r70;
  cvt.f32.f16 %f102, high;}

	// end inline asm
	fma.rn.f32 	%f145, %f95, %f101, %f136;
	fma.rn.f32 	%f146, %f96, %f102, %f145;
	add.s64 	%rd39, %rd38, %rd10;
	// begin inline asm
	ld.global.nc.b32 %r73, [%rd39];
	// end inline asm
	// begin inline asm
	{.reg .f16 low,high;
  mov.b32 {low,high},%r73;
  cvt.f32.f16 %f103, low;}

	// end inline asm
	// begin inline asm
	{.reg .f16 low,high;
  mov.b32 {low,high},%r73;
  cvt.f32.f16 %f104, high;}

	// end inline asm
	fma.rn.f32 	%f147, %f95, %f103, %f138;
	fma.rn.f32 	%f148, %f96, %f104, %f147;
	add.s64 	%rd40, %rd39, %rd10;
	// begin inline asm
	ld.global.nc.b32 %r76, [%rd40];
	// end inline asm
	// begin inline asm
	{.reg .f16 low,high;
  mov.b32 {low,high},%r76;
  cvt.f32.f16 %f105, low;}

	// end inline asm
	// begin inline asm
	{.reg .f16 low,high;
  mov.b32 {low,high},%r76;
  cvt.f32.f16 %f106, high;}

	// end inline asm
	fma.rn.f32 	%f149, %f95, %f105, %f140;
	fma.rn.f32 	%f150, %f96, %f106, %f149;
	add.s64 	%rd41, %rd29, 1024;
	// begin inline asm
	ld.global.nc.b32 %r79, [%rd41];
	// end inline asm
	add.s64 	%rd42, %rd30, 1024;
	// begin inline asm
	{.reg .f16 low,high;
  mov.b32 {low,high},%r79;
  cvt.f32.f16 %f107, low;}

	// end inline asm
	// begin inline asm
	{.reg .f16 low,high;
  mov.b32 {low,high},%r79;
  cvt.f32.f16 %f108, high;}

	// end inline asm
	// begin inline asm
	ld.global.nc.b32 %r82, [%rd42];
	// end inline asm
	// begin inline asm
	{.reg .f16 low,high;
  mov.b32 {low,high},%r82;
  cvt.f32.f16 %f109, low;}

	// end inline asm
	// begin inline asm
	{.reg .f16 low,high;
  mov.b32 {low,high},%r82;
  cvt.f32.f16 %f110, high;}

	// end inline asm
	fma.rn.f32 	%f151, %f107, %f109, %f142;
	fma.rn.f32 	%f152, %f108, %f110, %f151;
	add.s64 	%rd43, %rd40, %rd11;
	// begin inline asm
	ld.global.nc.b32 %r85, [%rd43];
	// end inline asm
	// begin inline asm
	{.reg .f16 low,high;
  mov.b32 {low,high},%r85;
  cvt.f32.f16 %f111, low;}

	// end inline asm
	// begin inline asm
	{.reg .f16 low,high;
  mov.b32 {low,high},%r85;
  cvt.f32.f16 %f112, high;}

	// end inline asm
	fma.rn.f32 	%f153, %f107, %f111, %f144;
	fma.rn.f32 	%f154, %f108, %f112, %f153;
	add.s64 	%rd44, %rd43, %rd10;
	// begin inline asm
	ld.global.nc.b32 %r88, [%rd44];
	// end inline asm
	// begin inline asm
	{.reg .f16 low,high;
  mov.b32 {low,high},%r88;
  cvt.f32.f16 %f113, low;}

	// end inline asm
	// begin inline asm
	{.reg .f16 low,high;
  mov.b32 {low,high},%r88;
  cvt.f32.f16 %f114, high;}

	// end inline asm
	fma.rn.f32 	%f155, %f107, %f113, %f146;
	fma.rn.f32 	%f156, %f108, %f114, %f155;
	add.s64 	%rd45, %rd44, %rd10;
	// begin inline asm
	ld.global.nc.b32 %r91, [%rd45];
	// end inline asm
	// begin inline asm
	{.reg .f16 low,high;
  mov.b32 {low,high},%r91;
  cvt.f32.f16 %f115, low;}

	// end inline asm
	// begin inline asm
	{.reg .f16 low,high;
  mov.b32 {low,high},%r91;
  cvt.f32.f16 %f116, high;}

	// end inline asm
	fma.rn.f32 	%f157, %f107, %f115, %f148;
	fma.rn.f32 	%f158, %f108, %f116, %f157;
	add.s64 	%rd46, %rd45, %rd10;
	// begin inline asm
	ld.global.nc.b32 %r94, [%rd46];
	// end inline asm
	// begin inline asm
	{.reg .f16 low,high;
  mov.b32 {low,high},%r94;
  cvt.f32.f16 %f117, low;}

	// end inline asm
	// begin inline asm
	{.reg .f16 low,high;
  mov.b32 {low,high},%r94;
  cvt.f32.f16 %f118, high;}

	// end inline asm
	fma.rn.f32 	%f159, %f107, %f117, %f150;
	fma.rn.f32 	%f160, %f108, %f118, %f159;
	add.s64 	%rd47, %rd29, 1536;
	// begin inline asm
	ld.global.nc.b32 %r97, [%rd47];
	// end inline asm
	add.s64 	%rd48, %rd30, 1536;
	// begin inline asm
	{.reg .f16 low,high;
  mov.b32 {low,high},%r97;
  cvt.f32.f16 %f119, low;}

	// end inline asm
	// begin inline asm
	{.reg .f16 low,high;
  mov.b32 {low,high},%r97;
  cvt.f32.f16 %f120, high;}

	// end inline asm
	// begin inline asm
	ld.global.nc.b32 %r100, [%rd48];
	// end inline asm
	// begin inline asm
	{.reg .f16 low,high;
  mov.b32 {low,high},%r100;
  cvt.f32.f16 %f121, low;}

	// end inline asm
	// begin inline asm
	{.reg .f16 low,high;
  mov.b32 {low,high},%r100;
  cvt.f32.f16 %f122, high;}

	// end inline asm
	fma.rn.f32 	%f161, %f119, %f121, %f152;
	fma.rn.f32 	%f293, %f120, %f122, %f161;
	add.s64 	%rd49, %rd46, %rd11;
	// begin inline asm
	ld.global.nc.b32 %r103, [%rd49];
	// end inline asm
	// begin inline asm
	{.reg .f16 low,high;
  mov.b32 {low,high},%r103;
  cvt.f32.f16 %f123, low;}

	// end inline asm
	// begin inline asm
	{.reg .f16 low,high;
  mov.b32 {low,high},%r103;
  cvt.f32.f16 %f124, high;}

	// end inline asm
	fma.rn.f32 	%f162, %f119, %f123, %f154;
	fma.rn.f32 	%f292, %f120, %f124, %f162;
	add.s64 	%rd50, %rd49, %rd10;
	// begin inline asm
	ld.global.nc.b32 %r106, [%rd50];
	// end inline asm
	// begin inline asm
	{.reg .f16 low,high;
  mov.b32 {low,high},%r106;
  cvt.f32.f16 %f125, low;}

	// end inline asm
	// begin inline asm
	{.reg .f16 low,high;
  mov.b32 {low,high},%r106;
  cvt.f32.f16 %f126, high;}

	// end inline asm
	fma.rn.f32 	%f163, %f119, %f125, %f156;
	fma.rn.f32 	%f291, %f120, %f126, %f163;
	add.s64 	%rd51, %rd50, %rd10;
	// begin inline asm
	ld.global.nc.b32 %r109, [%rd51];
	// end inline asm
	// begin inline asm
	{.reg .f16 low,high;
  mov.b32 {low,high},%r109;
  cvt.f32.f16 %f127, low;}

	// end inline asm
	// begin inline asm
	{.reg .f16 low,high;
  mov.b32 {low,high},%r109;
  cvt.f32.f16 %f128, high;}

	// end inline asm
	fma.rn.f32 	%f164, %f119, %f127, %f158;
	fma.rn.f32 	%f290, %f120, %f128, %f164;
	add.s64 	%rd52, %rd51, %rd10;
	// begin inline asm
	ld.global.nc.b32 %r112, [%rd52];
	// end inline asm
	// begin inline asm
	{.reg .f16 low,high;
  mov.b32 {low,high},%r112;
  cvt.f32.f16 %f129, low;}

	// end inline asm
	// begin inline asm
	{.reg .f16 low,high;
  mov.b32 {low,high},%r112;
  cvt.f32.f16 %f130, high;}

	// end inline asm
	fma.rn.f32 	%f165, %f119, %f129, %f160;
	fma.rn.f32 	%f289, %f120, %f130, %f165;
	add.s32 	%r229, %r229, 512;
	add.s64 	%rd82, %rd82, 2048;
	setp.lt.s32 	%p6, %r229, %r3;
	@%p6 bra 	$L__BB52_7;
$L__BB52_8:
	and.b32  	%r115, %r17, 1;
	setp.eq.b32 	%p7, %r115, 1;
	not.pred 	%p8, %p7;
	setp.ne.s32 	%p9, %r2, 0;
	or.pred  	%p10, %p9, %p8;
	@%p10 bra 	$L__BB52_10;
	mul.wide.s32 	%rd59, %r17, 2;
	add.s64 	%rd60, %rd1, %rd59;
	add.s64 	%rd53, %rd60, -2;
	// begin inline asm
	ld.global.nc.b16 %rs2, [%rd53];
	// end inline asm
	// begin inline asm
	{  cvt.f32.f16 %f166, %rs2;}

	// end inline asm
	add.s64 	%rd61, %rd15, %rd59;
	add.s64 	%rd54, %rd61, -2;
	// begin inline asm
	ld.global.nc.b16 %rs4, [%rd54];
	// end inline asm
	// begin inline asm
	{  cvt.f32.f16 %f167, %rs4;}

	// end inline asm
	fma.rn.f32 	%f293, %f166, %f167, %f293;
	add.s64 	%rd55, %rd54, %rd59;
	// begin inline asm
	ld.global.nc.b16 %rs6, [%rd55];
	// end inline asm
	// begin inline asm
	{  cvt.f32.f16 %f168, %rs6;}

	// end inline asm
	fma.rn.f32 	%f292, %f166, %f168, %f292;
	shl.b32 	%r116, %r17, 1;
	mul.wide.s32 	%rd62, %r116, 2;
	add.s64 	%rd56, %rd54, %rd62;
	// begin inline asm
	ld.global.nc.b16 %rs8, [%rd56];
	// end inline asm
	// begin inline asm
	{  cvt.f32.f16 %f169, %rs8;}

	// end inline asm
	fma.rn.f32 	%f291, %f166, %f169, %f291;
	mul.lo.s32 	%r117, %r17, 3;
	mul.wide.s32 	%rd63, %r117, 2;
	add.s64 	%rd57, %rd54, %rd63;
	// begin inline asm
	ld.global.nc.b16 %rs10, [%rd57];
	// end inline asm
	// begin inline asm
	{  cvt.f32.f16 %f170, %rs10;}

	// end inline asm
	fma.rn.f32 	%f290, %f166, %f170, %f290;
	shl.b32 	%r118, %r17, 2;
	mul.wide.s32 	%rd64, %r118, 2;
	add.s64 	%rd58, %rd54, %rd64;
	// begin inline asm
	ld.global.nc.b16 %rs12, [%rd58];
	// end inline asm
	// begin inline asm
	{  cvt.f32.f16 %f171, %rs12;}

	// end inline asm
	fma.rn.f32 	%f289, %f166, %f171, %f289;
$L__BB52_10:
	mov.b32 	%r119, %f293;
	shfl.sync.bfly.b32	%r120|%p11, %r119, 16, 31, -1;
	mov.b32 	%f172, %r120;
	add.f32 	%f173, %f293, %f172;
	mov.b32 	%r121, %f173;
	shfl.sync.bfly.b32	%r122|%p12, %r121, 8, 31, -1;
	mov.b32 	%f174, %r122;
	add.f32 	%f175, %f173, %f174;
	mov.b32 	%r123, %f175;
	shfl.sync.bfly.b32	%r124|%p13, %r123, 4, 31, -1;
	mov.b32 	%f176, %r124;
	add.f32 	%f177, %f175, %f176;
	mov.b32 	%r125, %f177;
	shfl.sync.bfly.b32	%r126|%p14, %r125, 2, 31, -1;
	mov.b32 	%f178, %r126;
	add.f32 	%f179, %f177, %f178;
	mov.b32 	%r127, %f179;
	shfl.sync.bfly.b32	%r128|%p15, %r127, 1, 31, -1;
	mov.b32 	%f180, %r128;
	add.f32 	%f41, %f179, %f180;
	mov.b32 	%r129, %f292;
	shfl.sync.bfly.b32	%r130|%p16, %r129, 16, 31, -1;
	mov.b32 	%f181, %r130;
	add.f32 	%f182, %f292, %f181;
	mov.b32 	%r131, %f182;
	shfl.sync.bfly.b32	%r132|%p17, %r131, 8, 31, -1;
	mov.b32 	%f183, %r132;
	add.f32 	%f184, %f182, %f183;
	mov.b32 	%r133, %f184;
	shfl.sync.bfly.b32	%r134|%p18, %r133, 4, 31, -1;
	mov.b32 	%f185, %r134;
	add.f32 	%f186, %f184, %f185;
	mov.b32 	%r135, %f186;
	shfl.sync.bfly.b32	%r136|%p19, %r135, 2, 31, -1;
	mov.b32 	%f187, %r136;
	add.f32 	%f188, %f186, %f187;
	mov.b32 	%r137, %f188;
	shfl.sync.bfly.b32	%r138|%p20, %r137, 1, 31, -1;
	mov.b32 	%f189, %r138;
	add.f32 	%f42, %f188, %f189;
	mov.b32 	%r139, %f291;
	shfl.sync.bfly.b32	%r140|%p21, %r139, 16, 31, -1;
	mov.b32 	%f190, %r140;
	add.f32 	%f191, %f291, %f190;
	mov.b32 	%r141, %f191;
	shfl.sync.bfly.b32	%r142|%p22, %r141, 8, 31, -1;
	mov.b32 	%f192, %r142;
	add.f32 	%f193, %f191, %f192;
	mov.b32 	%r143, %f193;
	shfl.sync.bfly.b32	%r144|%p23, %r143, 4, 31, -1;
	mov.b32 	%f194, %r144;
	add.f32 	%f195, %f193, %f194;
	mov.b32 	%r145, %f195;
	shfl.sync.bfly.b32	%r146|%p24, %r145, 2, 31, -1;
	mov.b32 	%f196, %r146;
	add.f32 	%f197, %f195, %f196;
	mov.b32 	%r147, %f197;
	shfl.sync.bfly.b32	%r148|%p25, %r147, 1, 31, -1;
	mov.b32 	%f198, %r148;
	add.f32 	%f43, %f197, %f198;
	mov.b32 	%r149, %f290;
	shfl.sync.bfly.b32	%r150|%p26, %r149, 16, 31, -1;
	mov.b32 	%f199, %r150;
	add.f32 	%f200, %f290, %f199;
	mov.b32 	%r151, %f200;
	shfl.sync.bfly.b32	%r152|%p27, %r151, 8, 31, -1;
	mov.b32 	%f201, %r152;
	add.f32 	%f202, %f200, %f201;
	mov.b32 	%r153, %f202;
	shfl.sync.bfly.b32	%r154|%p28, %r153, 4, 31, -1;
	mov.b32 	%f203, %r154;
	add.f32 	%f204, %f202, %f203;
	mov.b32 	%r155, %f204;
	shfl.sync.bfly.b32	%r156|%p29, %r155, 2, 31, -1;
	mov.b32 	%f205, %r156;
	add.f32 	%f206, %f204, %f205;
	mov.b32 	%r157, %f206;
	shfl.sync.bfly.b32	%r158|%p30, %r157, 1, 31, -1;
	mov.b32 	%f207, %r158;
	add.f32 	%f44, %f206, %f207;
	mov.b32 	%r159, %f289;
	shfl.sync.bfly.b32	%r160|%p31, %r159, 16, 31, -1;
	mov.b32 	%f208, %r160;
	add.f32 	%f209, %f289, %f208;
	mov.b32 	%r161, %f209;
	shfl.sync.bfly.b32	%r162|%p32, %r161, 8, 31, -1;
	mov.b32 	%f210, %r162;
	add.f32 	%f211, %f209, %f210;
	mov.b32 	%r163, %f211;
	shfl.sync.bfly.b32	%r164|%p33, %r163, 4, 31, -1;
	mov.b32 	%f212, %r164;
	add.f32 	%f213, %f211, %f212;
	mov.b32 	%r165, %f213;
	shfl.sync.bfly.b32	%r166|%p34, %r165, 2, 31, -1;
	mov.b32 	%f214, %r166;
	add.f32 	%f215, %f213, %f214;
	mov.b32 	%r167, %f215;
	shfl.sync.bfly.b32	%r168|%p35, %r167, 1, 31, -1;
	mov.b32 	%f216, %r168;
	add.f32 	%f45, %f215, %f216;
	and.b32  	%r14, %r2, 31;
	setp.ne.s32 	%p36, %r14, 0;
	@%p36 bra 	$L__BB52_12;
	shr.u32 	%r169, %r2, 5;
	mov.u32 	%r170, _ZZ19gemv_kernel_batchedI6__half7__half2Li128ELi5EEvPKT_S4_S4_PS2_iibE9warp_sums;
	mad.lo.s32 	%r171, %r169, 20, %r170;
	st.shared.f32 	[%r171], %f41;
	st.shared.f32 	[%r171+4], %f42;
	st.shared.f32 	[%r171+8], %f43;
	st.shared.f32 	[%r171+12], %f44;
	st.shared.f32 	[%r171+16], %f45;
$L__BB52_12:
	bar.sync 	0;
	setp.gt.u32 	%p37, %r2, 31;
	@%p37 bra 	$L__BB52_27;
	setp.gt.u32 	%p38, %r14, 3;
	mov.u32 	%r172, _ZZ19gemv_kernel_batchedI6__half7__half2Li128ELi5EEvPKT_S4_S4_PS2_iibE9warp_sums;
	mad.lo.s32 	%r15, %r14, 20, %r172;
	mov.f32 	%f299, 0f00000000;
	@%p38 bra 	$L__BB52_15;
	ld.shared.f32 	%f299, [%r15];
$L__BB52_15:
	setp.gt.u32 	%p39, %r14, 3;
	mov.b32 	%r173, %f299;
	shfl.sync.bfly.b32	%r174|%p40, %r173, 16, 31, -1;
	mov.b32 	%f219, %r174;
	add.f32 	%f220, %f299, %f219;
	mov.b32 	%r175, %f220;
	shfl.sync.bfly.b32	%r176|%p41, %r175, 8, 31, -1;
	mov.b32 	%f221, %r176;
	add.f32 	%f222, %f220, %f221;
	mov.b32 	%r177, %f222;
	shfl.sync.bfly.b32	%r178|%p42, %r177, 4, 31, -1;
	mov.b32 	%f223, %r178;
	add.f32 	%f224, %f222, %f223;
	mov.b32 	%r179, %f224;
	shfl.sync.bfly.b32	%r180|%p43, %r179, 2, 31, -1;
	mov.b32 	%f225, %r180;
	add.f32 	%f226, %f224, %f225;
	mov.b32 	%r181, %f226;
	shfl.sync.bfly.b32	%r182|%p44, %r181, 1, 31, -1;
	mov.b32 	%f227, %r182;
	add.f32 	%f48, %f226, %f227;
	mov.f32 	%f300, 0f00000000;
	@%p39 bra 	$L__BB52_17;
	ld.shared.f32 	%f300, [%r15+4];
$L__BB52_17:
	setp.gt.u32 	%p45, %r14, 3;
	mov.b32 	%r183, %f300;
	shfl.sync.bfly.b32	%r184|%p46, %r183, 16, 31, -1;
	mov.b32 	%f229, %r184;
	add.f32 	%f230, %f300, %f229;
	mov.b32 	%r185, %f230;
	shfl.sync.bfly.b32	%r186|%p47, %r185, 8, 31, -1;
	mov.b32 	%f231, %r186;
	add.f32 	%f232, %f230, %f231;
	mov.b32 	%r187, %f232;
	shfl.sync.bfly.b32	%r188|%p48, %r187, 4, 31, -1;
	mov.b32 	%f233, %r188;
	add.f32 	%f234, %f232, %f233;
	mov.b32 	%r189, %f234;
	shfl.sync.bfly.b32	%r190|%p49, %r189, 2, 31, -1;
	mov.b32 	%f235, %r190;
	add.f32 	%f236, %f234, %f235;
	mov.b32 	%r191, %f236;
	shfl.sync.bfly.b32	%r192|%p50, %r191, 1, 31, -1;
	mov.b32 	%f237, %r192;
	add.f32 	%f51, %f236, %f237;
	mov.f32 	%f301, 0f00000000;
	@%p45 bra 	$L__BB52_19;
	ld.shared.f32 	%f301, [%r15+8];
$L__BB52_19:
	setp.gt.u32 	%p51, %r14, 3;
	mov.b32 	%r193, %f301;
	shfl.sync.bfly.b32	%r194|%p52, %r193, 16, 31, -1;
	mov.b32 	%f239, %r194;
	add.f32 	%f240, %f301, %f239;
	mov.b32 	%r195, %f240;
	shfl.sync.bfly.b32	%r196|%p53, %r195, 8, 31, -1;
	mov.b32 	%f241, %r196;
	add.f32 	%f242, %f240, %f241;
	mov.b32 	%r197, %f242;
	shfl.sync.bfly.b32	%r198|%p54, %r197, 4, 31, -1;
	mov.b32 	%f243, %r198;
	add.f32 	%f244, %f242, %f243;
	mov.b32 	%r199, %f244;
	shfl.sync.bfly.b32	%r200|%p55, %r199, 2, 31, -1;
	mov.b32 	%f245, %r200;
	add.f32 	%f246, %f244, %f245;
	mov.b32 	%r201, %f246;
	shfl.sync.bfly.b32	%r202|%p56, %r201, 1, 31, -1;
	mov.b32 	%f247, %r202;
	add.f32 	%f54, %f246, %f247;
	mov.f32 	%f302, 0f00000000;
	@%p51 bra 	$L__BB52_21;
	ld.shared.f32 	%f302, [%r15+12];
$L__BB52_21:
	setp.gt.u32 	%p57, %r14, 3;
	mov.b32 	%r203, %f302;
	shfl.sync.bfly.b32	%r204|%p58, %r203, 16, 31, -1;
	mov.b32 	%f249, %r204;
	add.f32 	%f250, %f302, %f249;
	mov.b32 	%r205, %f250;
	shfl.sync.bfly.b32	%r206|%p59, %r205, 8, 31, -1;
	mov.b32 	%f251, %r206;
	add.f32 	%f252, %f250, %f251;
	mov.b32 	%r207, %f252;
	shfl.sync.bfly.b32	%r208|%p60, %r207, 4, 31, -1;
	mov.b32 	%f253, %r208;
	add.f32 	%f254, %f252, %f253;
	mov.b32 	%r209, %f254;
	shfl.sync.bfly.b32	%r210|%p61, %r209, 2, 31, -1;
	mov.b32 	%f255, %r210;
	add.f32 	%f256, %f254, %f255;
	mov.b32 	%r211, %f256;
	shfl.sync.bfly.b32	%r212|%p62, %r211, 1, 31, -1;
	mov.b32 	%f257, %r212;
	add.f32 	%f57, %f256, %f257;
	mov.f32 	%f303, 0f00000000;
	@%p57 bra 	$L__BB52_23;
	ld.shared.f32 	%f303, [%r15+16];
$L__BB52_23:
	setp.ne.s32 	%p63, %r2, 0;
	mov.b32 	%r213, %f303;
	shfl.sync.bfly.b32	%r214|%p64, %r213, 16, 31, -1;
	mov.b32 	%f258, %r214;
	add.f32 	%f259, %f303, %f258;
	mov.b32 	%r215, %f259;
	shfl.sync.bfly.b32	%r216|%p65, %r215, 8, 31, -1;
	mov.b32 	%f260, %r216;
	add.f32 	%f261, %f259, %f260;
	mov.b32 	%r217, %f261;
	shfl.sync.bfly.b32	%r218|%p66, %r217, 4, 31, -1;
	mov.b32 	%f262, %r218;
	add.f32 	%f263, %f261, %f262;
	mov.b32 	%r219, %f263;
	shfl.sync.bfly.b32	%r220|%p67, %r219, 2, 31, -1;
	mov.b32 	%f264, %r220;
	add.f32 	%f265, %f263, %f264;
	mov.b32 	%r221, %f265;
	shfl.sync.bfly.b32	%r222|%p68, %r221, 1, 31, -1;
	mov.b32 	%f266, %r222;
	add.f32 	%f60, %f265, %f266;
	@%p63 bra 	$L__BB52_27;
	ld.param.s8 	%rs21, [_Z19gemv_kernel_batchedI6__half7__half2Li128ELi5EEvPKT_S4_S4_PS2_iib_param_6];
	setp.eq.s16 	%p69, %rs21, 0;
	mov.f32 	%f304, 0f00000000;
	@%p69 bra 	$L__BB52_26;
	ld.param.u64 	%rd78, [_Z19gemv_kernel_batchedI6__half7__half2Li128ELi5EEvPKT_S4_S4_PS2_iib_param_2];
	mul.wide.u32 	%rd66, %r1, 2;
	add.s64 	%rd65, %rd78, %rd66;
	// begin inline asm
	ld.global.nc.b16 %rs14, [%rd65];
	// end inline asm
	// begin inline asm
	{  cvt.f32.f16 %f304, %rs14;}

	// end inline asm
$L__BB52_26:
	ld.param.u64 	%rd79, [_Z19gemv_kernel_batchedI6__half7__half2Li128ELi5EEvPKT_S4_S4_PS2_iib_param_3];
	cvta.to.global.u64 	%rd67, %rd79;
	add.f32 	%f269, %f304, %f48;
	// begin inline asm
	{  cvt.rn.f16.f32 %rs16, %f269;}

	// end inline asm
	mul.wide.u32 	%rd68, %r1, 2;
	add.s64 	%rd69, %rd67, %rd68;
	st.global.u16 	[%rd69], %rs16;
	add.f32 	%f270, %f304, %f51;
	// begin inline asm
	{  cvt.rn.f16.f32 %rs17, %f270;}

	// end inline asm
	add.s32 	%r223, %r16, %r1;
	mul.wide.u32 	%rd70, %r223, 2;
	add.s64 	%rd71, %rd67, %rd70;
	st.global.u16 	[%rd71], %rs17;
	add.f32 	%f271, %f304, %f54;
	// begin inline asm
	{  cvt.rn.f16.f32 %rs18, %f271;}

	// end inline asm
	add.s32 	%r224, %r223, %r16;
	mul.wide.u32 	%rd72, %r224, 2;
	add.s64 	%rd73, %rd67, %rd72;
	st.global.u16 	[%rd73], %rs18;
	add.f32 	%f272, %f304, %f57;
	// begin inline asm
	{  cvt.rn.f16.f32 %rs19, %f272;}

	// end inline asm
	add.s32 	%r225, %r224, %r16;
	mul.wide.u32 	%rd74, %r225, 2;
	add.s64 	%rd75, %rd67, %rd74;
	st.global.u16 	[%rd75], %rs19;
	add.f32 	%f273, %f304, %f60;
	// begin inline asm
	{  cvt.rn.f16.f32 %rs20, %f273;}

	// end inline asm
	add.s32 	%r226, %r225, %r16;
	mul.wide.u32 	%rd76, %r226, 2;
	add.s64 	%rd77, %rd67, %rd76;
	st.global.u16 	[%rd77], %rs20;
$L__BB52_27:
	ret;

}
	// .globl	_Z19gemv_kernel_batchedI6__half7__half2Li128ELi6EEvPKT_S4_S4_PS2_iib
.visible .entry _Z19gemv_kernel_batchedI6__half7__half2Li128ELi6EEvPKT_S4_S4_PS2_iib(
	.param .u64 .ptr .align 1 _Z19gemv_kernel_batchedI6__half7__half2Li128ELi6EEvPKT_S4_S4_PS2_iib_param_0,
	.param .u64 .ptr .align 1 _Z19gemv_kernel_batchedI6__half7__half2Li128ELi6EEvPKT_S4_S4_PS2_iib_param_1,
	.param .u64 .ptr .align 1 _Z19gemv_kernel_batchedI6__half7__half2Li128ELi6EEvPKT_S4_S4_PS2_iib_param_2,
	.param .u64 .ptr .align 1 _Z19gemv_kernel_batchedI6__half7__half2Li128ELi6EEvPKT_S4_S4_PS2_iib_param_3,
	.param .u32 _Z19gemv_kernel_batchedI6__half7__half2Li128ELi6EEvPKT_S4_S4_PS2_iib_param_4,
	.param .u32 _Z19gemv_kernel_batchedI6__half7__half2Li128ELi6EEvPKT_S4_S4_PS2_iib_param_5,
	.param .u8 _Z19gemv_kernel_batchedI6__half7__half2Li128ELi6EEvPKT_S4_S4_PS2_iib_param_6
)
{
	.reg .pred 	%p<81>;
	.reg .b16 	%rs<25>;
	.reg .b32 	%r<268>;
	.reg .b32 	%f<362>;
	.reg .b64 	%rd<92>;
	// demoted variable
	.shared .align 4 .b8 _ZZ19gemv_kernel_batchedI6__half7__half2Li128ELi6EEvPKT_S4_S4_PS2_iibE9warp_sums[96];
	ld.param.u64 	%rd13, [_Z19gemv_kernel_batchedI6__half7__half2Li128ELi6EEvPKT_S4_S4_PS2_iib_param_0];
	ld.param.u64 	%rd14, [_Z19gemv_kernel_batchedI6__half7__half2Li128ELi6EEvPKT_S4_S4_PS2_iib_param_1];
	ld.param.u32 	%r16, [_Z19gemv_kernel_batchedI6__half7__half2Li128ELi6EEvPKT_S4_S4_PS2_iib_param_4];
	ld.param.u32 	%r17, [_Z19gemv_kernel_batchedI6__half7__half2Li128ELi6EEvPKT_S4_S4_PS2_iib_param_5];
	mov.u32 	%r1, %ctaid.x;
	setp.ge.s32 	%p1, %r1, %r16;
	@%p1 bra 	$L__BB53_29;
	mov.u32 	%r2, %tid.x;
	shr.u32 	%r18, %r17, 31;
	add.s32 	%r19, %r17, %r18;
	shr.s32 	%r3, %r19, 1;
	mul.lo.s32 	%r4, %r17, %r1;
	mul.wide.s32 	%rd17, %r4, 2;
	add.s64 	%rd1, %rd13, %rd17;
	setp.ge.s32 	%p2, %r2, %r3;
	mov.f32 	%f343, 0f00000000;
	mov.f32 	%f344, %f343;
	mov.f32 	%f345, %f343;
	mov.f32 	%f346, %f343;
	mov.f32 	%f347, %f343;
	mov.f32 	%f348, %f343;
	@%p2 bra 	$L__BB53_8;
	not.b32 	%r20, %r2;
	add.s32 	%r5, %r3, %r20;
	and.b32  	%r21, %r5, 384;
	setp.eq.s32 	%p3, %r21, 384;
	mov.f32 	%f343, 0f00000000;
	mov.u32 	%r266, %r2;
	@%p3 bra 	$L__BB53_5;
	mul.wide.u32 	%rd18, %r2, 4;
	add.s64 	%rd90, %rd14, %rd18;
	add.s64 	%rd20, %rd18, %rd17;
	add.s64 	%rd89, %rd13, %rd20;
	shr.u32 	%r22, %r5, 7;
	add.s32 	%r23, %r22, 1;
	and.b32  	%r24, %r23, 3;
	neg.s32 	%r264, %r24;
	mul.wide.s32 	%rd4, %r17, 2;
	mov.f32 	%f343, 0f00000000;
	mov.f32 	%f344, %f343;
	mov.f32 	%f345, %f343;
	mov.f32 	%f346, %f343;
	mov.f32 	%f347, %f343;
	mov.f32 	%f348, %f343;
	mov.u32 	%r266, %r2;
$L__BB53_4:
	.pragma "nounroll";
	// begin inline asm
	ld.global.nc.b32 %r25, [%rd89];
	// end inline asm
	// begin inline asm
	{.reg .f16 low,high;
  mov.b32 {low,high},%r25;
  cvt.f32.f16 %f78, low;}

	// end inline asm
	// begin inline asm
	{.reg .f16 low,high;
  mov.b32 {low,high},%r25;
  cvt.f32.f16 %f79, high;}

	// end inline asm
	// begin inline asm
	ld.global.nc.b32 %r28, [%rd90];
	// end inline asm
	// begin inline asm
	{.reg .f16 low,high;
  mov.b32 {low,high},%r28;
  cvt.f32.f16 %f80, low;}

	// end inline asm
	// begin inline asm
	{.reg .f16 low,high;
  mov.b32 {low,high},%r28;
  cvt.f32.f16 %f81, high;}

	// end inline asm
	fma.rn.f32 	%f92, %f78, %f80, %f348;
	fma.rn.f32 	%f348, %f79, %f81, %f92;
	add.s64 	%rd23, %rd90, %rd4;
	// begin inline asm
	ld.global.nc.b32 %r31, [%rd23];
	// end inline asm
	// begin inline asm
	{.reg .f16 low,high;
  mov.b32 {low,high},%r31;
  cvt.f32.f16 %f82, low;}

	// end inline asm
	// begin inline asm
	{.reg .f16 low,high;
  mov.b32 {low,high},%r31;
  cvt.f32.f16 %f83, high;}

	// end inline asm
	fma.rn.f32 	%f93, %f78, %f82, %f347;
	fma.rn.f32 	%f347, %f79, %f83, %f93;
	add.s64 	%rd24, %rd23, %rd4;
	// begin inline asm
	ld.global.nc.b32 %r34, [%rd24];
	// end inline asm
	// begin inline asm
	{.reg .f16 low,high;
  mov.b32 {low,high},%r34;
  cvt.f32.f16 %f84, low;}

	// end inline asm
	// begin inline asm
	{.reg .f16 low,high;
  mov.b32 {low,high},%r34;
  cvt.f32.f16 %f85, high;}

	// end inline asm
	fma.rn.f32 	%f94, %f78, %f84, %f346;
	fma.rn.f32 	%f346, %f79, %f85, %f94;
	add.s64 	%rd25, %rd24, %rd4;
	// begin inline asm
	ld.global.nc.b32 %r37, [%rd25];
	// end inline asm
	// begin inline asm
	{.reg .f16 low,high;
  mov.b32 {low,high},%r37;
  cvt.f32.f16 %f86, low;}

	// end inline asm
	// begin inline asm
	{.reg .f16 low,high;
  mov.b32 {low,high},%r37;
  cvt.f32.f16 %f87, high;}

	// end inline asm
	fma.rn.f32 	%f95, %f78, %f86, %f345;
	fma.rn.f32 	%f345, %f79, %f87, %f95;
	add.s64 	%rd26, %rd25, %rd4;
	// begin inline asm
	ld.global.nc.b32 %r40, [%rd26];
	// end inline asm
	// begin inline asm
	{.reg .f16 low,high;
  mov.b32 {low,high},%r40;
  cvt.f32.f16 %f88, low;}

	// end inline asm
	// begin inline asm
	{.reg .f16 low,high;
  mov.b32 {low,high},%r40;
  cvt.f32.f16 %f89, high;}

	// end inline asm
	fma.rn.f32 	%f96, %f78, %f88, %f344;
	fma.rn.f32 	%f344, %f79, %f89, %f96;
	add.s64 	%rd27, %rd26, %rd4;
	// begin inline asm
	ld.global.nc.b32 %r43, [%rd27];
	// end inline asm
	// begin inline asm
	{.reg .f16 low,high;
  mov.b32 {low,high},%r43;
  cvt.f32.f16 %f90, low;}

	// end inline asm
	// begin inline asm
	{.reg .f16 low,high;
  mov.b32 {low,high},%r43;
  cvt.f32.f16 %f91, high;}

	// end inline asm
	fma.rn.f32 	%f97, %f78, %f90, %f343;
	fma.rn.f32 	%f343, %f79, %f91, %f97;
	add.s32 	%r266, %r266, 128;
	add.s64 	%rd90, %rd90, 512;
	add.s64 	%rd89, %rd89, 512;
	add.s32 	%r264, %r264, 1;
	setp.ne.s32 	%p4, %r264, 0;
	@%p4 bra 	$L__BB53_4;
$L__BB53_5:
	setp.lt.u32 	%p5, %r5, 384;
	@%p5 bra 	$L__BB53_8;
	mul.wide.u32 	%rd91, %r266, 4;
	mul.wide.s32 	%rd28, %r17, 8;
	sub.s64 	%rd10, 512, %rd28;
	mul.wide.s32 	%rd57, %r17, 2;
$L__BB53_7:
	add.s64 	%rd29, %rd1, %rd91;
	// begin inline asm
	ld.global.nc.b32 %r46, [%rd29];
	// end inline asm
	add.s64 	%rd30, %rd14, %rd91;
	// begin inline asm
	{.reg .f16 low,high;
  mov.b32 {low,high},%r46;
  cvt.f32.f16 %f98, low;}

	// end inline asm
	// begin inline asm
	{.reg .f16 low,high;
  mov.b32 {low,high},%r46;
  cvt.f32.f16 %f99, high;}

	// end inline asm
	// begin inline asm
	ld.global.nc.b32 %r49, [%rd30];
	// end inline asm
	// begin inline asm
	{.reg .f16 low,high;
  mov.b32 {low,high},%r49;
  cvt.f32.f16 %f100, low;}

	// end inline asm
	// begin inline asm
	{.reg .f16 low,high;
  mov.b32 {low,high},%r49;
  cvt.f32.f16 %f101, high;}

	// end inline asm
	fma.rn.f32 	%f154, %f98, %f100, %f348;
	fma.rn.f32 	%f155, %f99, %f101, %f154;
	add.s64 	%rd31, %rd30, %rd57;
	// begin inline asm
	ld.global.nc.b32 %r52, [%rd31];
	// end inline asm
	// begin inline asm
	{.reg .f16 low,high;
  mov.b32 {low,high},%r52;
  cvt.f32.f16 %f102, low;}

	// end inline asm
	// begin inline asm
	{.reg .f16 low,high;
  mov.b32 {low,high},%r52;
  cvt.f32.f16 %f103, high;}

	// end inline asm
	fma.rn.f32 	%f156, %f98, %f102, %f347;
	fma.rn.f32 	%f157, %f99, %f103, %f156;
	add.s64 	%rd32, %rd31, %rd57;
	// begin inline asm
	ld.global.nc.b32 %r55, [%rd32];
	// end inline asm
	// begin inline asm
	{.reg .f16 low,high;
  mov.b32 {low,high},%r55;
  cvt.f32.f16 %f104, low;}

	// end inline asm
	// begin inline asm
	{.reg .f16 low,high;
  mov.b32 {low,high},%r55;
  cvt.f32.f16 %f105, high;}

	// end inline asm
	fma.rn.f32 	%f158, %f98, %f104, %f346;
	fma.rn.f32 	%f159, %f99, %f105, %f158;
	add.s64 	%rd33, %rd32, %rd57;
	// begin inline asm
	ld.global.nc.b32 %r58, [%rd33];
	// end inline asm
	// begin inline asm
	{.reg .f16 low,high;
  mov.b32 {low,high},%r58;
  cvt.f32.f16 %f106, low;}

	// end inline asm
	// begin inline asm
	{.reg .f16 low,high;
  mov.b32 {low,high},%r58;
  cvt.f32.f16 %f107, high;}

	// end inline asm
	fma.rn.f32 	%f160, %f98, %f106, %f345;
	fma.rn.f32 	%f161, %f99, %f107, %f160;
	add.s64 	%rd34, %rd33, %rd57;
	// begin inline asm
	ld.global.nc.b32 %r61, [%rd34];
	// end inline asm
	// begin inline asm
	{.reg .f16 low,high;
  mov.b32 {low,high},%r61;
  cvt.f32.f16 %f108, low;}

	// end inline asm
	// begin inline asm
	{.reg .f16 low,high;
  mov.b32 {low,high},%r61;
  cvt.f32.f16 %f109, high;}

	// end inline asm
	fma.rn.f32 	%f162, %f98, %f108, %f344;
	fma.rn.f32 	%f163, %f99, %f109, %f162;
	add.s64 	%rd35, %rd34, %rd57;
	// begin inline asm
	ld.global.nc.b32 %r64, [%rd35];
	// end inline asm
	// begin inline asm
	{.reg .f16 low,high;
  mov.b32 {low,high},%r64;
  cvt.f32.f16 %f110, low;}

	// end inline asm
	// begin inline asm
	{.reg .f16 low,high;
  mov.b32 {low,high},%r64;
  cvt.f32.f16 %f111, high;}

	// end inline asm
	fma.rn.f32 	%f164, %f98, %f110, %f343;
	fma.rn.f32 	%f165, %f99, %f111, %f164;
	add.s64 	%rd36, %rd29, 512;
	// begin inline asm
	ld.global.nc.b32 %r67, [%rd36];
	// end inline asm
	add.s64 	%rd37, %rd30, 512;
	// begin inline asm
	{.reg .f16 low,high;
  mov.b32 {low,high},%r67;
  cvt.f32.f16 %f112, low;}

	// end inline asm
	// begin inline asm
	{.reg .f16 low,high;
  mov.b32 {low,high},%r67;
  cvt.f32.f16 %f113, high;}

	// end inline asm
	// begin inline asm
	ld.global.nc.b32 %r70, [%rd37];
	// end inline asm
	// begin inline asm
	{.reg .f16 low,high;
  mov.b32 {low,high},%r70;
  cvt.f32.f16 %f114, low;}

	// end inline asm
	// begin inline asm
	{.reg .f16 low,high;
  mov.b32 {low,high},%r70;
  cvt.f32.f16 %f115, high;}

	// end inline asm
	fma.rn.f32 	%f166, %f112, %f114, %f155;
	fma.rn.f32 	%f167, %f113, %f115, %f166;
	add.s64 	%rd38, %rd35, %rd10;
	// begin inline asm
	ld.global.nc.b32 %r73, [%rd38];
	// end inline asm
	// begin inline asm
	{.reg .f16 low,high;
  mov.b32 {low,high},%r73;
  cvt.f32.f16 %f116, low;}

	// end inline asm
	// begin inline asm
	{.reg .f16 low,high;
  mov.b32 {low,high},%r73;
  cvt.f32.f16 %f117, high;}

	// end inline asm
	fma.rn.f32 	%f168, %f112, %f116, %f157;
	fma.rn.f32 	%f169, %f113, %f117, %f168;
	add.s64 	%rd39, %rd38, %rd57;
	// begin inline asm
	ld.global.nc.b32 %r76, [%rd39];
	// end inline asm
	// begin inline asm
	{.reg .f16 low,high;
  mov.b32 {low,high},%r76;
  cvt.f32.f16 %f118, low;}

	// end inline asm
	// begin inline asm
	{.reg .f16 low,high;
  mov.b32 {low,high},%r76;
  cvt.f32.f16 %f119, high;}

	// end inline asm
	fma.rn.f32 	%f170, %f112, %f118, %f159;
	fma.rn.f32 	%f171, %f113, %f119, %f170;
	add.s64 	%rd40, %rd39, %rd57;
	// begin inline asm
	ld.global.nc.b32 %r79, [%rd40];
	// end inline asm
	// begin inline asm
	{.reg .f16 low,high;
  mov.b32 {low,high},%r79;
  cvt.f32.f16 %f120, low;}

	// end inline asm
	// begin inline asm
	{.reg .f16 low,high;
  mov.b32 {low,high},%r79;
  cvt.f32.f16 %f121, high;}

	// end inline asm
	fma.rn.f32 	%f172, %f112, %f120, %f161;
	fma.rn.f32 	%f173, %f113, %f121, %f172;
	add.s64 	%rd41, %rd40, %rd57;
	// begin inline asm
	ld.global.nc.b32 %r82, [%rd41];
	// end inline asm
	// begin inline asm
	{.reg .f16 low,high;
  mov.b32 {low,high},%r82;
  cvt.f32.f16 %f122, low;}

	// end inline asm
	// begin inline asm
	{.reg .f16 low,high;
  mov.b32 {low,high},%r82;
  cvt.f32.f16 %f123, high;}

	// end inline asm
	fma.rn.f32 	%f174, %f112, %f122, %f163;
	fma.rn.f32 	%f175, %f113, %f123, %f174;
	add.s64 	%rd42, %rd41, %rd57;
	// begin inline asm
	ld.global.nc.b32 %r85, [%rd42];
	// end inline asm
	// begin inline asm
	{.reg .f16 low,high;
  mov.b32 {low,high},%r85;
  cvt.f32.f16 %f124, low;}

	// end inline asm
	// begin inline asm
	{.reg .f16 low,high;
  mov.b32 {low,high},%r85;
  cvt.f32.f16 %f125, high;}

	// end inline asm
	fma.rn.f32 	%f176, %f112, %f124, %f165;
	fma.rn.f32 	%f177, %f113, %f125, %f176;
	add.s64 	%rd43, %rd29, 1024;
	// begin inline asm
	ld.global.nc.b32 %r88, [%rd43];
	// end inline asm
	add.s64 	%rd44, %rd30, 1024;
	// begin inline asm
	{.reg .f16 low,high;
  mov.b32 {low,high},%r88;
  cvt.f32.f16 %f126, low;}

	// end inline asm
	// begin inline asm
	{.reg .f16 low,high;
  mov.b32 {low,high},%r88;
  cvt.f32.f16 %f127, high;}

	// end inline asm
	// begin inline asm
	ld.global.nc.b32 %r91, [%rd44];
	// end inline asm
	// begin inline asm
	{.reg .f16 low,high;
  mov.b32 {low,high},%r91;
  cvt.f32.f16 %f128, low;}

	// end inline asm
	// begin inline asm
	{.reg .f16 low,high;
  mov.b32 {low,high},%r91;
  cvt.f32.f16 %f129, high;}

	// end inline asm
	fma.rn.f32 	%f178, %f126, %f128, %f167;
	fma.rn.f32 	%f179, %f127, %f129, %f178;
	add.s64 	%rd45, %rd42, %rd10;
	// begin inline asm
	ld.global.nc.b32 %r94, [%rd45];
	// end inline asm
	// begin inline asm
	{.reg .f16 low,high;
  mov.b32 {low,high},%r94;
  cvt.f32.f16 %f130, low;}

	// end inline asm
	// begin inline asm
	{.reg .f16 low,high;
  mov.b32 {low,high},%r94;
  cvt.f32.f16 %f131, high;}

	// end inline asm
	fma.rn.f32 	%f180, %f126, %f130, %f169;
	fma.rn.f32 	%f181, %f127, %f131, %f180;
	add.s64 	%rd46, %rd45, %rd57;
	// begin inline asm
	ld.global.nc.b32 %r97, [%rd46];
	// end inline asm
	// begin inline asm
	{.reg .f16 low,high;
  mov.b32 {low,high},%r97;
  cvt.f32.f16 %f132, low;}

	// end inline asm
	// begin inline asm
	{.reg .f16 low,high;
  mov.b32 {low,high},%r97;
  cvt.f32.f16 %f133, high;}

	// end inline asm
	fma.rn.f32 	%f182, %f126, %f132, %f171;
	fma.rn.f32 	%f183, %f127, %f133, %f182;
	add.s64 	%rd47, %rd46, %rd57;
	// begin inline asm
	ld.global.nc.b32 %r100, [%rd47];
	// end inline asm
	// begin inline asm
	{.reg .f16 low,high;
  mov.b32 {low,high},%r100;
  cvt.f32.f16 %f134, low;}

	// end inline asm
	// begin inline asm
	{.reg .f16 low,high;
  mov.b32 {low,high},%r100;
  cvt.f32.f16 %f135, high;}

	// end inline asm
	fma.rn.f32 	%f184, %f126, %f134, %f173;
	fma.rn.f32 	%f185, %f127, %f135, %f184;
	add.s64 	%rd48, %rd47, %rd57;
	// begin inline asm
	ld.global.nc.b32 %r103, [%rd48];
	// end inline asm
	// begin inline asm
	{.reg .f16 low,high;
  mov.b32 {low,high},%r103;
  cvt.f32.f16 %f136, low;}

	// end inline asm
	// begin inline asm
	{.reg .f16 low,high;
  mov.b32 {low,high},%r103;
  cvt.f32.f16 %f137, high;}

	// end inline asm
	fma.rn.f32 	%f186, %f126, %f136, %f175;
	fma.rn.f32 	%f187, %f127, %f137, %f186;
	add.s64 	%rd49, %rd48, %rd57;
	// begin inline asm
	ld.global.nc.b32 %r106, [%rd49];
	// end inline asm
	// begin inline asm
	{.reg .f16 low,high;
  mov.b32 {low,high},%r106;
  cvt.f32.f16 %f138, low;}

	// end inline asm
	// begin inline asm
	{.reg .f16 low,high;
  mov.b32 {low,high},%r106;
  cvt.f32.f16 %f139, high;}

	// end inline asm
	fma.rn.f32 	%f188, %f126, %f138, %f177;
	fma.rn.f32 	%f189, %f127, %f139, %f188;
	add.s64 	%rd50, %rd29, 1536;
	// begin inline asm
	ld.global.nc.b32 %r109, [%rd50];
	// end inline asm
	add.s64 	%rd51, %rd30, 1536;
	// begin inline asm
	{.reg .f16 low,high;
  mov.b32 {low,high},%r109;
  cvt.f32.f16 %f140, low;}

	// end inline asm
	// begin inline asm
	{.reg .f16 low,high;
  mov.b32 {low,high},%r109;
  cvt.f32.f16 %f141, high;}

	// end inline asm
	// begin inline asm
	ld.global.nc.b32 %r112, [%rd51];
	// end inline asm
	// begin inline asm
	{.reg .f16 low,high;
  mov.b32 {low,high},%r112;
  cvt.f32.f16 %f142, low;}

	// end inline asm
	// begin inline asm
	{.reg .f16 low,high;
  mov.b32 {low,high},%r112;
  cvt.f32.f16 %f143, high;}

	// end inline asm
	fma.rn.f32 	%f190, %f140, %f142, %f179;
	fma.rn.f32 	%f348, %f141, %f143, %f190;
	add.s64 	%rd52, %rd49, %rd10;
	// begin inline asm
	ld.global.nc.b32 %r115, [%rd52];
	// end inline asm
	// begin inline asm
	{.reg .f16 low,high;
  mov.b32 {low,high},%r115;
  cvt.f32.f16 %f144, low;}

	// end inline asm
	// begin inline asm
	{.reg .f16 low,high;
  mov.b32 {low,high},%r115;
  cvt.f32.f16 %f145, high;}

	// end inline asm
	fma.rn.f32 	%f191, %f140, %f144, %f181;
	fma.rn.f32 	%f347, %f141, %f145, %f191;
	add.s64 	%rd53, %rd52, %rd57;
	// begin inline asm
	ld.global.nc.b32 %r118, [%rd53];
	// end inline asm
	// begin inline asm
	{.reg .f16 low,high;
  mov.b32 {low,high},%r118;
  cvt.f32.f16 %f146, low;}

	// end inline asm
	// begin inline asm
	{.reg .f16 low,high;
  mov.b32 {low,high},%r118;
  cvt.f32.f16 %f147, high;}

	// end inline asm
	fma.rn.f32 	%f192, %f140, %f146, %f183;
	fma.rn.f32 	%f346, %f141, %f147, %f192;
	add.s64 	%rd54, %rd53, %rd57;
	// begin inline asm
	ld.global.nc.b32 %r121, [%rd54];
	// end inline asm
	// begin inline asm
	{.reg .f16 low,high;
  mov.b32 {low,high},%r121;
  cvt.f32.f16 %f148, low;}

	// end inline asm
	// begin inline asm
	{.reg .f16 low,high;
  mov.b32 {low,high},%r121;
  cvt.f32.f16 %f149, high;}

	// end inline asm
	fma.rn.f32 	%f193, %f140, %f148, %f185;
	fma.rn.f32 	%f345, %f141, %f149, %f193;
	add.s64 	%rd55, %rd54, %rd57;
	// begin inline asm
	ld.global.nc.b32 %r124, [%rd55];
	// end inline asm
	// begin inline asm
	{.reg .f16 low,high;
  mov.b32 {low,high},%r124;
  cvt.f32.f16 %f150, low;}

	// end inline asm
	// begin inline asm
	{.reg .f16 low,high;
  mov.b32 {low,high},%r124;
  cvt.f32.f16 %f151, high;}

	// end inline asm
	fma.rn.f32 	%f194, %f140, %f150, %f187;
	fma.rn.f32 	%f344, %f141, %f151, %f194;
	add.s64 	%rd56, %rd55, %rd57;
	// begin inline asm
	ld.global.nc.b32 %r127, [%rd56];
	// end inline asm
	// begin inline asm
	{.reg .f16 low,high;
  mov.b32 {low,high},%r127;
  cvt.f32.f16 %f152, low;}

	// end inline asm
	// begin inline asm
	{.reg .f16 low,high;
  mov.b32 {low,high},%r127;
  cvt.f32.f16 %f153, high;}

	// end inline asm
	fma.rn.f32 	%f195, %f140, %f152, %f189;
	fma.rn.f32 	%f343, %f141, %f153, %f195;
	add.s32 	%r266, %r266, 512;
	add.s64 	%rd91, %rd91, 2048;
	setp.lt.s32 	%p6, %r266, %r3;
	@%p6 bra 	$L__BB53_7;
$L__BB53_8:
	and.b32  	%r130, %r17, 1;
	setp.eq.b32 	%p7, %r130, 1;
	not.pred 	%p8, %p7;
	setp.ne.s32 	%p9, %r2, 0;
	or.pred  	%p10, %p9, %p8;
	@%p10 bra 	$L__BB53_10;
	mul.wide.s32 	%rd65, %r17, 2;
	add.s64 	%rd66, %rd1, %rd65;
	add.s64 	%rd58, %rd66, -2;
	// begin inline asm
	ld.global.nc.b16 %rs2, [%rd58];
	// end inline asm
	// begin inline asm
	{  cvt.f32.f16 %f196, %rs2;}

	// end inline asm
	add.s64 	%rd67, %rd14, %rd65;
	add.s64 	%rd59, %rd67, -2;
	// begin inline asm
	ld.global.nc.b16 %rs4, [%rd59];
	// end inline asm
	// begin inline asm
	{  cvt.f32.f16 %f197, %rs4;}

	// end inline asm
	fma.rn.f32 	%f348, %f196, %f197, %f348;
	add.s64 	%rd60, %rd59, %rd65;
	// begin inline asm
	ld.global.nc.b16 %rs6, [%rd60];
	// end inline asm
	// begin inline asm
	{  cvt.f32.f16 %f198, %rs6;}

	// end inline asm
	fma.rn.f32 	%f347, %f196, %f198, %f347;
	shl.b32 	%r131, %r17, 1;
	mul.wide.s32 	%rd68, %r131, 2;
	add.s64 	%rd61, %rd59, %rd68;
	// begin inline asm
	ld.global.nc.b16 %rs8, [%rd61];
	// end inline asm
	// begin inline asm
	{  cvt.f32.f16 %f199, %rs8;}

	// end inline asm
	fma.rn.f32 	%f346, %f196, %f199, %f346;
	mul.lo.s32 	%r132, %r17, 3;
	mul.wide.s32 	%rd69, %r132, 2;
	add.s64 	%rd62, %rd59, %rd69;
	// begin inline asm
	ld.global.nc.b16 %rs10, [%rd62];
	// end inline asm
	// begin inline asm
	{  cvt.f32.f16 %f200, %rs10;}

	// end inline asm
	fma.rn.f32 	%f345, %f196, %f200, %f345;
	shl.b32 	%r133, %r17, 2;
	mul.wide.s32 	%rd70, %r133, 2;
	add.s64 	%rd63, %rd59, %rd70;
	// begin inline asm
	ld.global.nc.b16 %rs12, [%rd63];
	// end inline asm
	// begin inline asm
	{  cvt.f32.f16 %f201, %rs12;}

	// end inline asm
	fma.rn.f32 	%f344, %f196, %f201, %f344;
	mul.lo.s32 	%r134, %r17, 5;
	mul.wide.s32 	%rd71, %r134, 2;
	add.s64 	%rd64, %rd59, %rd71;
	// begin inline asm
	ld.global.nc.b16 %rs14, [%rd64];
	// end inline asm
	// begin inline asm
	{  cvt.f32.f16 %f202, %rs14;}

	// end inline asm
	fma.rn.f32 	%f343, %f196, %f202, %f343;
$L__BB53_10:
	mov.b32 	%r135, %f348;
	shfl.sync.bfly.b32	%r136|%p11, %r135, 16, 31, -1;
	mov.b32 	%f203, %r136;
	add.f32 	%f204, %f348, %f203;
	mov.b32 	%r137, %f204;
	shfl.sync.bfly.b32	%r138|%p12, %r137, 8, 31, -1;
	mov.b32 	%f205, %r138;
	add.f32 	%f206, %f204, %f205;
	mov.b32 	%r139, %f206;
	shfl.sync.bfly.b32	%r140|%p13, %r139, 4, 31, -1;
	mov.b32 	%f207, %r140;
	add.f32 	%f208, %f206, %f207;
	mov.b32 	%r141, %f208;
	shfl.sync.bfly.b32	%r142|%p14, %r141, 2, 31, -1;
	mov.b32 	%f209, %r142;
	add.f32 	%f210, %f208, %f209;
	mov.b32 	%r143, %f210;
	shfl.sync.bfly.b32	%r144|%p15, %r143, 1, 31, -1;
	mov.b32 	%f211, %r144;
	add.f32 	%f49, %f210, %f211;
	mov.b32 	%r145, %f347;
	shfl.sync.bfly.b32	%r146|%p16, %r145, 16, 31, -1;
	mov.b32 	%f212, %r146;
	add.f32 	%f213, %f347, %f212;
	mov.b32 	%r147, %f213;
	shfl.sync.bfly.b32	%r148|%p17, %r147, 8, 31, -1;
	mov.b32 	%f214, %r148;
	add.f32 	%f215, %f213, %f214;
	mov.b32 	%r149, %f215;
	shfl.sync.bfly.b32	%r150|%p18, %r149, 4, 31, -1;
	mov.b32 	%f216, %r150;
	add.f32 	%f217, %f215, %f216;
	mov.b32 	%r151, %f217;
	shfl.sync.bfly.b32	%r152|%p19, %r151, 2, 31, -1;
	mov.b32 	%f218, %r152;
	add.f32 	%f219, %f217, %f218;
	mov.b32 	%r153, %f219;
	shfl.sync.bfly.b32	%r154|%p20, %r153, 1, 31, -1;
	mov.b32 	%f220, %r154;
	add.f32 	%f50, %f219, %f220;
	mov.b32 	%r155, %f346;
	shfl.sync.bfly.b32	%r156|%p21, %r155, 16, 31, -1;
	mov.b32 	%f221, %r156;
	add.f32 	%f222, %f346, %f221;
	mov.b32 	%r157, %f222;
	shfl.sync.bfly.b32	%r158|%p22, %r157, 8, 31, -1;
	mov.b32 	%f223, %r158;
	add.f32 	%f224, %f222, %f223;
	mov.b32 	%r159, %f224;
	shfl.sync.bfly.b32	%r160|%p23, %r159, 4, 31, -1;
	mov.b32 	%f225, %r160;
	add.f32 	%f226, %f224, %f225;
	mov.b32 	%r161, %f226;
	shfl.sync.bfly.b32	%r162|%p24, %r161, 2, 31, -1;
	mov.b32 	%f227, %r162;
	add.f32 	%f228, %f226, %f227;
	mov.b32 	%r163, %f228;
	shfl.sync.bfly.b32	%r164|%p25, %r163, 1, 31, -1;
	mov.b32 	%f229, %r164;
	add.f32 	%f51, %f228, %f229;
	mov.b32 	%r165, %f345;
	shfl.sync.bfly.b32	%r166|%p26, %r165, 16, 31, -1;
	mov.b32 	%f230, %r166;
	add.f32 	%f231, %f345, %f230;
	mov.b32 	%r167, %f231;
	shfl.sync.bfly.b32	%r168|%p27, %r167, 8, 31, -1;
	mov.b32 	%f232, %r168;
	add.f32 	%f233, %f231, %f232;
	mov.b32 	%r169, %f233;
	shfl.sync.bfly.b32	%r170|%p28, %r169, 4, 31, -1;
	mov.b32 	%f234, %r170;
	add.f32 	%f235, %f233, %f234;
	mov.b32 	%r171, %f235;
	shfl.sync.bfly.b32	%r172|%p29, %r171, 2, 31, -1;
	mov.b32 	%f236, %r172;
	add.f32 	%f237, %f235, %f236;
	mov.b32 	%r173, %f237;
	shfl.sync.bfly.b32	%r174|%p30, %r173, 1, 31, -1;
	mov.b32 	%f238, %r174;
	add.f32 	%f52, %f237, %f238;
	mov.b32 	%r175, %f344;
	shfl.sync.bfly.b32	%r176|%p31, %r175, 16, 31, -1;
	mov.b32 	%f239, %r176;
	add.f32 	%f240, %f344, %f239;
	mov.b32 	%r177, %f240;
	shfl.sync.bfly.b32	%r178|%p32, %r177, 8, 31, -1;
	mov.b32 	%f241, %r178;
	add.f32 	%f242, %f240, %f241;
	mov.b32 	%r179, %f242;
	shfl.sync.bfly.b32	%r180|%p33, %r179, 4, 31, -1;
	mov.b32 	%f243, %r180;
	add.f32 	%f244, %f242, %f243;
	mov.b32 	%r181, %f244;
	shfl.sync.bfly.b32	%r182|%p34, %r181, 2, 31, -1;
	mov.b32 	%f245, %r182;
	add.f32 	%f246, %f244, %f245;
	mov.b32 	%r183, %f246;
	shfl.sync.bfly.b32	%r184|%p35, %r183, 1, 31, -1;
	mov.b32 	%f247, %r184;
	add.f32 	%f53, %f246, %f247;
	mov.b32 	%r185, %f343;
	shfl.sync.bfly.b32	%r186|%p36, %r185, 16, 31, -1;
	mov.b32 	%f248, %r186;
	add.f32 	%f249, %f343, %f248;
	mov.b32 	%r187, %f249;
	shfl.sync.bfly.b32	%r188|%p37, %r187, 8, 31, -1;
	mov.b32 	%f250, %r188;
	add.f32 	%f251, %f249, %f250;
	mov.b32 	%r189, %f251;
	shfl.sync.bfly.b32	%r190|%p38, %r189, 4, 31, -1;
	mov.b32 	%f252, %r190;
	add.f32 	%f253, %f251, %f252;
	mov.b32 	%r191, %f253;
	shfl.sync.bfly.b32	%r192|%p39, %r191, 2, 31, -1;
	mov.b32 	%f254, %r192;
	add.f32 	%f255, %f253, %f254;
	mov.b32 	%r193, %f255;
	shfl.sync.bfly.b32	%r194|%p40, %r193, 1, 31, -1;
	mov.b32 	%f256, %r194;
	add.f32 	%f54, %f255, %f256;
	and.b32  	%r14, %r2, 31;
	setp.ne.s32 	%p41, %r14, 0;
	@%p41 bra 	$L__BB53_12;
	shr.u32 	%r195, %r2, 5;
	mov.u32 	%r196, _ZZ19gemv_kernel_batchedI6__half7__half2Li128ELi6EEvPKT_S4_S4_PS2_iibE9warp_sums;
	mad.lo.s32 	%r197, %r195, 24, %r196;
	st.shared.f32 	[%r197], %f49;
	st.shared.f32 	[%r197+4], %f50;
	st.shared.f32 	[%r197+8], %f51;
	st.shared.f32 	[%r197+12], %f52;
	st.shared.f32 	[%r197+16], %f53;
	st.shared.f32 	[%r197+20], %f54;
$L__BB53_12:
	bar.sync 	0;
	setp.gt.u32 	%p42, %r2, 31;
	@%p42 bra 	$L__BB53_29;
	setp.gt.u32 	%p43, %r14, 3;
	mov.u32 	%r198, _ZZ19gemv_kernel_batchedI6__half7__half2Li128ELi6EEvPKT_S4_S4_PS2_iibE9warp_sums;
	mad.lo.s32 	%r15, %r14, 24, %r198;
	mov.f32 	%f355, 0f00000000;
	@%p43 bra 	$L__BB53_15;
	ld.shared.f32 	%f355, [%r15];
$L__BB53_15:
	setp.gt.u32 	%p44, %r14, 3;
	mov.b32 	%r199, %f355;
	shfl.sync.bfly.b32	%r200|%p45, %r199, 16, 31, -1;
	mov.b32 	%f259, %r200;
	add.f32 	%f260, %f355, %f259;
	mov.b32 	%r201, %f260;
	shfl.sync.bfly.b32	%r202|%p46, %r201, 8, 31, -1;
	mov.b32 	%f261, %r202;
	add.f32 	%f262, %f260, %f261;
	mov.b32 	%r203, %f262;
	shfl.sync.bfly.b32	%r204|%p47, %r203, 4, 31, -1;
	mov.b32 	%f263, %r204;
	add.f32 	%f264, %f262, %f263;
	mov.b32 	%r205, %f264;
	shfl.sync.bfly.b32	%r206|%p48, %r205, 2, 31, -1;
	mov.b32 	%f265, %r206;
	add.f32 	%f266, %f264, %f265;
	mov.b32 	%r207, %f266;
	shfl.sync.bfly.b32	%r208|%p49, %r207, 1, 31, -1;
	mov.b32 	%f267, %r208;
	add.f32 	%f57, %f266, %f267;
	mov.f32 	%f356, 0f00000000;
	@%p44 bra 	$L__BB53_17;
	ld.shared.f32 	%f356, [%r15+4];
$L__BB53_17:
	setp.gt.u32 	%p50, %r14, 3;
	mov.b32 	%r209, %f356;
	shfl.sync.bfly.b32	%r210|%p51, %r209, 16, 31, -1;
	mov.b32 	%f269, %r210;
	add.f32 	%f270, %f356, %f269;
	mov.b32 	%r211, %f270;
	shfl.sync.bfly.b32	%r212|%p52, %r211, 8, 31, -1;
	mov.b32 	%f271, %r212;
	add.f32 	%f272, %f270, %f271;
	mov.b32 	%r213, %f272;
	shfl.sync.bfly.b32	%r214|%p53, %r213, 4, 31, -1;
	mov.b32 	%f273, %r214;
	add.f32 	%f274, %f272, %f273;
	mov.b32 	%r215, %f274;
	shfl.sync.bfly.b32	%r216|%p54, %r215, 2, 31, -1;
	mov.b32 	%f275, %r216;
	add.f32 	%f276, %f274, %f275;
	mov.b32 	%r217, %f276;
	shfl.sync.bfly.b32	%r218|%p55, %r217, 1, 31, -1;
	mov.b32 	%f277, %r218;
	add.f32 	%f60, %f276, %f277;
	mov.f32 	%f357, 0f00000000;
	@%p50 bra 	$L__BB53_19;
	ld.shared.f32 	%f357, [%r15+8];
$L__BB53_19:
	setp.gt.u32 	%p56, %r14, 3;
	mov.b32 	%r219, %f357;
	shfl.sync.bfly.b32	%r220|%p57, %r219, 16, 31, -1;
	mov.b32 	%f279, %r220;
	add.f32 	%f280, %f357, %f279;
	mov.b32 	%r221, %f280;
	shfl.sync.bfly.b32	%r222|%p58, %r221, 8, 31, -1;
	mov.b32 	%f281, %r222;
	add.f32 	%f282, %f280, %f281;
	mov.b32 	%r223, %f282;
	shfl.sync.bfly.b32	%r224|%p59, %r223, 4, 31, -1;
	mov.b32 	%f283, %r224;
	add.f32 	%f284, %f282, %f283;
	mov.b32 	%r225, %f284;
	shfl.sync.bfly.b32	%r226|%p60, %r225, 2, 31, -1;
	mov.b32 	%f285, %r226;
	add.f32 	%f286, %f284, %f285;
	mov.b32 	%r227, %f286;
	shfl.sync.bfly.b32	%r228|%p61, %r227, 1, 31, -1;
	mov.b32 	%f287, %r228;
	add.f32 	%f63, %f286, %f287;
	mov.f32 	%f358, 0f00000000;
	@%p56 bra 	$L__BB53_21;
	ld.shared.f32 	%f358, [%r15+12];
$L__BB53_21:
	setp.gt.u32 	%p62, %r14, 3;
	mov.b32 	%r229, %f358;
	shfl.sync.bfly.b32	%r230|%p63, %r229, 16, 31, -1;
	mov.b32 	%f289, %r230;
	add.f32 	%f290, %f358, %f289;
	mov.b32 	%r231, %f290;
	shfl.sync.bfly.b32	%r232|%p64, %r231, 8, 31, -1;
	mov.b32 	%f291, %r232;
	add.f32 	%f292, %f290, %f291;
	mov.b32 	%r233, %f292;
	shfl.sync.bfly.b32	%r234|%p65, %r233, 4, 31, -1;
	mov.b32 	%f293, %r234;
	add.f32 	%f294, %f292, %f293;
	mov.b32 	%r235, %f294;
	shfl.sync.bfly.b32	%r236|%p66, %r235, 2, 31, -1;
	mov.b32 	%f295, %r236;
	add.f32 	%f296, %f294, %f295;
	mov.b32 	%r237, %f296;
	shfl.sync.bfly.b32	%r238|%p67, %r237, 1, 31, -1;
	mov.b32 	%f297, %r238;
	add.f32 	%f66, %f296, %f297;
	mov.f32 	%f359, 0f00000000;
	@%p62 bra 	$L__BB53_23;
	ld.shared.f32 	%f359, [%r15+16];
$L__BB53_23:
	setp.gt.u32 	%p68, %r14, 3;
	mov.b32 	%r239, %f359;
	shfl.sync.bfly.b32	%r240|%p69, %r239, 16, 31, -1;
	mov.b32 	%f299, %r240;
	add.f32 	%f300, %f359, %f299;
	mov.b32 	%r241, %f300;
	shfl.sync.bfly.b32	%r242|%p70, %r241, 8, 31, -1;
	mov.b32 	%f301, %r242;
	add.f32 	%f302, %f300, %f301;
	mov.b32 	%r243, %f302;
	shfl.sync.bfly.b32	%r244|%p71, %r243, 4, 31, -1;
	mov.b32 	%f303, %r244;
	add.f32 	%f304, %f302, %f303;
	mov.b32 	%r245, %f304;
	shfl.sync.bfly.b32	%r246|%p72, %r245, 2, 31, -1;
	mov.b32 	%f305, %r246;
	add.f32 	%f306, %f304, %f305;
	mov.b32 	%r247, %f306;
	shfl.sync.bfly.b32	%r248|%p73, %r247, 1, 31, -1;
	mov.b32 	%f307, %r248;
	add.f32 	%f69, %f306, %f307;
	mov.f32 	%f360, 0f00000000;
	@%p68 bra 	$L__BB53_25;
	ld.shared.f32 	%f360, [%r15+20];
$L__BB53_25:
	setp.ne.s32 	%p74, %r2, 0;
	mov.b32 	%r249, %f360;
	shfl.sync.bfly.b32	%r250|%p75, %r249, 16, 31, -1;
	mov.b32 	%f308, %r250;
	add.f32 	%f309, %f360, %f308;
	mov.b32 	%r251, %f309;
	shfl.sync.bfly.b32	%r252|%p76, %r251, 8, 31, -1;
	mov.b32 	%f310, %r252;
	add.f32 	%f311, %f309, %f310;
	mov.b32 	%r253, %f311;
	shfl.sync.bfly.b32	%r254|%p77, %r253, 4, 31, -1;
	mov.b32 	%f312, %r254;
	add.f32 	%f313, %f311, %f312;
	mov.b32 	%r255, %f313;
	shfl.sync.bfly.b32	%r256|%p78, %r255, 2, 31, -1;
	mov.b32 	%f314, %r256;
	add.f32 	%f315, %f313, %f314;
	mov.b32 	%r257, %f315;
	shfl.sync.bfly.b32	%r258|%p79, %r257, 1, 31, -1;
	mov.b32 	%f316, %r258;
	add.f32 	%f72, %f315, %f316;
	@%p74 bra 	$L__BB53_29;
	ld.param.s8 	%rs24, [_Z19gemv_kernel_batchedI6__half7__half2Li128ELi6EEvPKT_S4_S4_PS2_iib_param_6];
	setp.eq.s16 	%p80, %rs24, 0;
	mov.f32 	%f361, 0f00000000;
	@%p80 bra 	$L__BB53_28;
	ld.param.u64 	%rd87, [_Z19gemv_kernel_batchedI6__half7__half2Li128ELi6EEvPKT_S4_S4_PS2_iib_param_2];
	mul.wide.u32 	%rd73, %r1, 2;
	add.s64 	%rd72, %rd87, %rd73;
	// begin inline asm
	ld.global.nc.b16 %rs16, [%rd72];
	// end inline asm
	// begin inline asm
	{  cvt.f32.f16 %f361, %rs16;}

	// end inline asm
$L__BB53_28:
	ld.param.u64 	%rd88, [_Z19gemv_kernel_batchedI6__half7__half2Li128ELi6EEvPKT_S4_S4_PS2_iib_param_3];
	cvta.to.global.u64 	%rd74, %rd88;
	add.f32 	%f319, %f361, %f57;
	// begin inline asm
	{  cvt.rn.f16.f32 %rs18, %f319;}

	// end inline asm
	mul.wide.u32 	%rd75, %r1, 2;
	add.s64 	%rd76, %rd74, %rd75;
	st.global.u16 	[%rd76], %rs18;
	add.f32 	%f320, %f361, %f60;
	// begin inline asm
	{  cvt.rn.f16.f32 %rs19, %f320;}

	// end inline asm
	add.s32 	%r259, %r16, %r1;
	mul.wide.u32 	%rd77, %r259, 2;
	add.s64 	%rd78, %rd74, %rd77;
	st.global.u16 	[%rd78], %rs19;
	add.f32 	%f321, %f361, %f63;
	// begin inline asm
	{  cvt.rn.f16.f32 %rs20, %f321;}

	// end inline asm
	add.s32 	%r260, %r259, %r16;
	mul.wide.u32 	%rd79, %r260, 2;
	add.s64 	%rd80, %rd74, %rd79;
	st.global.u16 	[%rd80], %rs20;
	add.f32 	%f322, %f361, %f66;
	// begin inline asm
	{  cvt.rn.f16.f32 %rs21, %f322;}

	// end inline asm
	add.s32 	%r261, %r260, %r16;
	mul.wide.u32 	%rd81, %r261, 2;
	add.s64 	%rd82, %rd74, %rd81;
	st.global.u16 	[%rd82], %rs21;
	add.f32 	%f323, %f361, %f69;
	// begin inline asm
	{  cvt.rn.f16.f32 %rs22, %f323;}

	// end inline asm
	add.s32 	%r262, %r261, %r16;
	mul.wide.u32 	%rd83, %r262, 2;
	add.s64 	%rd84, %rd74, %rd83;
	st.global.u16 	[%rd84], %rs22;
	add.f32 	%f324, %f361, %f72;
	// begin inline asm
	{  cvt.rn.f16.f32 %rs23, %f324;}

	// end inline asm
	add.s32 	%r263, %r262, %r16;
	mul.wide.u32 	%rd85, %r263, 2;
	add.s64 	%rd86, %rd74, %rd85;
	st.global.u16 	[%rd86], %rs23;
$L__BB53_29:
	ret;

}
	// .globl	_Z19gemv_kernel_batchedI6__half7__half2Li128ELi7EEvPKT_S4_S4_PS2_iib
.visible .entry _Z19gemv_kernel_batchedI6__half7__half2Li128ELi7EEvPKT_S4_S4_PS2_iib(
	.param .u64 .ptr .align 1 _Z19gemv_kernel_batchedI6__half7__half2Li128ELi7EEvPKT_S4_S4_PS2_iib_param_0,
	.param .u64 .ptr .align 1 _Z19gemv_kernel_batchedI6__half7__half2Li128ELi7EEvPKT_S4_S4_PS2_iib_param_1,
	.param .u64 .ptr .align 1 _Z19gemv_kernel_batchedI6__half7__half2Li128ELi7EEvPKT_S4_S4_PS2_iib_param_2,
	.param .u64 .ptr .align 1 _Z19gemv_kernel_batchedI6__half7__half2Li128ELi7EEvPKT_S4_S4_PS2_iib_param_3,
	.param .u32 _Z19gemv_kernel_batchedI6__half7__half2Li128ELi7EEvPKT_S4_S4_PS2_iib_param_4,
	.param .u32 _Z19gemv_kernel_batchedI6__half7__half2Li128ELi7EEvPKT_S4_S4_PS2_iib_param_5,
	.param .u8 _Z19gemv_kernel_batchedI6__half7__half2Li128ELi7EEvPKT_S4_S4_PS2_iib_param_6
)
{
	.reg .pred 	%p<92>;
	.reg .b16 	%rs<28>;
	.reg .b32 	%r<305>;
	.reg .b32 	%f<419>;
	.reg .b64 	%rd<101>;
	// demoted variable
	.shared .align 4 .b8 _ZZ19gemv_kernel_batchedI6__half7__half2Li128ELi7EEvPKT_S4_S4_PS2_iibE9warp_sums[112];
	ld.param.u64 	%rd13, [_Z19gemv_kernel_batchedI6__half7__half2Li128ELi7EEvPKT_S4_S4_PS2_iib_param_0];
	ld.param.u64 	%rd14, [_Z19gemv_kernel_batchedI6__half7__half2Li128ELi7EEvPKT_S4_S4_PS2_iib_param_1];
	ld.param.u32 	%r16, [_Z19gemv_kernel_batchedI6__half7__half2Li128ELi7EEvPKT_S4_S4_PS2_iib_param_4];
	ld.param.u32 	%r17, [_Z19gemv_kernel_batchedI6__half7__half2Li128ELi7EEvPKT_S4_S4_PS2_iib_param_5];
	mov.u32 	%r1, %ctaid.x;
	setp.ge.s32 	%p1, %r1, %r16;
	@%p1 bra 	$L__BB54_31;
	mov.u32 	%r2, %tid.x;
	shr.u32 	%r18, %r17, 31;
	add.s32 	%r19, %r17, %r18;
	shr.s32 	%r3, %r19, 1;
	mul.lo.s32 	%r4, %r17, %r1;
	mul.wide.s32 	%rd17, %r4, 2;
	add.s64 	%rd1, %rd13, %rd17;
	setp.ge.s32 	%p2, %r2, %r3;
	mov.f32 	%f397, 0f00000000;
	mov.f32 	%f398, %f397;
	mov.f32 	%f399, %f397;
	mov.f32 	%f400, %f397;
	mov.f32 	%f401, %f397;
	mov.f32 	%f402, %f397;
	mov.f32 	%f403, %f397;
	@%p2 bra 	$L__BB54_8;
	not.b32 	%r20, %r2;
	add.s32 	%r5, %r3, %r20;
	and.b32  	%r21, %r5, 384;
	setp.eq.s32 	%p3, %r21, 384;
	mov.f32 	%f397, 0f00000000;
	mov.u32 	%r303, %r2;
	@%p3 bra 	$L__BB54_5;
	mul.wide.u32 	%rd18, %r2, 4;
	add.s64 	%rd99, %rd14, %rd18;
	add.s64 	%rd20, %rd18, %rd17;
	add.s64 	%rd98, %rd13, %rd20;
	shr.u32 	%r22, %r5, 7;
	add.s32 	%r23, %r22, 1;
	and.b32  	%r24, %r23, 3;
	neg.s32 	%r301, %r24;
	mul.wide.s32 	%rd4, %r17, 2;
	mov.f32 	%f397, 0f00000000;
	mov.f32 	%f398, %f397;
	mov.f32 	%f399, %f397;
	mov.f32 	%f400, %f397;
	mov.f32 	%f401, %f397;
	mov.f32 	%f402, %f397;
	mov.f32 	%f403, %f397;
	mov.u32 	%r303, %r2;
$L__BB54_4:
	.pragma "nounroll";
	// begin inline asm
	ld.global.nc.b32 %r25, [%rd98];
	// end inline asm
	// begin inline asm
	{.reg .f16 low,high;
  mov.b32 {low,high},%r25;
  cvt.f32.f16 %f90, low;}

	// end inline asm
	// begin inline asm
	{.reg .f16 low,high;
  mov.b32 {low,high},%r25;
  cvt.f32.f16 %f91, high;}

	// end inline asm
	// begin inline asm
	ld.global.nc.b32 %r28, [%rd99];
	// end inline asm
	// begin inline asm
	{.reg .f16 low,high;
  mov.b32 {low,high},%r28;
  cvt.f32.f16 %f92, low;}

	// end inline asm
	// begin inline asm
	{.reg .f16 low,high;
  mov.b32 {low,high},%r28;
  cvt.f32.f16 %f93, high;}

	// end inline asm
	fma.rn.f32 	%f106, %f90, %f92, %f403;
	fma.rn.f32 	%f403, %f91, %f93, %f106;
	add.s64 	%rd23, %rd99, %rd4;
	// begin inline asm
	ld.global.nc.b32 %r31, [%rd23];
	// end inline asm
	// begin inline asm
	{.reg .f16 low,high;
  mov.b32 {low,high},%r31;
  cvt.f32.f16 %f94, low;}

	// end inline asm
	// begin inline asm
	{.reg .f16 low,high;
  mov.b32 {low,high},%r31;
  cvt.f32.f16 %f95, high;}

	// end inline asm
	fma.rn.f32 	%f107, %f90, %f94, %f402;
	fma.rn.f32 	%f402, %f91, %f95, %f107;
	add.s64 	%rd24, %rd23, %rd4;
	// begin inline asm
	ld.global.nc.b32 %r34, [%rd24];
	// end inline asm
	// begin inline asm
	{.reg .f16 low,high;
  mov.b32 {low,high},%r34;
  cvt.f32.f16 %f96, low;}

	// end inline asm
	// begin inline asm
	{.reg .f16 low,high;
  mov.b32 {low,high},%r34;
  cvt.f32.f16 %f97, high;}

	// end inline asm
	fma.rn.f32 	%f108, %f90, %f96, %f401;
	fma.rn.f32 	%f401, %f91, %f97, %f108;
	add.s64 	%rd25, %rd24, %rd4;
	// begin inline asm
	ld.global.nc.b32 %r37, [%rd25];
	// end inline asm
	// begin inline asm
	{.reg .f16 low,high;
  mov.b32 {low,high},%r37;
  cvt.f32.f16 %f98, low;}

	// end inline asm
	// begin inline asm
	{.reg .f16 low,high;
  mov.b32 {low,high},%r37;
  cvt.f32.f16 %f99, high;}

	// end inline asm
	fma.rn.f32 	%f109, %f90, %f98, %f400;
	fma.rn.f32 	%f400, %f91, %f99, %f109;
	add.s64 	%rd26, %rd25, %rd4;
	// begin inline asm
	ld.global.nc.b32 %r40, [%rd26];
	// end inline asm
	// begin inline asm
	{.reg .f16 low,high;
  mov.b32 {low,high},%r40;
  cvt.f32.f16 %f100, low;}

	// end inline asm
	// begin inline asm
	{.reg .f16 low,high;
  mov.b32 {low,high},%r40;
  cvt.f32.f16 %f101, high;}

	// end inline asm
	fma.rn.f32 	%f110, %f90, %f100, %f399;
	fma.rn.f32 	%f399, %f91, %f101, %f110;
	add.s64 	%rd27, %rd26, %rd4;
	// begin inline asm
	ld.global.nc.b32 %r43, [%rd27];
	// end inline asm
	// begin inline asm
	{.reg .f16 low,high;
  mov.b32 {low,high},%r43;
  cvt.f32.f16 %f102, low;}

	// end inline asm
	// begin inline asm
	{.reg .f16 low,high;
  mov.b32 {low,high},%r43;
  cvt.f32.f16 %f103, high;}

	// end inline asm
	fma.rn.f32 	%f111, %f90, %f102, %f398;
	fma.rn.f32 	%f398, %f91, %f103, %f111;
	add.s64 	%rd28, %rd27, %rd4;
	// begin inline asm
	ld.global.nc.b32 %r46, [%rd28];
	// end inline asm
	// begin inline asm
	{.reg .f16 low,high;
  mov.b32 {low,high},%r46;
  cvt.f32.f16 %f104, low;}

	// end inline asm
	// begin inline asm
	{.reg .f16 low,high;
  mov.b32 {low,high},%r46;
  cvt.f32.f16 %f105, high;}

	// end inline asm
	fma.rn.f32 	%f112, %f90, %f104, %f397;
	fma.rn.f32 	%f397, %f91, %f105, %f112;
	add.s32 	%r303, %r303, 128;
	add.s64 	%rd99, %rd99, 512;
	add.s64 	%rd98, %rd98, 512;
	add.s32 	%r301, %r301, 1;
	setp.ne.s32 	%p4, %r301, 0;
	@%p4 bra 	$L__BB54_4;
$L__BB54_5:
	setp.lt.u32 	%p5, %r5, 384;
	@%p5 bra 	$L__BB54_8;
	mul.wide.u32 	%rd100, %r303, 4;
	mul.wide.s32 	%rd29, %r17, 10;
	sub.s64 	%rd10, 512, %rd29;
	mul.wide.s32 	%rd62, %r17, 2;
$L__BB54_7:
	add.s64 	%rd30, %rd1, %rd100;
	// begin inline asm
	ld.global.nc.b32 %r49, [%rd30];
	// end inline asm
	add.s64 	%rd31, %rd14, %rd100;
	// begin inline asm
	{.reg .f16 low,high;
  mov.b32 {low,high},%r49;
  cvt.f32.f16 %f113, low;}

	// end inline asm
	// begin inline asm
	{.reg .f16 low,high;
  mov.b32 {low,high},%r49;
  cvt.f32.f16 %f114, high;}

	// end inline asm
	// begin inline asm
	ld.global.nc.b32 %r52, [%rd31];
	// end inline asm
	// begin inline asm
	{.reg .f16 low,high;
  mov.b32 {low,high},%r52;
  cvt.f32.f16 %f115, low;}

	// end inline asm
	// begin inline asm
	{.reg .f16 low,high;
  mov.b32 {low,high},%r52;
  cvt.f32.f16 %f116, high;}

	// end inline asm
	fma.rn.f32 	%f177, %f113, %f115, %f403;
	fma.rn.f32 	%f178, %f114, %f116, %f177;
	add.s64 	%rd32, %rd31, %rd62;
	// begin inline asm
	ld.global.nc.b32 %r55, [%rd32];
	// end inline asm
	// begin inline asm
	{.reg .f16 low,high;
  mov.b32 {low,high},%r55;
  cvt.f32.f16 %f117, low;}

	// end inline asm
	// begin inline asm
	{.reg .f16 low,high;
  mov.b32 {low,high},%r55;
  cvt.f32.f16 %f118, high;}

	// end inline asm
	fma.rn.f32 	%f179, %f113, %f117, %f402;
	fma.rn.f32 	%f180, %f114, %f118, %f179;
	add.s64 	%rd33, %rd32, %rd62;
	// begin inline asm
	ld.global.nc.b32 %r58, [%rd33];
	// end inline asm
	// begin inline asm
	{.reg .f16 low,high;
  mov.b32 {low,high},%r58;
  cvt.f32.f16 %f119, low;}

	// end inline asm
	// begin inline asm
	{.reg .f16 low,high;
  mov.b32 {low,high},%r58;
  cvt.f32.f16 %f120, high;}

	// end inline asm
	fma.rn.f32 	%f181, %f113, %f119, %f401;
	fma.rn.f32 	%f182, %f114, %f120, %f181;
	add.s64 	%rd34, %rd33, %rd62;
	// begin inline asm
	ld.global.nc.b32 %r61, [%rd34];
	// end inline asm
	// begin inline asm
	{.reg .f16 low,high;
  mov.b32 {low,high},%r61;
  cvt.f32.f16 %f121, low;}

	// end inline asm
	// begin inline asm
	{.reg .f16 low,high;
  mov.b32 {low,high},%r61;
  cvt.f32.f16 %f122, high;}

	// end inline asm
	fma.rn.f32 	%f183, %f113, %f121, %f400;
	fma.rn.f32 	%f184, %f114, %f122, %f183;
	add.s64 	%rd35, %rd34, %rd62;
	// begin inline asm
	ld.global.nc.b32 %r64, [%rd35];
	// end inline asm
	// begin inline asm
	{.reg .f16 low,high;
  mov.b32 {low,high},%r64;
  cvt.f32.f16 %f123, low;}

	// end inline asm
	// begin inline asm
	{.reg .f16 low,high;
  mov.b32 {low,high},%r64;
  cvt.f32.f16 %f124, high;}

	// end inline asm
	fma.rn.f32 	%f185, %f113, %f123, %f399;
	fma.rn.f32 	%f186, %f114, %f124, %f185;
	add.s64 	%rd36, %rd35, %rd62;
	// begin inline asm
	ld.global.nc.b32 %r67, [%rd36];
	// end inline asm
	// begin inline asm
	{.reg .f16 low,high;
  mov.b32 {low,high},%r67;
  cvt.f32.f16 %f125, low;}

	// end inline asm
	// begin inline asm
	{.reg .f16 low,high;
  mov.b32 {low,high},%r67;
  cvt.f32.f16 %f126, high;}

	// end inline asm
	fma.rn.f32 	%f187, %f113, %f125, %f398;
	fma.rn.f32 	%f188, %f114, %f126, %f187;
	add.s64 	%rd37, %rd36, %rd62;
	// begin inline asm
	ld.global.nc.b32 %r70, [%rd37];
	// end inline asm
	// begin inline asm
	{.reg .f16 low,high;
  mov.b32 {low,high},%r70;
  cvt.f32.f16 %f127, low;}

	// end inline asm
	// begin inline asm
	{.reg .f16 low,high;
  mov.b32 {low,high},%r70;
  cvt.f32.f16 %f128, high;}

	// end inline asm
	fma.rn.f32 	%f189, %f113, %f127, %f397;
	fma.rn.f32 	%f190, %f114, %f128, %f189;
	add.s64 	%rd38, %rd30, 512;
	// begin inline asm
	ld.global.nc.b32 %r73, [%rd38];
	// end inline asm
	add.s64 	%rd39, %rd31, 512;
	// begin inline asm
	{.reg .f16 low,high;
  mov.b32 {low,high},%r73;
  cvt.f32.f16 %f129, low;}

	// end inline asm
	// begin inline asm
	{.reg .f16 low,high;
  mov.b32 {low,high},%r73;
  cvt.f32.f16 %f130, high;}

	// end inline asm
	// begin inline asm
	ld.global.nc.b32 %r76, [%rd39];
	// end inline asm
	// begin inline asm
	{.reg .f16 low,high;
  mov.b32 {low,high},%r76;
  cvt.f32.f16 %f131, low;}

	// end inline asm
	// begin inline asm
	{.reg .f16 low,high;
  mov.b32 {low,high},%r76;
  cvt.f32.f16 %f132, high;}

	// end inline asm
	fma.rn.f32 	%f191, %f129, %f131, %f178;
	fma.rn.f32 	%f192, %f130, %f132, %f191;
	add.s64 	%rd40, %rd37, %rd10;
	// begin inline asm
	ld.global.nc.b32 %r79, [%rd40];
	// end inline asm
	// begin inline asm
	{.reg .f16 low,high;
  mov.b32 {low,high},%r79;
  cvt.f32.f16 %f133, low;}

	// end inline asm
	// begin inline asm
	{.reg .f16 low,high;
  mov.b32 {low,high},%r79;
  cvt.f32.f16 %f134, high;}

	// end inline asm
	fma.rn.f32 	%f193, %f129, %f133, %f180;
	fma.rn.f32 	%f194, %f130, %f134, %f193;
	add.s64 	%rd41, %rd40, %rd62;
	// begin inline asm
	ld.global.nc.b32 %r82, [%rd41];
	// end inline asm
	// begin inline asm
	{.reg .f16 low,high;
  mov.b32 {low,high},%r82;
  cvt.f32.f16 %f135, low;}

	// end inline asm
	// begin inline asm
	{.reg .f16 low,high;
  mov.b32 {low,high},%r82;
  cvt.f32.f16 %f136, high;}

	// end inline asm
	fma.rn.f32 	%f195, %f129, %f135, %f182;
	fma.rn.f32 	%f196, %f130, %f136, %f195;
	add.s64 	%rd42, %rd41, %rd62;
	// begin inline asm
	ld.global.nc.b32 %r85, [%rd42];
	// end inline asm
	// begin inline asm
	{.reg .f16 low,high;
  mov.b32 {low,high},%r85;
  cvt.f32.f16 %f137, low;}

	// end inline asm
	// begin inline asm
	{.reg .f16 low,high;
  mov.b32 {low,high},%r85;
  cvt.f32.f16 %f138, high;}

	// end inline asm
	fma.rn.f32 	%f197, %f129, %f137, %f184;
	fma.rn.f32 	%f198, %f130, %f138, %f197;
	add.s64 	%rd43, %rd42, %rd62;
	// begin inline asm
	ld.global.nc.b32 %r88, [%rd43];
	// end inline asm
	// begin inline asm
	{.reg .f16 low,high;
  mov.b32 {low,high},%r88;
  cvt.f32.f16 %f139, low;}

	// end inline asm
	// begin inline asm
	{.reg .f16 low,high;
  mov.b32 {low,high},%r88;
  cvt.f32.f16 %f140, high;}

	// end inline asm
	fma.rn.f32 	%f199, %f129, %f139, %f186;
	fma.rn.f32 	%f200, %f130, %f140, %f199;
	add.s64 	%rd44, %rd43, %rd62;
	// begin inline asm
	ld.global.nc.b32 %r91, [%rd44];
	// end inline asm
	// begin inline asm
	{.reg .f16 low,high;
  mov.b32 {low,high},%r91;
  cvt.f32.f16 %f141, low;}

	// end inline asm
	// begin inline asm
	{.reg .f16 low,high;
  mov.b32 {low,high},%r91;
  cvt.f32.f16 %f142, high;}

	// end inline asm
	fma.rn.f32 	%f201, %f129, %f141, %f188;
	fma.rn.f32 	%f202, %f130, %f142, %f201;
	add.s64 	%rd45, %rd44, %rd62;
	// begin inline asm
	ld.global.nc.b32 %r94, [%rd45];
	// end inline asm
	// begin inline asm
	{.reg .f16 low,high;
  mov.b32 {low,high},%r94;
  cvt.f32.f16 %f143, low;}

	// end inline asm
	// begin inline asm
	{.reg .f16 low,high;
  mov.b32 {low,high},%r94;
  cvt.f32.f16 %f144, high;}

	// end inline asm
	fma.rn.f32 	%f203, %f129, %f143, %f190;
	fma.rn.f32 	%f204, %f130, %f144, %f203;
	add.s64 	%rd46, %rd30, 1024;
	// begin inline asm
	ld.global.nc.b32 %r97, [%rd46];
	// end inline asm
	add.s64 	%rd47, %rd31, 1024;
	// begin inline asm
	{.reg .f16 low,high;
  mov.b32 {low,high},%r97;
  cvt.f32.f16 %f145, low;}

	// end inline asm
	// begin inline asm
	{.reg .f16 low,high;
  mov.b32 {low,high},%r97;
  cvt.f32.f16 %f146, high;}

	// end inline asm
	// begin inline asm
	ld.global.nc.b32 %r100, [%rd47];
	// end inline asm
	// begin inline asm
	{.reg .f16 low,high;
  mov.b32 {low,high},%r100;
  cvt.f32.f16 %f147, low;}

	// end inline asm
	// begin inline asm
	{.reg .f16 low,high;
  mov.b32 {low,high},%r100;
  cvt.f32.f16 %f148, high;}

	// end inline asm
	fma.rn.f32 	%f205, %f145, %f147, %f192;
	fma.rn.f32 	%f206, %f146, %f148, %f205;
	add.s64 	%rd48, %rd45, %rd10;
	// begin inline asm
	ld.global.nc.b32 %r103, [%rd48];
	// end inline asm
	// begin inline asm
	{.reg .f16 low,high;
  mov.b32 {low,high},%r103;
  cvt.f32.f16 %f149, low;}

	// end inline asm
	// begin inline asm
	{.reg .f16 low,high;
  mov.b32 {low,high},%r103;
  cvt.f32.f16 %f150, high;}

	// end inline asm
	fma.rn.f32 	%f207, %f145, %f149, %f194;
	fma.rn.f32 	%f208, %f146, %f150, %f207;
	add.s64 	%rd49, %rd48, %rd62;
	// begin inline asm
	ld.global.nc.b32 %r106, [%rd49];
	// end inline asm
	// begin inline asm
	{.reg .f16 low,high;
  mov.b32 {low,high},%r106;
  cvt.f32.f16 %f151, low;}

	// end inline asm
	// begin inline asm
	{.reg .f16 low,high;
  mov.b32 {low,high},%r106;
  cvt.f32.f16 %f152, high;}

	// end inline asm
	fma.rn.f32 	%f209, %f145, %f151, %f196;
	fma.rn.f32 	%f210, %f146, %f152, %f209;
	add.s64 	%rd50, %rd49, %rd62;
	// begin inline asm
	ld.global.nc.b32 %r109, [%rd50];
	// end inline asm
	// begin inline asm
	{.reg .f16 low,high;
  mov.b32 {low,high},%r109;
  cvt.f32.f16 %f153, low;}

	// end inline asm
	// begin inline asm
	{.reg .f16 low,high;
  mov.b32 {low,high},%r109;
  cvt.f32.f16 %f154, high;}

	// end inline asm
	fma.rn.f32 	%f211, %f145, %f153, %f198;
	fma.rn.f32 	%f212, %f146, %f154, %f211;
	add.s64 	%rd51, %rd50, %rd62;
	// begin inline asm
	ld.global.nc.b32 %r112, [%rd51];
	// end inline asm
	// begin inline asm
	{.reg .f16 low,high;
  mov.b32 {low,high},%r112;
  cvt.f32.f16 %f155, low;}

	// end inline asm
	// begin inline asm
	{.reg .f16 low,high;
  mov.b32 {low,high},%r112;
  cvt.f32.f16 %f156, high;}

	// end inline asm
	fma.rn.f32 	%f213, %f145, %f155, %f200;
	fma.rn.f32 	%f214, %f146, %f156, %f213;
	add.s64 	%rd52, %rd51, %rd62;
	// begin inline asm
	ld.global.nc.b32 %r115, [%rd52];
	// end inline asm
	// begin inline asm
	{.reg .f16 low,high;
  mov.b32 {low,high},%r115;
  cvt.f32.f16 %f157, low;}

	// end inline asm
	// begin inline asm
	{.reg .f16 low,high;
  mov.b32 {low,high},%r115;
  cvt.f32.f16 %f158, high;}

	// end inline asm
	fma.rn.f32 	%f215, %f145, %f157, %f202;
	fma.rn.f32 	%f216, %f146, %f158, %f215;
	add.s64 	%rd53, %rd52, %rd62;
	// begin inline asm
	ld.global.nc.b32 %r118, [%rd53];
	// end inline asm
	// begin inline asm
	{.reg .f16 low,high;
  mov.b32 {low,high},%r118;
  cvt.f32.f16 %f159, low;}

	// end inline asm
	// begin inline asm
	{.reg .f16 low,high;
  mov.b32 {low,high},%r118;
  cvt.f32.f16 %f160, high;}

	// end inline asm
	fma.rn.f32 	%f217, %f145, %f159, %f204;
	fma.rn.f32 	%f218, %f146, %f160, %f217;
	add.s64 	%rd54, %rd30, 1536;
	// begin inline asm
	ld.global.nc.b32 %r121, [%rd54];
	// end inline asm
	add.s64 	%rd55, %rd31, 1536;
	// begin inline asm
	{.reg .f16 low,high;
  mov.b32 {low,high},%r121;
  cvt.f32.f16 %f161, low;}

	// end inline asm
	// begin inline asm
	{.reg .f16 low,high;
  mov.b32 {low,high},%r121;
  cvt.f32.f16 %f162, high;}

	// end inline asm
	// begin inline asm
	ld.global.nc.b32 %r124, [%rd55];
	// end inline asm
	// begin inline asm
	{.reg .f16 low,high;
  mov.b32 {low,high},%r124;
  cvt.f32.f16 %f163, low;}

	// end inline asm
	// begin inline asm
	{.reg .f16 low,high;
  mov.b32 {low,high},%r124;
  cvt.f32.f16 %f164, high;}

	// end inline asm
	fma.rn.f32 	%f219, %f161, %f163, %f206;
	fma.rn.f32 	%f403, %f162, %f164, %f219;
	add.s64 	%rd56, %rd53, %rd10;
	// begin inline asm
	ld.global.nc.b32 %r127, [%rd56];
	// end inline asm
	// begin inline asm
	{.reg .f16 low,high;
  mov.b32 {low,high},%r127;
  cvt.f32.f16 %f165, low;}

	// end inline asm
	// begin inline asm
	{.reg .f16 low,high;
  mov.b32 {low,high},%r127;
  cvt.f32.f16 %f166, high;}

	// end inline asm
	fma.rn.f32 	%f220, %f161, %f165, %f208;
	fma.rn.f32 	%f402, %f162, %f166, %f220;
	add.s64 	%rd57, %rd56, %rd62;
	// begin inline asm
	ld.global.nc.b32 %r130, [%rd57];
	// end inline asm
	// begin inline asm
	{.reg .f16 low,high;
  mov.b32 {low,high},%r130;
  cvt.f32.f16 %f167, low;}

	// end inline asm
	// begin inline asm
	{.reg .f16 low,high;
  mov.b32 {low,high},%r130;
  cvt.f32.f16 %f168, high;}

	// end inline asm
	fma.rn.f32 	%f221, %f161, %f167, %f210;
	fma.rn.f32 	%f401, %f162, %f168, %f221;
	add.s64 	%rd58, %rd57, %rd62;
	// begin inline asm
	ld.global.nc.b32 %r133, [%rd58];
	// end inline asm
	// begin inline asm
	{.reg .f16 low,high;
  mov.b32 {low,high},%r133;
  cvt.f32.f16 %f169, low;}

	// end inline asm
	// begin inline asm
	{.reg .f16 low,high;
  mov.b32 {low,high},%r133;
  cvt.f32.f16 %f170, high;}

	// end inline asm
	fma.rn.f32 	%f222, %f161, %f169, %f212;
	fma.rn.f32 	%f400, %f162, %f170, %f222;
	add.s64 	%rd59, %rd58, %rd62;
	// begin inline asm
	ld.global.nc.b32 %r136, [%rd59];
	// end inline asm
	// begin inline asm
	{.reg .f16 low,high;
  mov.b32 {low,high},%r136;
  cvt.f32.f16 %f171, low;}

	// end inline asm
	// begin inline asm
	{.reg .f16 low,high;
  mov.b32 {low,high},%r136;
  cvt.f32.f16 %f172, high;}

	// end inline asm
	fma.rn.f32 	%f223, %f161, %f171, %f214;
	fma.rn.f32 	%f399, %f162, %f172, %f223;
	add.s64 	%rd60, %rd59, %rd62;
	// begin inline asm
	ld.global.nc.b32 %r139, [%rd60];
	// end inline asm
	// begin inline asm
	{.reg .f16 low,high;
  mov.b32 {low,high},%r139;
  cvt.f32.f16 %f173, low;}

	// end inline asm
	// begin inline asm
	{.reg .f16 low,high;
  mov.b32 {low,high},%r139;
  cvt.f32.f16 %f174, high;}

	// end inline asm
	fma.rn.f32 	%f224, %f161, %f173, %f216;
	fma.rn.f32 	%f398, %f162, %f174, %f224;
	add.s64 	%rd61, %rd60, %rd62;
	// begin inline asm
	ld.global.nc.b32 %r142, [%rd61];
	// end inline asm
	// begin inline asm
	{.reg .f16 low,high;
  mov.b32 {low,high},%r142;
  cvt.f32.f16 %f175, low;}

	// end inline asm
	// begin inline asm
	{.reg .f16 low,high;
  mov.b32 {low,high},%r142;
  cvt.f32.f16 %f176, high;}

	// end inline asm
	fma.rn.f32 	%f225, %f161, %f175, %f218;
	fma.rn.f32 	%f397, %f162, %f176, %f225;
	add.s32 	%r303, %r303, 512;
	add.s64 	%rd100, %rd100, 2048;
	setp.lt.s32 	%p6, %r303, %r3;
	@%p6 bra 	$L__BB54_7;
$L__BB54_8:
	and.b32  	%r145, %r17, 1;
	setp.eq.b32 	%p7, %r145, 1;
	not.pred 	%p8, %p7;
	setp.ne.s32 	%p9, %r2, 0;
	or.pred  	%p10, %p9, %p8;
	@%p10 bra 	$L__BB54_10;
	mul.wide.s32 	%rd71, %r17, 2;
	add.s64 	%rd72, %rd1, %rd71;
	add.s64 	%rd63, %rd72, -2;
	// begin inline asm
	ld.global.nc.b16 %rs2, [%rd63];
	// end inline asm
	// begin inline asm
	{  cvt.f32.f16 %f226, %rs2;}

	// end inline asm
	add.s64 	%rd73, %rd14, %rd71;
	add.s64 	%rd64, %rd73, -2;
	// begin inline asm
	ld.global.nc.b16 %rs4, [%rd64];
	// end inline asm
	// begin inline asm
	{  cvt.f32.f16 %f227, %rs4;}

	// end inline asm
	fma.rn.f32 	%f403, %f226, %f227, %f403;
	add.s64 	%rd65, %rd64, %rd71;
	// begin inline asm
	ld.global.nc.b16 %rs6, [%rd65];
	// end inline asm
	// begin inline asm
	{  cvt.f32.f16 %f228, %rs6;}

	// end inline asm
	fma.rn.f32 	%f402, %f226, %f228, %f402;
	shl.b32 	%r146, %r17, 1;
	mul.wide.s32 	%rd74, %r146, 2;
	add.s64 	%rd66, %rd64, %rd74;
	// begin inline asm
	ld.global.nc.b16 %rs8, [%rd66];
	// end inline asm
	// begin inline asm
	{  cvt.f32.f16 %f229, %rs8;}

	// end inline asm
	fma.rn.f32 	%f401, %f226, %f229, %f401;
	mul.lo.s32 	%r147, %r17, 3;
	mul.wide.s32 	%rd75, %r147, 2;
	add.s64 	%rd67, %rd64, %rd75;
	// begin inline asm
	ld.global.nc.b16 %rs10, [%rd67];
	// end inline asm
	// begin inline asm
	{  cvt.f32.f16 %f230, %rs10;}

	// end inline asm
	fma.rn.f32 	%f400, %f226, %f230, %f400;
	shl.b32 	%r148, %r17, 2;
	mul.wide.s32 	%rd76, %r148, 2;
	add.s64 	%rd68, %rd64, %rd76;
	// begin inline asm
	ld.global.nc.b16 %rs12, [%rd68];
	// end inline asm
	// begin inline asm
	{  cvt.f32.f16 %f231, %rs12;}

	// end inline asm
	fma.rn.f32 	%f399, %f226, %f231, %f399;
	mul.lo.s32 	%r149, %r17, 5;
	mul.wide.s32 	%rd77, %r149, 2;
	add.s64 	%rd69, %rd64, %rd77;
	// begin inline asm
	ld.global.nc.b16 %rs14, [%rd69];
	// end inline asm
	// begin inline asm
	{  cvt.f32.f16 %f232, %rs14;}

	// end inline asm
	fma.rn.f32 	%f398, %f226, %f232, %f398;
	mul.lo.s32 	%r150, %r17, 6;
	mul.wide.s32 	%rd78, %r150, 2;
	add.s64 	%rd70, %rd64, %rd78;
	// begin inline asm
	ld.global.nc.b16 %rs16, [%rd70];
	// end inline asm
	// begin inline asm
	{  cvt.f32.f16 %f233, %rs16;}

	// end inline asm
	fma.rn.f32 	%f397, %f226, %f233, %f397;
$L__BB54_10:
	mov.b32 	%r151, %f403;
	shfl.sync.bfly.b32	%r152|%p11, %r151, 16, 31, -1;
	mov.b32 	%f234, %r152;
	add.f32 	%f235, %f403, %f234;
	mov.b32 	%r153, %f235;
	shfl.sync.bfly.b32	%r154|%p12, %r153, 8, 31, -1;
	mov.b32 	%f236, %r154;
	add.f32 	%f237, %f235, %f236;
	mov.b32 	%r155, %f237;
	shfl.sync.bfly.b32	%r156|%p13, %r155, 4, 31, -1;
	mov.b32 	%f238, %r156;
	add.f32 	%f239, %f237, %f238;
	mov.b32 	%r157, %f239;
	shfl.sync.bfly.b32	%r158|%p14, %r157, 2, 31, -1;
	mov.b32 	%f240, %r158;
	add.f32 	%f241, %f239, %f240;
	mov.b32 	%r159, %f241;
	shfl.sync.bfly.b32	%r160|%p15, %r159, 1, 31, -1;
	mov.b32 	%f242, %r160;
	add.f32 	%f57, %f241, %f242;
	mov.b32 	%r161, %f402;
	shfl.sync.bfly.b32	%r162|%p16, %r161, 16, 31, -1;
	mov.b32 	%f243, %r162;
	add.f32 	%f244, %f402, %f243;
	mov.b32 	%r163, %f244;
	shfl.sync.bfly.b32	%r164|%p17, %r163, 8, 31, -1;
	mov.b32 	%f245, %r164;
	add.f32 	%f246, %f244, %f245;
	mov.b32 	%r165, %f246;
	shfl.sync.bfly.b32	%r166|%p18, %r165, 4, 31, -1;
	mov.b32 	%f247, %r166;
	add.f32 	%f248, %f246, %f247;
	mov.b32 	%r167, %f248;
	shfl.sync.bfly.b32	%r168|%p19, %r167, 2, 31, -1;
	mov.b32 	%f249, %r168;
	add.f32 	%f250, %f248, %f249;
	mov.b32 	%r169, %f250;
	shfl.sync.bfly.b32	%r170|%p20, %r169, 1, 31, -1;
	mov.b32 	%f251, %r170;
	add.f32 	%f58, %f250, %f251;
	mov.b32 	%r171, %f401;
	shfl.sync.bfly.b32	%r172|%p21, %r171, 16, 31, -1;
	mov.b32 	%f252, %r172;
	add.f32 	%f253, %f401, %f252;
	mov.b32 	%r173, %f253;
	shfl.sync.bfly.b32	%r174|%p22, %r173, 8, 31, -1;
	mov.b32 	%f254, %r174;
	add.f32 	%f255, %f253, %f254;
	mov.b32 	%r175, %f255;
	shfl.sync.bfly.b32	%r176|%p23, %r175, 4, 31, -1;
	mov.b32 	%f256, %r176;
	add.f32 	%f257, %f255, %f256;
	mov.b32 	%r177, %f257;
	shfl.sync.bfly.b32	%r178|%p24, %r177, 2, 31, -1;
	mov.b32 	%f258, %r178;
	add.f32 	%f259, %f257, %f258;
	mov.b32 	%r179, %f259;
	shfl.sync.bfly.b32	%r180|%p25, %r179, 1, 31, -1;
	mov.b32 	%f260, %r180;
	add.f32 	%f59, %f259, %f260;
	mov.b32 	%r181, %f400;
	shfl.sync.bfly.b32	%r182|%p26, %r181, 16, 31, -1;
	mov.b32 	%f261, %r182;
	add.f32 	%f262, %f400, %f261;
	mov.b32 	%r183, %f262;
	shfl.sync.bfly.b32	%r184|%p27, %r183, 8, 31, -1;
	mov.b32 	%f263, %r184;
	add.f32 	%f264, %f262, %f263;
	mov.b32 	%r185, %f264;
	shfl.sync.bfly.b32	%r186|%p28, %r185, 4, 31, -1;
	mov.b32 	%f265, %r186;
	add.f32 	%f266, %f264, %f265;
	mov.b32 	%r187, %f266;
	shfl.sync.bfly.b32	%r188|%p29, %r187, 2, 31, -1;
	mov.b32 	%f267, %r188;
	add.f32 	%f268, %f266, %f267;
	mov.b32 	%r189, %f268;
	shfl.sync.bfly.b32	%r190|%p30, %r189, 1, 31, -1;
	mov.b32 	%f269, %r190;
	add.f32 	%f60, %f268, %f269;
	mov.b32 	%r191, %f399;
	shfl.sync.bfly.b32	%r192|%p31, %r191, 16, 31, -1;
	mov.b32 	%f270, %r192;
	add.f32 	%f271, %f399, %f270;
	mov.b32 	%r193, %f271;
	shfl.sync.bfly.b32	%r194|%p32, %r193, 8, 31, -1;
	mov.b32 	%f272, %r194;
	add.f32 	%f273, %f271, %f272;
	mov.b32 	%r195, %f273;
	shfl.sync.bfly.b32	%r196|%p33, %r195, 4, 31, -1;
	mov.b32 	%f274, %r196;
	add.f32 	%f275, %f273, %f274;
	mov.b32 	%r197, %f275;
	shfl.sync.bfly.b32	%r198|%p34, %r197, 2, 31, -1;
	mov.b32 	%f276, %r198;
	add.f32 	%f277, %f275, %f276;
	mov.b32 	%r199, %f277;
	shfl.sync.bfly.b32	%r200|%p35, %r199, 1, 31, -1;
	mov.b32 	%f278, %r200;
	add.f32 	%f61, %f277, %f278;
	mov.b32 	%r201, %f398;
	shfl.sync.bfly.b32	%r202|%p36, %r201, 16, 31, -1;
	mov.b32 	%f279, %r202;
	add.f32 	%f280, %f398, %f279;
	mov.b32 	%r203, %f280;
	shfl.sync.bfly.b32	%r204|%p37, %r203, 8, 31, -1;
	mov.b32 	%f281, %r204;
	add.f32 	%f282, %f280, %f281;
	mov.b32 	%r205, %f282;
	shfl.sync.bfly.b32	%r206|%p38, %r205, 4, 31, -1;
	mov.b32 	%f283, %r206;
	add.f32 	%f284, %f282, %f283;
	mov.b32 	%r207, %f284;
	shfl.sync.bfly.b32	%r208|%p39, %r207, 2, 31, -1;
	mov.b32 	%f285, %r208;
	add.f32 	%f286, %f284, %f285;
	mov.b32 	%r209, %f286;
	shfl.sync.bfly.b32	%r210|%p40, %r209, 1, 31, -1;
	mov.b32 	%f287, %r210;
	add.f32 	%f62, %f286, %f287;
	mov.b32 	%r211, %f397;
	shfl.sync.bfly.b32	%r212|%p41, %r211, 16, 31, -1;
	mov.b32 	%f288, %r212;
	add.f32 	%f289, %f397, %f288;
	mov.b32 	%r213, %f289;
	shfl.sync.bfly.b32	%r214|%p42, %r213, 8, 31, -1;
	mov.b32 	%f290, %r214;
	add.f32 	%f291, %f289, %f290;
	mov.b32 	%r215, %f291;
	shfl.sync.bfly.b32	%r216|%p43, %r215, 4, 31, -1;
	mov.b32 	%f292, %r216;
	add.f32 	%f293, %f291, %f292;
	mov.b32 	%r217, %f293;
	shfl.sync.bfly.b32	%r218|%p44, %r217, 2, 31, -1;
	mov.b32 	%f294, %r218;
	add.f32 	%f295, %f293, %f294;
	mov.b32 	%r219, %f295;
	shfl.sync.bfly.b32	%r220|%p45, %r219, 1, 31, -1;
	mov.b32 	%f296, %r220;
	add.f32 	%f63, %f295, %f296;
	and.b32  	%r14, %r2, 31;
	setp.ne.s32 	%p46, %r14, 0;
	@%p46 bra 	$L__BB54_12;
	shr.u32 	%r221, %r2, 5;
	mov.u32 	%r222, _ZZ19gemv_kernel_batchedI6__half7__half2Li128ELi7EEvPKT_S4_S4_PS2_iibE9warp_sums;
	mad.lo.s32 	%r223, %r221, 28, %r222;
	st.shared.f32 	[%r223], %f57;
	st.shared.f32 	[%r223+4], %f58;
	st.shared.f32 	[%r223+8], %f59;
	st.shared.f32 	[%r223+12], %f60;
	st.shared.f32 	[%r223+16], %f61;
	st.shared.f32 	[%r223+20], %f62;
	st.shared.f32 	[%r223+24], %f63;
$L__BB54_12:
	bar.sync 	0;
	setp.gt.u32 	%p47, %r2, 31;
	@%p47 bra 	$L__BB54_31;
	setp.gt.u32 	%p48, %r14, 3;
	mov.u32 	%r224, _ZZ19gemv_kernel_batchedI6__half7__half2Li128ELi7EEvPKT_S4_S4_PS2_iibE9warp_sums;
	mad.lo.s32 	%r15, %r14, 28, %r224;
	mov.f32 	%f411, 0f00000000;
	@%p48 bra 	$L__BB54_15;
	ld.shared.f32 	%f411, [%r15];
$L__BB54_15:
	setp.gt.u32 	%p49, %r14, 3;
	mov.b32 	%r225, %f411;
	shfl.sync.bfly.b32	%r226|%p50, %r225, 16, 31, -1;
	mov.b32 	%f299, %r226;
	add.f32 	%f300, %f411, %f299;
	mov.b32 	%r227, %f300;
	shfl.sync.bfly.b32	%r228|%p51, %r227, 8, 31, -1;
	mov.b32 	%f301, %r228;
	add.f32 	%f302, %f300, %f301;
	mov.b32 	%r229, %f302;
	shfl.sync.bfly.b32	%r230|%p52, %r229, 4, 31, -1;
	mov.b32 	%f303, %r230;
	add.f32 	%f304, %f302, %f303;
	mov.b32 	%r231, %f304;
	shfl.sync.bfly.b32	%r232|%p53, %r231, 2, 31, -1;
	mov.b32 	%f305, %r232;
	add.f32 	%f306, %f304, %f305;
	mov.b32 	%r233, %f306;
	shfl.sync.bfly.b32	%r234|%p54, %r233, 1, 31, -1;
	mov.b32 	%f307, %r234;
	add.f32 	%f66, %f306, %f307;
	mov.f32 	%f412, 0f00000000;
	@%p49 bra 	$L__BB54_17;
	ld.shared.f32 	%f412, [%r15+4];
$L__BB54_17:
	setp.gt.u32 	%p55, %r14, 3;
	mov.b32 	%r235, %f412;
	shfl.sync.bfly.b32	%r236|%p56, %r235, 16, 31, -1;
	mov.b32 	%f309, %r236;
	add.f32 	%f310, %f412, %f309;
	mov.b32 	%r237, %f310;
	shfl.sync.bfly.b32	%r238|%p57, %r237, 8, 31, -1;
	mov.b32 	%f311, %r238;
	add.f32 	%f312, %f310, %f311;
	mov.b32 	%r239, %f312;
	shfl.sync.bfly.b32	%r240|%p58, %r239, 4, 31, -1;
	mov.b32 	%f313, %r240;
	add.f32 	%f314, %f312, %f313;
	mov.b32 	%r241, %f314;
	shfl.sync.bfly.b32	%r242|%p59, %r241, 2, 31, -1;
	mov.b32 	%f315, %r242;
	add.f32 	%f316, %f314, %f315;
	mov.b32 	%r243, %f316;
	shfl.sync.bfly.b32	%r244|%p60, %r243, 1, 31, -1;
	mov.b32 	%f317, %r244;
	add.f32 	%f69, %f316, %f317;
	mov.f32 	%f413, 0f00000000;
	@%p55 bra 	$L__BB54_19;
	ld.shared.f32 	%f413, [%r15+8];
$L__BB54_19:
	setp.gt.u32 	%p61, %r14, 3;
	mov.b32 	%r245, %f413;
	shfl.sync.bfly.b32	%r246|%p62, %r245, 16, 31, -1;
	mov.b32 	%f319, %r246;
	add.f32 	%f320, %f413, %f319;
	mov.b32 	%r247, %f320;
	shfl.sync.bfly.b32	%r248|%p63, %r247, 8, 31, -1;
	mov.b32 	%f321, %r248;
	add.f32 	%f322, %f320, %f321;
	mov.b32 	%r249, %f322;
	shfl.sync.bfly.b32	%r250|%p64, %r249, 4, 31, -1;
	mov.b32 	%f323, %r250;
	add.f32 	%f324, %f322, %f323;
	mov.b32 	%r251, %f324;
	shfl.sync.bfly.b32	%r252|%p65, %r251, 2, 31, -1;
	mov.b32 	%f325, %r252;
	add.f32 	%f326, %f324, %f325;
	mov.b32 	%r253, %f326;
	shfl.sync.bfly.b32	%r254|%p66, %r253, 1, 31, -1;
	mov.b32 	%f327, %r254;
	add.f32 	%f72, %f326, %f327;
	mov.f32 	%f414, 0f00000000;
	@%p61 bra 	$L__BB54_21;
	ld.shared.f32 	%f414, [%r15+12];
$L__BB54_21:
	setp.gt.u32 	%p67, %r14, 3;
	mov.b32 	%r255, %f414;
	shfl.sync.bfly.b32	%r256|%p68, %r255, 16, 31, -1;
	mov.b32 	%f329, %r256;
	add.f32 	%f330, %f414, %f329;
	mov.b32 	%r257, %f330;
	shfl.sync.bfly.b32	%r258|%p69, %r257, 8, 31, -1;
	mov.b32 	%f331, %r258;
	add.f32 	%f332, %f330, %f331;
	mov.b32 	%r259, %f332;
	shfl.sync.bfly.b32	%r260|%p70, %r259, 4, 31, -1;
	mov.b32 	%f333, %r260;
	add.f32 	%f334, %f332, %f333;
	mov.b32 	%r261, %f334;
	shfl.sync.bfly.b32	%r262|%p71, %r261, 2, 31, -1;
	mov.b32 	%f335, %r262;
	add.f32 	%f336, %f334, %f335;
	mov.b32 	%r263, %f336;
	shfl.sync.bfly.b32	%r264|%p72, %r263, 1, 31, -1;
	mov.b32 	%f337, %r264;
	add.f32 	%f75, %f336, %f337;
	mov.f32 	%f415, 0f00000000;
	@%p67 bra 	$L__BB54_23;
	ld.shared.f32 	%f415, [%r15+16];
$L__BB54_23:
	setp.gt.u32 	%p73, %r14, 3;
	mov.b32 	%r265, %f415;
	shfl.sync.bfly.b32	%r266|%p74, %r265, 16, 31, -1;
	mov.b32 	%f339, %r266;
	add.f32 	%f340, %f415, %f339;
	mov.b32 	%r267, %f340;
	shfl.sync.bfly.b32	%r268|%p75, %r267, 8, 31, -1;
	mov.b32 	%f341, %r268;
	add.f32 	%f342, %f340, %f341;
	mov.b32 	%r269, %f342;
	shfl.sync.bfly.b32	%r270|%p76, %r269, 4, 31, -1;
	mov.b32 	%f343, %r270;
	add.f32 	%f344, %f342, %f343;
	mov.b32 	%r271, %f344;
	shfl.sync.bfly.b32	%r272|%p77, %r271, 2, 31, -1;
	mov.b32 	%f345, %r272;
	add.f32 	%f346, %f344, %f345;
	mov.b32 	%r273, %f346;
	shfl.sync.bfly.b32	%r274|%p78, %r273, 1, 31, -1;
	mov.b32 	%f347, %r274;
	add.f32 	%f78, %f346, %f347;
	mov.f32 	%f416, 0f00000000;
	@%p73 bra 	$L__BB54_25;
	ld.shared.f32 	%f416, [%r15+20];
$L__BB54_25:
	setp.gt.u32 	%p79, %r14, 3;
	mov.b32 	%r275, %f416;
	shfl.sync.bfly.b32	%r276|%p80, %r275, 16, 31, -1;
	mov.b32 	%f349, %r276;
	add.f32 	%f350, %f416, %f349;
	mov.b32 	%r277, %f350;
	shfl.sync.bfly.b32	%r278|%p81, %r277, 8, 31, -1;
	mov.b32 	%f351, %r278;
	add.f32 	%f352, %f350, %f351;
	mov.b32 	%r279, %f352;
	shfl.sync.bfly.b32	%r280|%p82, %r279, 4, 31, -1;
	mov.b32 	%f353, %r280;
	add.f32 	%f354, %f352, %f353;
	mov.b32 	%r281, %f354;
	shfl.sync.bfly.b32	%r282|%p83, %r281, 2, 31, -1;
	mov.b32 	%f355, %r282;
	add.f32 	%f356, %f354, %f355;
	mov.b32 	%r283, %f356;
	shfl.sync.bfly.b32	%r284|%p84, %r283, 1, 31, -1;
	mov.b32 	%f357, %r284;
	add.f32 	%f81, %f356, %f357;
	mov.f32 	%f417, 0f00000000;
	@%p79 bra 	$L__BB54_27;
	ld.shared.f32 	%f417, [%r15+24];
$L__BB54_27:
	setp.ne.s32 	%p85, %r2, 0;
	mov.b32 	%r285, %f417;
	shfl.sync.bfly.b32	%r286|%p86, %r285, 16, 31, -1;
	mov.b32 	%f358, %r286;
	add.f32 	%f359, %f417, %f358;
	mov.b32 	%r287, %f359;
	shfl.sync.bfly.b32	%r288|%p87, %r287, 8, 31, -1;
	mov.b32 	%f360, %r288;
	add.f32 	%f361, %f359, %f360;
	mov.b32 	%r289, %f361;
	shfl.sync.bfly.b32	%r290|%p88, %r289, 4, 31, -1;
	mov.b32 	%f362, %r290;
	add.f32 	%f363, %f361, %f362;
	mov.b32 	%r291, %f363;
	shfl.sync.bfly.b32	%r292|%p89, %r291, 2, 31, -1;
	mov.b32 	%f364, %r292;
	add.f32 	%f365, %f363, %f364;
	mov.b32 	%r293, %f365;
	shfl.sync.bfly.b32	%r294|%p90, %r293, 1, 31, -1;
	mov.b32 	%f366, %r294;
	add.f32 	%f84, %f365, %f366;
	@%p85 bra 	$L__BB54_31;
	ld.param.s8 	%rs27, [_Z19gemv_kernel_batchedI6__half7__half2Li128ELi7EEvPKT_S4_S4_PS2_iib_param_6];
	setp.eq.s16 	%p91, %rs27, 0;
	mov.f32 	%f418, 0f00000000;
	@%p91 bra 	$L__BB54_30;
	ld.param.u64 	%rd96, [_Z19gemv_kernel_batchedI6__half7__half2Li128ELi7EEvPKT_S4_S4_PS2_iib_param_2];
	mul.wide.u32 	%rd80, %r1, 2;
	add.s64 	%rd79, %rd96, %rd80;
	// begin inline asm
	ld.global.nc.b16 %rs18, [%rd79];
	// end inline asm
	// begin inline asm
	{  cvt.f32.f16 %f418, %rs18;}

	// end inline asm
$L__BB54_30:
	ld.param.u64 	%rd97, [_Z19gemv_kernel_batchedI6__half7__half2Li128ELi7EEvPKT_S4_S4_PS2_iib_param_3];
	cvta.to.global.u64 	%rd81, %rd97;
	add.f32 	%f369, %f418, %f66;
	// begin inline asm
	{  cvt.rn.f16.f32 %rs20, %f369;}

	// end inline asm
	mul.wide.u32 	%rd82, %r1, 2;
	add.s64 	%rd83, %rd81, %rd82;
	st.global.u16 	[%rd83], %rs20;
	add.f32 	%f370, %f418, %f69;
	// begin inline asm
	{  cvt.rn.f16.f32 %rs21, %f370;}

	// end inline asm
	add.s32 	%r295, %r16, %r1;
	mul.wide.u32 	%rd84, %r295, 2;
	add.s64 	%rd85, %rd81, %rd84;
	st.global.u16 	[%rd85], %rs21;
	add.f32 	%f371, %f418, %f72;
	// begin inline asm
	{  cvt.rn.f16.f32 %rs22, %f371;}

	// end inline asm
	add.s32 	%r296, %r295, %r16;
	mul.wide.u32 	%rd86, %r296, 2;
	add.s64 	%rd87, %rd81, %rd86;
	st.global.u16 	[%rd87], %rs22;
	add.f32 	%f372, %f418, %f75;
	// begin inline asm
	{  cvt.rn.f16.f32 %rs23, %f372;}

	// end inline asm
	add.s32 	%r297, %r296, %r16;
	mul.wide.u32 	%rd88, %r297, 2;
	add.s64 	%rd89, %rd81, %rd88;
	st.global.u16 	[%rd89], %rs23;
	add.f32 	%f373, %f418, %f78;
	// begin inline asm
	{  cvt.rn.f16.f32 %rs24, %f373;}

	// end inline asm
	add.s32 	%r298, %r297, %r16;
	mul.wide.u32 	%rd90, %r298, 2;
	add.s64 	%rd91, %rd81, %rd90;
	st.global.u16 	[%rd91], %rs24;
	add.f32 	%f374, %f418, %f81;
	// begin inline asm
	{  cvt.rn.f16.f32 %rs25, %f374;}

	// end inline asm
	add.s32 	%r299, %r298, %r16;
	mul.wide.u32 	%rd92, %r299, 2;
	add.s64 	%rd93, %rd81, %rd92;
	st.global.u16 	[%rd93], %rs25;
	add.f32 	%f375, %f418, %f84;
	// begin inline asm
	{  cvt.rn.f16.f32 %rs26, %f375;}

	// end inline asm
	add.s32 	%r300, %r299, %r16;
	mul.wide.u32 	%rd94, %r300, 2;
	add.s64 	%rd95, %rd81, %rd94;
	st.global.u16 	[%rd95], %rs26;
$L__BB54_31:
	ret;

}
	// .globl	_Z19gemv_kernel_batchedI6__half7__half2Li128ELi8EEvPKT_S4_S4_PS2_iib
.visible .entry _Z19gemv_kernel_batchedI6__half7__half2Li128ELi8EEvPKT_S4_S4_PS2_iib(
	.param .u64 .ptr .align 1 _Z19gemv_kernel_batchedI6__half7__half2Li128ELi8EEvPKT_S4_S4_PS2_iib_param_0,
	.param .u64 .ptr .align 1 _Z19gemv_kernel_batchedI6__half7__half2Li128ELi8EEvPKT_S4_S4_PS2_iib_param_1,
	.param .u64 .ptr .align 1 _Z19gemv_kernel_batchedI6__half7__half2Li128ELi8EEvPKT_S4_S4_PS2_iib_param_2,
	.param .u64 .ptr .align 1 _Z19gemv_kernel_batchedI6__half7__half2Li128ELi8EEvPKT_S4_S4_PS2_iib_param_3,
	.param .u32 _Z19gemv_kernel_batchedI6__half7__half2Li128ELi8EEvPKT_S4_S4_PS2_iib_param_4,
	.param .u32 _Z19gemv_kernel_batchedI6__half7__half2Li128ELi8EEvPKT_S4_S4_PS2_iib_param_5,
	.param .u8 _Z19gemv_kernel_batchedI6__half7__half2Li128ELi8EEvPKT_S4_S4_PS2_iib_param_6
)
{
	.reg .pred 	%p<103>;
	.reg .b16 	%rs<31>;
	.reg .b32 	%r<342>;
	.reg .b32 	%f<476>;
	.reg .b64 	%rd<110>;
	// demoted variable
	.shared .align 4 .b8 _ZZ19gemv_kernel_batchedI6__half7__half2Li128ELi8EEvPKT_S4_S4_PS2_iibE9warp_sums[128];
	ld.param.u64 	%rd11, [_Z19gemv_kernel_batchedI6__half7__half2Li128ELi8EEvPKT_S4_S4_PS2_iib_param_0];
	ld.param.u64 	%rd12, [_Z19gemv_kernel_batchedI6__half7__half2Li128ELi8EEvPKT_S4_S4_PS2_iib_param_1];
	ld.param.u32 	%r16, [_Z19gemv_kernel_batchedI6__half7__half2Li128ELi8EEvPKT_S4_S4_PS2_iib_param_4];
	ld.param.u32 	%r17, [_Z19gemv_kernel_batchedI6__half7__half2Li128ELi8EEvPKT_S4_S4_PS2_iib_param_5];
	mov.u32 	%r1, %ctaid.x;
	setp.ge.s32 	%p1, %r1, %r16;
	@%p1 bra 	$L__BB55_33;
	mov.u32 	%r2, %tid.x;
	shr.u32 	%r18, %r17, 31;
	add.s32 	%r19, %r17, %r18;
	shr.s32 	%r3, %r19, 1;
	mul.lo.s32 	%r4, %r17, %r1;
	mul.wide.s32 	%rd15, %r4, 2;
	add.s64 	%rd1, %rd11, %rd15;
	setp.ge.s32 	%p2, %r2, %r3;
	mov.f32 	%f451, 0f00000000;
	mov.f32 	%f452, %f451;
	mov.f32 	%f453, %f451;
	mov.f32 	%f454, %f451;
	mov.f32 	%f455, %f451;
	mov.f32 	%f456, %f451;
	mov.f32 	%f457, %f451;
	mov.f32 	%f458, %f451;
	@%p2 bra 	$L__BB55_8;
	not.b32 	%r20, %r2;
	add.s32 	%r5, %r3, %r20;
	and.b32  	%r21, %r5, 384;
	setp.eq.s32 	%p3, %r21, 384;
	mov.f32 	%f451, 0f00000000;
	mov.u32 	%r340, %r2;
	@%p3 bra 	$L__BB55_5;
	mul.wide.u32 	%rd16, %r2, 4;
	add.s64 	%rd108, %rd12, %rd16;
	add.s64 	%rd18, %rd16, %rd15;
	add.s64 	%rd107, %rd11, %rd18;
	shr.u32 	%r22, %r5, 7;
	add.s32 	%r23, %r22, 1;
	and.b32  	%r24, %r23, 3;
	neg.s32 	%r338, %r24;
	mov.f32 	%f451, 0f00000000;
	mul.wide.s32 	%rd28, %r17, 2;
	mov.f32 	%f452, %f451;
	mov.f32 	%f453, %f451;
	mov.f32 	%f454, %f451;
	mov.f32 	%f455, %f451;
	mov.f32 	%f456, %f451;
	mov.f32 	%f457, %f451;
	mov.f32 	%f458, %f451;
	mov.u32 	%r340, %r2;
$L__BB55_4:
	.pragma "nounroll";
	// begin inline asm
	ld.global.nc.b32 %r25, [%rd107];
	// end inline asm
	// begin inline asm
	{.reg .f16 low,high;
  mov.b32 {low,high},%r25;
  cvt.f32.f16 %f102, low;}

	// end inline asm
	// begin inline asm
	{.reg .f16 low,high;
  mov.b32 {low,high},%r25;
  cvt.f32.f16 %f103, high;}

	// end inline asm
	// begin inline asm
	ld.global.nc.b32 %r28, [%rd108];
	// end inline asm
	// begin inline asm
	{.reg .f16 low,high;
  mov.b32 {low,high},%r28;
  cvt.f32.f16 %f104, low;}

	// end inline asm
	// begin inline asm
	{.reg .f16 low,high;
  mov.b32 {low,high},%r28;
  cvt.f32.f16 %f105, high;}

	// end inline asm
	fma.rn.f32 	%f120, %f102, %f104, %f458;
	fma.rn.f32 	%f458, %f103, %f105, %f120;
	add.s64 	%rd21, %rd108, %rd28;
	// begin inline asm
	ld.global.nc.b32 %r31, [%rd21];
	// end inline asm
	// begin inline asm
	{.reg .f16 low,high;
  mov.b32 {low,high},%r31;
  cvt.f32.f16 %f106, low;}

	// end inline asm
	// begin inline asm
	{.reg .f16 low,high;
  mov.b32 {low,high},%r31;
  cvt.f32.f16 %f107, high;}

	// end inline asm
	fma.rn.f32 	%f121, %f102, %f106, %f457;
	fma.rn.f32 	%f457, %f103, %f107, %f121;
	add.s64 	%rd22, %rd21, %rd28;
	// begin inline asm
	ld.global.nc.b32 %r34, [%rd22];
	// end inline asm
	// begin inline asm
	{.reg .f16 low,high;
  mov.b32 {low,high},%r34;
  cvt.f32.f16 %f108, low;}

	// end inline asm
	// begin inline asm
	{.reg .f16 low,high;
  mov.b32 {low,high},%r34;
  cvt.f32.f16 %f109, high;}

	// end inline asm
	fma.rn.f32 	%f122, %f102, %f108, %f456;
	fma.rn.f32 	%f456, %f103, %f109, %f122;
	add.s64 	%rd23, %rd22, %rd28;
	// begin inline asm
	ld.global.nc.b32 %r37, [%rd23];
	// end inline asm
	// begin inline asm
	{.reg .f16 low,high;
  mov.b32 {low,high},%r37;
  cvt.f32.f16 %f110, low;}

	// end inline asm
	// begin inline asm
	{.reg .f16 low,high;
  mov.b32 {low,high},%r37;
  cvt.f32.f16 %f111, high;}

	// end inline asm
	fma.rn.f32 	%f123, %f102, %f110, %f455;
	fma.rn.f32 	%f455, %f103, %f111, %f123;
	add.s64 	%rd24, %rd23, %rd28;
	// begin inline asm
	ld.global.nc.b32 %r40, [%rd24];
	// end inline asm
	// begin inline asm
	{.reg .f16 low,high;
  mov.b32 {low,high},%r40;
  cvt.f32.f16 %f112, low;}

	// end inline asm
	// begin inline asm
	{.reg .f16 low,high;
  mov.b32 {low,high},%r40;
  cvt.f32.f16 %f113, high;}

	// end inline asm
	fma.rn.f32 	%f124, %f102, %f112, %f454;
	fma.rn.f32 	%f454, %f103, %f113, %f124;
	add.s64 	%rd25, %rd24, %rd28;
	// begin inline asm
	ld.global.nc.b32 %r43, [%rd25];
	// end inline asm
	// begin inline asm
	{.reg .f16 low,high;
  mov.b32 {low,high},%r43;
  cvt.f32.f16 %f114, low;}

	// end inline asm
	// begin inline asm
	{.reg .f16 low,high;
  mov.b32 {low,high},%r43;
  cvt.f32.f16 %f115, high;}

	// end inline asm
	fma.rn.f32 	%f125, %f102, %f114, %f453;
	fma.rn.f32 	%f453, %f103, %f115, %f125;
	add.s64 	%rd26, %rd25, %rd28;
	// begin inline asm
	ld.global.nc.b32 %r46, [%rd26];
	// end inline asm
	// begin inline asm
	{.reg .f16 low,high;
  mov.b32 {low,high},%r46;
  cvt.f32.f16 %f116, low;}

	// end inline asm
	// begin inline asm
	{.reg .f16 low,high;
  mov.b32 {low,high},%r46;
  cvt.f32.f16 %f117, high;}

	// end inline asm
	fma.rn.f32 	%f126, %f102, %f116, %f452;
	fma.rn.f32 	%f452, %f103, %f117, %f126;
	add.s64 	%rd27, %rd26, %rd28;
	// begin inline asm
	ld.global.nc.b32 %r49, [%rd27];
	// end inline asm
	// begin inline asm
	{.reg .f16 low,high;
  mov.b32 {low,high},%r49;
  cvt.f32.f16 %f118, low;}

	// end inline asm
	// begin inline asm
	{.reg .f16 low,high;
  mov.b32 {low,high},%r49;
  cvt.f32.f16 %f119, high;}

	// end inline asm
	fma.rn.f32 	%f127, %f102, %f118, %f451;
	fma.rn.f32 	%f451, %f103, %f119, %f127;
	add.s32 	%r340, %r340, 128;
	add.s64 	%rd108, %rd108, 512;
	add.s64 	%rd107, %rd107, 512;
	add.s32 	%r338, %r338, 1;
	setp.ne.s32 	%p4, %r338, 0;
	@%p4 bra 	$L__BB55_4;
$L__BB55_5:
	setp.lt.u32 	%p5, %r5, 384;
	@%p5 bra 	$L__BB55_8;
	mul.wide.u32 	%rd109, %r340, 4;
	mul.wide.s32 	%rd65, %r17, 2;
	mul.wide.s32 	%rd66, %r17, 12;
	sub.s64 	%rd67, 512, %rd66;
$L__BB55_7:
	add.s64 	%rd29, %rd1, %rd109;
	// begin inline asm
	ld.global.nc.b32 %r52, [%rd29];
	// end inline asm
	add.s64 	%rd30, %rd12, %rd109;
	// begin inline asm
	{.reg .f16 low,high;
  mov.b32 {low,high},%r52;
  cvt.f32.f16 %f128, low;}

	// end inline asm
	// begin inline asm
	{.reg .f16 low,high;
  mov.b32 {low,high},%r52;
  cvt.f32.f16 %f129, high;}

	// end inline asm
	// begin inline asm
	ld.global.nc.b32 %r55, [%rd30];
	// end inline asm
	// begin inline asm
	{.reg .f16 low,high;
  mov.b32 {low,high},%r55;
  cvt.f32.f16 %f130, low;}

	// end inline asm
	// begin inline asm
	{.reg .f16 low,high;
  mov.b32 {low,high},%r55;
  cvt.f32.f16 %f131, high;}

	// end inline asm
	fma.rn.f32 	%f200, %f128, %f130, %f458;
	fma.rn.f32 	%f201, %f129, %f131, %f200;
	add.s64 	%rd31, %rd30, %rd65;
	// begin inline asm
	ld.global.nc.b32 %r58, [%rd31];
	// end inline asm
	// begin inline asm
	{.reg .f16 low,high;
  mov.b32 {low,high},%r58;
  cvt.f32.f16 %f132, low;}

	// end inline asm
	// begin inline asm
	{.reg .f16 low,high;
  mov.b32 {low,high},%r58;
  cvt.f32.f16 %f133, high;}

	// end inline asm
	fma.rn.f32 	%f202, %f128, %f132, %f457;
	fma.rn.f32 	%f203, %f129, %f133, %f202;
	add.s64 	%rd32, %rd31, %rd65;
	// begin inline asm
	ld.global.nc.b32 %r61, [%rd32];
	// end inline asm
	// begin inline asm
	{.reg .f16 low,high;
  mov.b32 {low,high},%r61;
  cvt.f32.f16 %f134, low;}

	// end inline asm
	// begin inline asm
	{.reg .f16 low,high;
  mov.b32 {low,high},%r61;
  cvt.f32.f16 %f135, high;}

	// end inline asm
	fma.rn.f32 	%f204, %f128, %f134, %f456;
	fma.rn.f32 	%f205, %f129, %f135, %f204;
	add.s64 	%rd33, %rd32, %rd65;
	// begin inline asm
	ld.global.nc.b32 %r64, [%rd33];
	// end inline asm
	// begin inline asm
	{.reg .f16 low,high;
  mov.b32 {low,high},%r64;
  cvt.f32.f16 %f136, low;}

	// end inline asm
	// begin inline asm
	{.reg .f16 low,high;
  mov.b32 {low,high},%r64;
  cvt.f32.f16 %f137, high;}

	// end inline asm
	fma.rn.f32 	%f206, %f128, %f136, %f455;
	fma.rn.f32 	%f207, %f129, %f137, %f206;
	add.s64 	%rd34, %rd33, %rd65;
	// begin inline asm
	ld.global.nc.b32 %r67, [%rd34];
	// end inline asm
	// begin inline asm
	{.reg .f16 low,high;
  mov.b32 {low,high},%r67;
  cvt.f32.f16 %f138, low;}

	// end inline asm
	// begin inline asm
	{.reg .f16 low,high;
  mov.b32 {low,high},%r67;
  cvt.f32.f16 %f139, high;}

	// end inline asm
	fma.rn.f32 	%f208, %f128, %f138, %f454;
	fma.rn.f32 	%f209, %f129, %f139, %f208;
	add.s64 	%rd35, %rd34, %rd65;
	// begin inline asm
	ld.global.nc.b32 %r70, [%rd35];
	// end inline asm
	// begin inline asm
	{.reg .f16 low,high;
  mov.b32 {low,high},%r70;
  cvt.f32.f16 %f140, low;}

	// end inline asm
	// begin inline asm
	{.reg .f16 low,high;
  mov.b32 {low,high},%r70;
  cvt.f32.f16 %f141, high;}

	// end inline asm
	fma.rn.f32 	%f210, %f128, %f140, %f453;
	fma.rn.f32 	%f211, %f129, %f141, %f210;
	add.s64 	%rd36, %rd35, %rd65;
	// begin inline asm
	ld.global.nc.b32 %r73, [%rd36];
	// end inline asm
	// begin inline asm
	{.reg .f16 low,high;
  mov.b32 {low,high},%r73;
  cvt.f32.f16 %f142, low;}

	// end inline asm
	// begin inline asm
	{.reg .f16 low,high;
  mov.b32 {low,high},%r73;
  cvt.f32.f16 %f143, high;}

	// end inline asm
	fma.rn.f32 	%f212, %f128, %f142, %f452;
	fma.rn.f32 	%f213, %f129, %f143, %f212;
	add.s64 	%rd37, %rd36, %rd65;
	// begin inline asm
	ld.global.nc.b32 %r76, [%rd37];
	// end inline asm
	// begin inline asm
	{.reg .f16 low,high;
  mov.b32 {low,high},%r76;
  cvt.f32.f16 %f144, low;}

	// end inline asm
	// begin inline asm
	{.reg .f16 low,high;
  mov.b32 {low,high},%r76;
  cvt.f32.f16 %f145, high;}

	// end inline asm
	fma.rn.f32 	%f214, %f128, %f144, %f451;
	fma.rn.f32 	%f215, %f129, %f145, %f214;
	add.s64 	%rd38, %rd29, 512;
	// begin inline asm
	ld.global.nc.b32 %r79, [%rd38];
	// end inline asm
	add.s64 	%rd39, %rd30, 512;
	// begin inline asm
	{.reg .f16 low,high;
  mov.b32 {low,high},%r79;
  cvt.f32.f16 %f146, low;}

	// end inline asm
	// begin inline asm
	{.reg .f16 low,high;
  mov.b32 {low,high},%r79;
  cvt.f32.f16 %f147, high;}

	// end inline asm
	// begin inline asm
	ld.global.nc.b32 %r82, [%rd39];
	// end inline asm
	// begin inline asm
	{.reg .f16 low,high;
  mov.b32 {low,high},%r82;
  cvt.f32.f16 %f148, low;}

	// end inline asm
	// begin inline asm
	{.reg .f16 low,high;
  mov.b32 {low,high},%r82;
  cvt.f32.f16 %f149, high;}

	// end inline asm
	fma.rn.f32 	%f216, %f146, %f148, %f201;
	fma.rn.f32 	%f217, %f147, %f149, %f216;
	add.s64 	%rd40, %rd37, %rd67;
	// begin inline asm
	ld.global.nc.b32 %r85, [%rd40];
	// end inline asm
	// begin inline asm
	{.reg .f16 low,high;
  mov.b32 {low,high},%r85;
  cvt.f32.f16 %f150, low;}

	// end inline asm
	// begin inline asm
	{.reg .f16 low,high;
  mov.b32 {low,high},%r85;
  cvt.f32.f16 %f151, high;}

	// end inline asm
	fma.rn.f32 	%f218, %f146, %f150, %f203;
	fma.rn.f32 	%f219, %f147, %f151, %f218;
	add.s64 	%rd41, %rd40, %rd65;
	// begin inline asm
	ld.global.nc.b32 %r88, [%rd41];
	// end inline asm
	// begin inline asm
	{.reg .f16 low,high;
  mov.b32 {low,high},%r88;
  cvt.f32.f16 %f152, low;}

	// end inline asm
	// begin inline asm
	{.reg .f16 low,high;
  mov.b32 {low,high},%r88;
  cvt.f32.f16 %f153, high;}

	// end inline asm
	fma.rn.f32 	%f220, %f146, %f152, %f205;
	fma.rn.f32 	%f221, %f147, %f153, %f220;
	add.s64 	%rd42, %rd41, %rd65;
	// begin inline asm
	ld.global.nc.b32 %r91, [%rd42];
	// end inline asm
	// begin inline asm
	{.reg .f16 low,high;
  mov.b32 {low,high},%r91;
  cvt.f32.f16 %f154, low;}

	// end inline asm
	// begin inline asm
	{.reg .f16 low,high;
  mov.b32 {low,high},%r91;
  cvt.f32.f16 %f155, high;}

	// end inline asm
	fma.rn.f32 	%f222, %f146, %f154, %f207;
	fma.rn.f32 	%f223, %f147, %f155, %f222;
	add.s64 	%rd43, %rd42, %rd65;
	// begin inline asm
	ld.global.nc.b32 %r94, [%rd43];
	// end inline asm
	// begin inline asm
	{.reg .f16 low,high;
  mov.b32 {low,high},%r94;
  cvt.f32.f16 %f156, low;}

	// end inline asm
	// begin inline asm
	{.reg .f16 low,high;
  mov.b32 {low,high},%r94;
  cvt.f32.f16 %f157, high;}

	// end inline asm
	fma.rn.f32 	%f224, %f146, %f156, %f209;
	fma.rn.f32 	%f225, %f147, %f157, %f224;
	add.s64 	%rd44, %rd43, %rd65;
	// begin inline asm
	ld.global.nc.b32 %r97, [%rd44];
	// end inline asm
	// begin inline asm
	{.reg .f16 low,high;
  mov.b32 {low,high},%r97;
  cvt.f32.f16 %f158, low;}

	// end inline asm
	// begin inline asm
	{.reg .f16 low,high;
  mov.b32 {low,high},%r97;
  cvt.f32.f16 %f159, high;}

	// end inline asm
	fma.rn.f32 	%f226, %f146, %f158, %f211;
	fma.rn.f32 	%f227, %f147, %f159, %f226;
	add.s64 	%rd45, %rd44, %rd65;
	// begin inline asm
	ld.global.nc.b32 %r100, [%rd45];
	// end inline asm
	// begin inline asm
	{.reg .f16 low,high;
  mov.b32 {low,high},%r100;
  cvt.f32.f16 %f160, low;}

	// end inline asm
	// begin inline asm
	{.reg .f16 low,high;
  mov.b32 {low,high},%r100;
  cvt.f32.f16 %f161, high;}

	// end inline asm
	fma.rn.f32 	%f228, %f146, %f160, %f213;
	fma.rn.f32 	%f229, %f147, %f161, %f228;
	add.s64 	%rd46, %rd45, %rd65;
	// begin inline asm
	ld.global.nc.b32 %r103, [%rd46];
	// end inline asm
	// begin inline asm
	{.reg .f16 low,high;
  mov.b32 {low,high},%r103;
  cvt.f32.f16 %f162, low;}

	// end inline asm
	// begin inline asm
	{.reg .f16 low,high;
  mov.b32 {low,high},%r103;
  cvt.f32.f16 %f163, high;}

	// end inline asm
	fma.rn.f32 	%f230, %f146, %f162, %f215;
	fma.rn.f32 	%f231, %f147, %f163, %f230;
	add.s64 	%rd47, %rd29, 1024;
	// begin inline asm
	ld.global.nc.b32 %r106, [%rd47];
	// end inline asm
	add.s64 	%rd48, %rd30, 1024;
	// begin inline asm
	{.reg .f16 low,high;
  mov.b32 {low,high},%r106;
  cvt.f32.f16 %f164, low;}

	// end inline asm
	// begin inline asm
	{.reg .f16 low,high;
  mov.b32 {low,high},%r106;
  cvt.f32.f16 %f165, high;}

	// end inline asm
	// begin inline asm
	ld.global.nc.b32 %r109, [%rd48];
	// end inline asm
	// begin inline asm
	{.reg .f16 low,high;
  mov.b32 {low,high},%r109;
  cvt.f32.f16 %f166, low;}

	// end inline asm
	// begin inline asm
	{.reg .f16 low,high;
  mov.b32 {low,high},%r109;
  cvt.f32.f16 %f167, high;}

	// end inline asm
	fma.rn.f32 	%f232, %f164, %f166, %f217;
	fma.rn.f32 	%f233, %f165, %f167, %f232;
	add.s64 	%rd49, %rd46, %rd67;
	// begin inline asm
	ld.global.nc.b32 %r112, [%rd49];
	// end inline asm
	// begin inline asm
	{.reg .f16 low,high;
  mov.b32 {low,high},%r112;
  cvt.f32.f16 %f168, low;}

	// end inline asm
	// begin inline asm
	{.reg .f16 low,high;
  mov.b32 {low,high},%r112;
  cvt.f32.f16 %f169, high;}

	// end inline asm
	fma.rn.f32 	%f234, %f164, %f168, %f219;
	fma.rn.f32 	%f235, %f165, %f169, %f234;
	add.s64 	%rd50, %rd49, %rd65;
	// begin inline asm
	ld.global.nc.b32 %r115, [%rd50];
	// end inline asm
	// begin inline asm
	{.reg .f16 low,high;
  mov.b32 {low,high},%r115;
  cvt.f32.f16 %f170, low;}

	// end inline asm
	// begin inline asm
	{.reg .f16 low,high;
  mov.b32 {low,high},%r115;
  cvt.f32.f16 %f171, high;}

	// end inline asm
	fma.rn.f32 	%f236, %f164, %f170, %f221;
	fma.rn.f32 	%f237, %f165, %f171, %f236;
	add.s64 	%rd51, %rd50, %rd65;
	// begin inline asm
	ld.global.nc.b32 %r118, [%rd51];
	// end inline asm
	// begin inline asm
	{.reg .f16 low,high;
  mov.b32 {low,high},%r118;
  cvt.f32.f16 %f172, low;}

	// end inline asm
	// begin inline asm
	{.reg .f16 low,high;
  mov.b32 {low,high},%r118;
  cvt.f32.f16 %f173, high;}

	// end inline asm
	fma.rn.f32 	%f238, %f164, %f172, %f223;
	fma.rn.f32 	%f239, %f165, %f173, %f238;
	add.s64 	%rd52, %rd51, %rd65;
	// begin inline asm
	ld.global.nc.b32 %r121, [%rd52];
	// end inline asm
	// begin inline asm
	{.reg .f16 low,high;
  mov.b32 {low,high},%r121;
  cvt.f32.f16 %f174, low;}

	// end inline asm
	// begin inline asm
	{.reg .f16 low,high;
  mov.b32 {low,high},%r121;
  cvt.f32.f16 %f175, high;}

	// end inline asm
	fma.rn.f32 	%f240, %f164, %f174, %f225;
	fma.rn.f32 	%f241, %f165, %f175, %f240;
	add.s64 	%rd53, %rd52, %rd65;
	// begin inline asm
	ld.global.nc.b32 %r124, [%rd53];
	// end inline asm
	// begin inline asm
	{.reg .f16 low,high;
  mov.b32 {low,high},%r124;
  cvt.f32.f16 %f176, low;}

	// end inline asm
	// begin inline asm
	{.reg .f16 low,high;
  mov.b32 {low,high},%r124;
  cvt.f32.f16 %f177, high;}

	// end inline asm
	fma.rn.f32 	%f242, %f164, %f176, %f227;
	fma.rn.f32 	%f243, %f165, %f177, %f242;
	add.s64 	%rd54, %rd53, %rd65;
	// begin inline asm
	ld.global.nc.b32 %r127, [%rd54];
	// end inline asm
	// begin inline asm
	{.reg .f16 low,high;
  mov.b32 {low,high},%r127;
  cvt.f32.f16 %f178, low;}

	// end inline asm
	// begin inline asm
	{.reg .f16 low,high;
  mov.b32 {low,high},%r127;
  cvt.f32.f16 %f179, high;}

	// end inline asm
	fma.rn.f32 	%f244, %f164, %f178, %f229;
	fma.rn.f32 	%f245, %f165, %f179, %f244;
	add.s64 	%rd55, %rd54, %rd65;
	// begin inline asm
	ld.global.nc.b32 %r130, [%rd55];
	// end inline asm
	// begin inline asm
	{.reg .f16 low,high;
  mov.b32 {low,high},%r130;
  cvt.f32.f16 %f180, low;}

	// end inline asm
	// begin inline asm
	{.reg .f16 low,high;
  mov.b32 {low,high},%r130;
  cvt.f32.f16 %f181, high;}

	// end inline asm
	fma.rn.f32 	%f246, %f164, %f180, %f231;
	fma.rn.f32 	%f247, %f165, %f181, %f246;
	add.s64 	%rd56, %rd29, 1536;
	// begin inline asm
	ld.global.nc.b32 %r133, [%rd56];
	// end inline asm
	add.s64 	%rd57, %rd30, 1536;
	// begin inline asm
	{.reg .f16 low,high;
  mov.b32 {low,high},%r133;
  cvt.f32.f16 %f182, low;}

	// end inline asm
	// begin inline asm
	{.reg .f16 low,high;
  mov.b32 {low,high},%r133;
  cvt.f32.f16 %f183, high;}

	// end inline asm
	// begin inline asm
	ld.global.nc.b32 %r136, [%rd57];
	// end inline asm
	// begin inline asm
	{.reg .f16 low,high;
  mov.b32 {low,high},%r136;
  cvt.f32.f16 %f184, low;}

	// end inline asm
	// begin inline asm
	{.reg .f16 low,high;
  mov.b32 {low,high},%r136;
  cvt.f32.f16 %f185, high;}

	// end inline asm
	fma.rn.f32 	%f248, %f182, %f184, %f233;
	fma.rn.f32 	%f458, %f183, %f185, %f248;
	add.s64 	%rd58, %rd55, %rd67;
	// begin inline asm
	ld.global.nc.b32 %r139, [%rd58];
	// end inline asm
	// begin inline asm
	{.reg .f16 low,high;
  mov.b32 {low,high},%r139;
  cvt.f32.f16 %f186, low;}

	// end inline asm
	// begin inline asm
	{.reg .f16 low,high;
  mov.b32 {low,high},%r139;
  cvt.f32.f16 %f187, high;}

	// end inline asm
	fma.rn.f32 	%f249, %f182, %f186, %f235;
	fma.rn.f32 	%f457, %f183, %f187, %f249;
	add.s64 	%rd59, %rd58, %rd65;
	// begin inline asm
	ld.global.nc.b32 %r142, [%rd59];
	// end inline asm
	// begin inline asm
	{.reg .f16 low,high;
  mov.b32 {low,high},%r142;
  cvt.f32.f16 %f188, low;}

	// end inline asm
	// begin inline asm
	{.reg .f16 low,high;
  mov.b32 {low,high},%r142;
  cvt.f32.f16 %f189, high;}

	// end inline asm
	fma.rn.f32 	%f250, %f182, %f188, %f237;
	fma.rn.f32 	%f456, %f183, %f189, %f250;
	add.s64 	%rd60, %rd59, %rd65;
	// begin inline asm
	ld.global.nc.b32 %r145, [%rd60];
	// end inline asm
	// begin inline asm
	{.reg .f16 low,high;
  mov.b32 {low,high},%r145;
  cvt.f32.f16 %f190, low;}

	// end inline asm
	// begin inline asm
	{.reg .f16 low,high;
  mov.b32 {low,high},%r145;
  cvt.f32.f16 %f191, high;}

	// end inline asm
	fma.rn.f32 	%f251, %f182, %f190, %f239;
	fma.rn.f32 	%f455, %f183, %f191, %f251;
	add.s64 	%rd61, %rd60, %rd65;
	// begin inline asm
	ld.global.nc.b32 %r148, [%rd61];
	// end inline asm
	// begin inline asm
	{.reg .f16 low,high;
  mov.b32 {low,high},%r148;
  cvt.f32.f16 %f192, low;}

	// end inline asm
	// begin inline asm
	{.reg .f16 low,high;
  mov.b32 {low,high},%r148;
  cvt.f32.f16 %f193, high;}

	// end inline asm
	fma.rn.f32 	%f252, %f182, %f192, %f241;
	fma.rn.f32 	%f454, %f183, %f193, %f252;
	add.s64 	%rd62, %rd61, %rd65;
	// begin inline asm
	ld.global.nc.b32 %r151, [%rd62];
	// end inline asm
	// begin inline asm
	{.reg .f16 low,high;
  mov.b32 {low,high},%r151;
  cvt.f32.f16 %f194, low;}

	// end inline asm
	// begin inline asm
	{.reg .f16 low,high;
  mov.b32 {low,high},%r151;
  cvt.f32.f16 %f195, high;}

	// end inline asm
	fma.rn.f32 	%f253, %f182, %f194, %f243;
	fma.rn.f32 	%f453, %f183, %f195, %f253;
	add.s64 	%rd63, %rd62, %rd65;
	// begin inline asm
	ld.global.nc.b32 %r154, [%rd63];
	// end inline asm
	// begin inline asm
	{.reg .f16 low,high;
  mov.b32 {low,high},%r154;
  cvt.f32.f16 %f196, low;}

	// end inline asm
	// begin inline asm
	{.reg .f16 low,high;
  mov.b32 {low,high},%r154;
  cvt.f32.f16 %f197, high;}

	// end inline asm
	fma.rn.f32 	%f254, %f182, %f196, %f245;
	fma.rn.f32 	%f452, %f183, %f197, %f254;
	add.s64 	%rd64, %rd63, %rd65;
	// begin inline asm
	ld.global.nc.b32 %r157, [%rd64];
	// end inline asm
	// begin inline asm
	{.reg .f16 low,high;
  mov.b32 {low,high},%r157;
  cvt.f32.f16 %f198, low;}

	// end inline asm
	// begin inline asm
	{.reg .f16 low,high;
  mov.b32 {low,high},%r157;
  cvt.f32.f16 %f199, high;}

	// end inline asm
	fma.rn.f32 	%f255, %f182, %f198, %f247;
	fma.rn.f32 	%f451, %f183, %f199, %f255;
	add.s32 	%r340, %r340, 512;
	add.s64 	%rd109, %rd109, 2048;
	setp.lt.s32 	%p6, %r340, %r3;
	@%p6 bra 	$L__BB55_7;
$L__BB55_8:
	and.b32  	%r160, %r17, 1;
	setp.eq.b32 	%p7, %r160, 1;
	not.pred 	%p8, %p7;
	setp.ne.s32 	%p9, %r2, 0;
	or.pred  	%p10, %p9, %p8;
	@%p10 bra 	$L__BB55_10;
	mul.wide.s32 	%rd77, %r17, 2;
	add.s64 	%rd78, %rd1, %rd77;
	add.s64 	%rd68, %rd78, -2;
	// begin inline asm
	ld.global.nc.b16 %rs2, [%rd68];
	// end inline asm
	// begin inline asm
	{  cvt.f32.f16 %f256, %rs2;}

	// end inline asm
	add.s64 	%rd79, %rd12, %rd77;
	add.s64 	%rd69, %rd79, -2;
	// begin inline asm
	ld.global.nc.b16 %rs4, [%rd69];
	// end inline asm
	// begin inline asm
	{  cvt.f32.f16 %f257, %rs4;}

	// end inline asm
	fma.rn.f32 	%f458, %f256, %f257, %f458;
	add.s64 	%rd70, %rd69, %rd77;
	// begin inline asm
	ld.global.nc.b16 %rs6, [%rd70];
	// end inline asm
	// begin inline asm
	{  cvt.f32.f16 %f258, %rs6;}

	// end inline asm
	fma.rn.f32 	%f457, %f256, %f258, %f457;
	shl.b32 	%r161, %r17, 1;
	mul.wide.s32 	%rd80, %r161, 2;
	add.s64 	%rd71, %rd69, %rd80;
	// begin inline asm
	ld.global.nc.b16 %rs8, [%rd71];
	// end inline asm
	// begin inline asm
	{  cvt.f32.f16 %f259, %rs8;}

	// end inline asm
	fma.rn.f32 	%f456, %f256, %f259, %f456;
	mul.lo.s32 	%r162, %r17, 3;
	mul.wide.s32 	%rd81, %r162, 2;
	add.s64 	%rd72, %rd69, %rd81;
	// begin inline asm
	ld.global.nc.b16 %rs10, [%rd72];
	// end inline asm
	// begin inline asm
	{  cvt.f32.f16 %f260, %rs10;}

	// end inline asm
	fma.rn.f32 	%f455, %f256, %f260, %f455;
	shl.b32 	%r163, %r17, 2;
	mul.wide.s32 	%rd82, %r163, 2;
	add.s64 	%rd73, %rd69, %rd82;
	// begin inline asm
	ld.global.nc.b16 %rs12, [%rd73];
	// end inline asm
	// begin inline asm
	{  cvt.f32.f16 %f261, %rs12;}

	// end inline asm
	fma.rn.f32 	%f454, %f256, %f261, %f454;
	mul.lo.s32 	%r164, %r17, 5;
	mul.wide.s32 	%rd83, %r164, 2;
	add.s64 	%rd74, %rd69, %rd83;
	// begin inline asm
	ld.global.nc.b16 %rs14, [%rd74];
	// end inline asm
	// begin inline asm
	{  cvt.f32.f16 %f262, %rs14;}

	// end inline asm
	fma.rn.f32 	%f453, %f256, %f262, %f453;
	mul.lo.s32 	%r165, %r17, 6;
	mul.wide.s32 	%rd84, %r165, 2;
	add.s64 	%rd75, %rd69, %rd84;
	// begin inline asm
	ld.global.nc.b16 %rs16, [%rd75];
	// end inline asm
	// begin inline asm
	{  cvt.f32.f16 %f263, %rs16;}

	// end inline asm
	fma.rn.f32 	%f452, %f256, %f263, %f452;
	mul.lo.s32 	%r166, %r17, 7;
	mul.wide.s32 	%rd85, %r166, 2;
	add.s64 	%rd76, %rd69, %rd85;
	// begin inline asm
	ld.global.nc.b16 %rs18, [%rd76];
	// end inline asm
	// begin inline asm
	{  cvt.f32.f16 %f264, %rs18;}

	// end inline asm
	fma.rn.f32 	%f451, %f256, %f264, %f451;
$L__BB55_10:
	mov.b32 	%r167, %f458;
	shfl.sync.bfly.b32	%r168|%p11, %r167, 16, 31, -1;
	mov.b32 	%f265, %r168;
	add.f32 	%f266, %f458, %f265;
	mov.b32 	%r169, %f266;
	shfl.sync.bfly.b32	%r170|%p12, %r169, 8, 31, -1;
	mov.b32 	%f267, %r170;
	add.f32 	%f268, %f266, %f267;
	mov.b32 	%r171, %f268;
	shfl.sync.bfly.b32	%r172|%p13, %r171, 4, 31, -1;
	mov.b32 	%f269, %r172;
	add.f32 	%f270, %f268, %f269;
	mov.b32 	%r173, %f270;
	shfl.sync.bfly.b32	%r174|%p14, %r173, 2, 31, -1;
	mov.b32 	%f271, %r174;
	add.f32 	%f272, %f270, %f271;
	mov.b32 	%r175, %f272;
	shfl.sync.bfly.b32	%r176|%p15, %r175, 1, 31, -1;
	mov.b32 	%f273, %r176;
	add.f32 	%f65, %f272, %f273;
	mov.b32 	%r177, %f457;
	shfl.sync.bfly.b32	%r178|%p16, %r177, 16, 31, -1;
	mov.b32 	%f274, %r178;
	add.f32 	%f275, %f457, %f274;
	mov.b32 	%r179, %f275;
	shfl.sync.bfly.b32	%r180|%p17, %r179, 8, 31, -1;
	mov.b32 	%f276, %r180;
	add.f32 	%f277, %f275, %f276;
	mov.b32 	%r181, %f277;
	shfl.sync.bfly.b32	%r182|%p18, %r181, 4, 31, -1;
	mov.b32 	%f278, %r182;
	add.f32 	%f279, %f277, %f278;
	mov.b32 	%r183, %f279;
	shfl.sync.bfly.b32	%r184|%p19, %r183, 2, 31, -1;
	mov.b32 	%f280, %r184;
	add.f32 	%f281, %f279, %f280;
	mov.b32 	%r185, %f281;
	shfl.sync.bfly.b32	%r186|%p20, %r185, 1, 31, -1;
	mov.b32 	%f282, %r186;
	add.f32 	%f66, %f281, %f282;
	mov.b32 	%r187, %f456;
	shfl.sync.bfly.b32	%r188|%p21, %r187, 16, 31, -1;
	mov.b32 	%f283, %r188;
	add.f32 	%f284, %f456, %f283;
	mov.b32 	%r189, %f284;
	shfl.sync.bfly.b32	%r190|%p22, %r189, 8, 31, -1;
	mov.b32 	%f285, %r190;
	add.f32 	%f286, %f284, %f285;
	mov.b32 	%r191, %f286;
	shfl.sync.bfly.b32	%r192|%p23, %r191, 4, 31, -1;
	mov.b32 	%f287, %r192;
	add.f32 	%f288, %f286, %f287;
	mov.b32 	%r193, %f288;
	shfl.sync.bfly.b32	%r194|%p24, %r193, 2, 31, -1;
	mov.b32 	%f289, %r194;
	add.f32 	%f290, %f288, %f289;
	mov.b32 	%r195, %f290;
	shfl.sync.bfly.b32	%r196|%p25, %r195, 1, 31, -1;
	mov.b32 	%f291, %r196;
	add.f32 	%f67, %f290, %f291;
	mov.b32 	%r197, %f455;
	shfl.sync.bfly.b32	%r198|%p26, %r197, 16, 31, -1;
	mov.b32 	%f292, %r198;
	add.f32 	%f293, %f455, %f292;
	mov.b32 	%r199, %f293;
	shfl.sync.bfly.b32	%r200|%p27, %r199, 8, 31, -1;
	mov.b32 	%f294, %r200;
	add.f32 	%f295, %f293, %f294;
	mov.b32 	%r201, %f295;
	shfl.sync.bfly.b32	%r202|%p28, %r201, 4, 31, -1;
	mov.b32 	%f296, %r202;
	add.f32 	%f297, %f295, %f296;
	mov.b32 	%r203, %f297;
	shfl.sync.bfly.b32	%r204|%p29, %r203, 2, 31, -1;
	mov.b32 	%f298, %r204;
	add.f32 	%f299, %f297, %f298;
	mov.b32 	%r205, %f299;
	shfl.sync.bfly.b32	%r206|%p30, %r205, 1, 31, -1;
	mov.b32 	%f300, %r206;
	add.f32 	%f68, %f299, %f300;
	mov.b32 	%r207, %f454;
	shfl.sync.bfly.b32	%r208|%p31, %r207, 16, 31, -1;
	mov.b32 	%f301, %r208;
	add.f32 	%f302, %f454, %f301;
	mov.b32 	%r209, %f302;
	shfl.sync.bfly.b32	%r210|%p32, %r209, 8, 31, -1;
	mov.b32 	%f303, %r210;
	add.f32 	%f304, %f302, %f303;
	mov.b32 	%r211, %f304;
	shfl.sync.bfly.b32	%r212|%p33, %r211, 4, 31, -1;
	mov.b32 	%f305, %r212;
	add.f32 	%f306, %f304, %f305;
	mov.b32 	%r213, %f306;
	shfl.sync.bfly.b32	%r214|%p34, %r213, 2, 31, -1;
	mov.b32 	%f307, %r214;
	add.f32 	%f308, %f306, %f307;
	mov.b32 	%r215, %f308;
	shfl.sync.bfly.b32	%r216|%p35, %r215, 1, 31, -1;
	mov.b32 	%f309, %r216;
	add.f32 	%f69, %f308, %f309;
	mov.b32 	%r217, %f453;
	shfl.sync.bfly.b32	%r218|%p36, %r217, 16, 31, -1;
	mov.b32 	%f310, %r218;
	add.f32 	%f311, %f453, %f310;
	mov.b32 	%r219, %f311;
	shfl.sync.bfly.b32	%r220|%p37, %r219, 8, 31, -1;
	mov.b32 	%f312, %r220;
	add.f32 	%f313, %f311, %f312;
	mov.b32 	%r221, %f313;
	shfl.sync.bfly.b32	%r222|%p38, %r221, 4, 31, -1;
	mov.b32 	%f314, %r222;
	add.f32 	%f315, %f313, %f314;
	mov.b32 	%r223, %f315;
	shfl.sync.bfly.b32	%r224|%p39, %r223, 2, 31, -1;
	mov.b32 	%f316, %r224;
	add.f32 	%f317, %f315, %f316;
	mov.b32 	%r225, %f317;
	shfl.sync.bfly.b32	%r226|%p40, %r225, 1, 31, -1;
	mov.b32 	%f318, %r226;
	add.f32 	%f70, %f317, %f318;
	mov.b32 	%r227, %f452;
	shfl.sync.bfly.b32	%r228|%p41, %r227, 16, 31, -1;
	mov.b32 	%f319, %r228;
	add.f32 	%f320, %f452, %f319;
	mov.b32 	%r229, %f320;
	shfl.sync.bfly.b32	%r230|%p42, %r229, 8, 31, -1;
	mov.b32 	%f321, %r230;
	add.f32 	%f322, %f320, %f321;
	mov.b32 	%r231, %f322;
	shfl.sync.bfly.b32	%r232|%p43, %r231, 4, 31, -1;
	mov.b32 	%f323, %r232;
	add.f32 	%f324, %f322, %f323;
	mov.b32 	%r233, %f324;
	shfl.sync.bfly.b32	%r234|%p44, %r233, 2, 31, -1;
	mov.b32 	%f325, %r234;
	add.f32 	%f326, %f324, %f325;
	mov.b32 	%r235, %f326;
	shfl.sync.bfly.b32	%r236|%p45, %r235, 1, 31, -1;
	mov.b32 	%f327, %r236;
	add.f32 	%f71, %f326, %f327;
	mov.b32 	%r237, %f451;
	shfl.sync.bfly.b32	%r238|%p46, %r237, 16, 31, -1;
	mov.b32 	%f328, %r238;
	add.f32 	%f329, %f451, %f328;
	mov.b32 	%r239, %f329;
	shfl.sync.bfly.b32	%r240|%p47, %r239, 8, 31, -1;
	mov.b32 	%f330, %r240;
	add.f32 	%f331, %f329, %f330;
	mov.b32 	%r241, %f331;
	shfl.sync.bfly.b32	%r242|%p48, %r241, 4, 31, -1;
	mov.b32 	%f332, %r242;
	add.f32 	%f333, %f331, %f332;
	mov.b32 	%r243, %f333;
	shfl.sync.bfly.b32	%r244|%p49, %r243, 2, 31, -1;
	mov.b32 	%f334, %r244;
	add.f32 	%f335, %f333, %f334;
	mov.b32 	%r245, %f335;
	shfl.sync.bfly.b32	%r246|%p50, %r245, 1, 31, -1;
	mov.b32 	%f336, %r246;
	add.f32 	%f72, %f335, %f336;
	and.b32  	%r14, %r2, 31;
	setp.ne.s32 	%p51, %r14, 0;
	@%p51 bra 	$L__BB55_12;
	mov.u32 	%r247, _ZZ19gemv_kernel_batchedI6__half7__half2Li128ELi8EEvPKT_S4_S4_PS2_iibE9warp_sums;
	add.s32 	%r248, %r247, %r2;
	st.shared.f32 	[%r248], %f65;
	st.shared.f32 	[%r248+4], %f66;
	st.shared.f32 	[%r248+8], %f67;
	st.shared.f32 	[%r248+12], %f68;
	st.shared.f32 	[%r248+16], %f69;
	st.shared.f32 	[%r248+20], %f70;
	st.shared.f32 	[%r248+24], %f71;
	st.shared.f32 	[%r248+28], %f72;
$L__BB55_12:
	bar.sync 	0;
	setp.gt.u32 	%p52, %r2, 31;
	@%p52 bra 	$L__BB55_33;
	setp.gt.u32 	%p53, %r14, 3;
	shl.b32 	%r249, %r14, 5;
	mov.u32 	%r250, _ZZ19gemv_kernel_batchedI6__half7__half2Li128ELi8EEvPKT_S4_S4_PS2_iibE9warp_sums;
	add.s32 	%r15, %r250, %r249;
	mov.f32 	%f467, 0f00000000;
	@%p53 bra 	$L__BB55_15;
	ld.shared.f32 	%f467, [%r15];
$L__BB55_15:
	setp.gt.u32 	%p54, %r14, 3;
	mov.b32 	%r251, %f467;
	shfl.sync.bfly.b32	%r252|%p55, %r251, 16, 31, -1;
	mov.b32 	%f339, %r252;
	add.f32 	%f340, %f467, %f339;
	mov.b32 	%r253, %f340;
	shfl.sync.bfly.b32	%r254|%p56, %r253, 8, 31, -1;
	mov.b32 	%f341, %r254;
	add.f32 	%f342, %f340, %f341;
	mov.b32 	%r255, %f342;
	shfl.sync.bfly.b32	%r256|%p57, %r255, 4, 31, -1;
	mov.b32 	%f343, %r256;
	add.f32 	%f344, %f342, %f343;
	mov.b32 	%r257, %f344;
	shfl.sync.bfly.b32	%r258|%p58, %r257, 2, 31, -1;
	mov.b32 	%f345, %r258;
	add.f32 	%f346, %f344, %f345;
	mov.b32 	%r259, %f346;
	shfl.sync.bfly.b32	%r260|%p59, %r259, 1, 31, -1;
	mov.b32 	%f347, %r260;
	add.f32 	%f75, %f346, %f347;
	mov.f32 	%f468, 0f00000000;
	@%p54 bra 	$L__BB55_17;
	ld.shared.f32 	%f468, [%r15+4];
$L__BB55_17:
	setp.gt.u32 	%p60, %r14, 3;
	mov.b32 	%r261, %f468;
	shfl.sync.bfly.b32	%r262|%p61, %r261, 16, 31, -1;
	mov.b32 	%f349, %r262;
	add.f32 	%f350, %f468, %f349;
	mov.b32 	%r263, %f350;
	shfl.sync.bfly.b32	%r264|%p62, %r263, 8, 31, -1;
	mov.b32 	%f351, %r264;
	add.f32 	%f352, %f350, %f351;
	mov.b32 	%r265, %f352;
	shfl.sync.bfly.b32	%r266|%p63, %r265, 4, 31, -1;
	mov.b32 	%f353, %r266;
	add.f32 	%f354, %f352, %f353;
	mov.b32 	%r267, %f354;
	shfl.sync.bfly.b32	%r268|%p64, %r267, 2, 31, -1;
	mov.b32 	%f355, %r268;
	add.f32 	%f356, %f354, %f355;
	mov.b32 	%r269, %f356;
	shfl.sync.bfly.b32	%r270|%p65, %r269, 1, 31, -1;
	mov.b32 	%f357, %r270;
	add.f32 	%f78, %f356, %f357;
	mov.f32 	%f469, 0f00000000;
	@%p60 bra 	$L__BB55_19;
	ld.shared.f32 	%f469, [%r15+8];
$L__BB55_19:
	setp.gt.u32 	%p66, %r14, 3;
	mov.b32 	%r271, %f469;
	shfl.sync.bfly.b32	%r272|%p67, %r271, 16, 31, -1;
	mov.b32 	%f359, %r272;
	add.f32 	%f360, %f469, %f359;
	mov.b32 	%r273, %f360;
	shfl.sync.bfly.b32	%r274|%p68, %r273, 8, 31, -1;
	mov.b32 	%f361, %r274;
	add.f32 	%f362, %f360, %f361;
	mov.b32 	%r275, %f362;
	shfl.sync.bfly.b32	%r276|%p69, %r275, 4, 31, -1;
	mov.b32 	%f363, %r276;
	add.f32 	%f364, %f362, %f363;
	mov.b32 	%r277, %f364;
	shfl.sync.bfly.b32	%r278|%p70, %r277, 2, 31, -1;
	mov.b32 	%f365, %r278;
	add.f32 	%f366, %f364, %f365;
	mov.b32 	%r279, %f366;
	shfl.sync.bfly.b32	%r280|%p71, %r279, 1, 31, -1;
	mov.b32 	%f367, %r280;
	add.f32 	%f81, %f366, %f367;
	mov.f32 	%f470, 0f00000000;
	@%p66 bra 	$L__BB55_21;
	ld.shared.f32 	%f470, [%r15+12];
$L__BB55_21:
	setp.gt.u32 	%p72, %r14, 3;
	mov.b32 	%r281, %f470;
	shfl.sync.bfly.b32	%r282|%p73, %r281, 16, 31, -1;
	mov.b32 	%f369, %r282;
	add.f32 	%f370, %f470, %f369;
	mov.b32 	%r283, %f370;
	shfl.sync.bfly.b32	%r284|%p74, %r283, 8, 31, -1;
	mov.b32 	%f371, %r284;
	add.f32 	%f372, %f370, %f371;
	mov.b32 	%r285, %f372;
	shfl.sync.bfly.b32	%r286|%p75, %r285, 4, 31, -1;
	mov.b32 	%f373, %r286;
	add.f32 	%f374, %f372, %f373;
	mov.b32 	%r287, %f374;
	shfl.sync.bfly.b32	%r288|%p76, %r287, 2, 31, -1;
	mov.b32 	%f375, %r288;
	add.f32 	%f376, %f374, %f375;
	mov.b32 	%r289, %f376;
	shfl.sync.bfly.b32	%r290|%p77, %r289, 1, 31, -1;
	mov.b32 	%f377, %r290;
	add.f32 	%f84, %f376, %f377;
	mov.f32 	%f471, 0f00000000;
	@%p72 bra 	$L__BB55_23;
	ld.shared.f32 	%f471, [%r15+16];
$L__BB55_23:
	setp.gt.u32 	%p78, %r14, 3;
	mov.b32 	%r291, %f471;
	shfl.sync.bfly.b32	%r292|%p79, %r291, 16, 31, -1;
	mov.b32 	%f379, %r292;
	add.f32 	%f380, %f471, %f379;
	mov.b32 	%r293, %f380;
	shfl.sync.bfly.b32	%r294|%p80, %r293, 8, 31, -1;
	mov.b32 	%f381, %r294;
	add.f32 	%f382, %f380, %f381;
	mov.b32 	%r295, %f382;
	shfl.sync.bfly.b32	%r296|%p81, %r295, 4, 31, -1;
	mov.b32 	%f383, %r296;
	add.f32 	%f384, %f382, %f383;
	mov.b32 	%r297, %f384;
	shfl.sync.bfly.b32	%r298|%p82, %r297, 2, 31, -1;
	mov.b32 	%f385, %r298;
	add.f32 	%f386, %f384, %f385;
	mov.b32 	%r299, %f386;
	shfl.sync.bfly.b32	%r300|%p83, %r299, 1, 31, -1;
	mov.b32 	%f387, %r300;
	add.f32 	%f87, %f386, %f387;
	mov.f32 	%f472, 0f00000000;
	@%p78 bra 	$L__BB55_25;
	ld.shared.f32 	%f472, [%r15+20];
$L__BB55_25:
	setp.gt.u32 	%p84, %r14, 3;
	mov.b32 	%r301, %f472;
	shfl.sync.bfly.b32	%r302|%p85, %r301, 16, 31, -1;
	mov.b32 	%f389, %r302;
	add.f32 	%f390, %f472, %f389;
	mov.b32 	%r303, %f390;
	shfl.sync.bfly.b32	%r304|%p86, %r303, 8, 31, -1;
	mov.b32 	%f391, %r304;
	add.f32 	%f392, %f390, %f391;
	mov.b32 	%r305, %f392;
	shfl.sync.bfly.b32	%r306|%p87, %r305, 4, 31, -1;
	mov.b32 	%f393, %r306;
	add.f32 	%f394, %f392, %f393;
	mov.b32 	%r307, %f394;
	shfl.sync.bfly.b32	%r308|%p88, %r307, 2, 31, -1;
	mov.b32 	%f395, %r308;
	add.f32 	%f396, %f394, %f395;
	mov.b32 	%r309, %f396;
	shfl.sync.bfly.b32	%r310|%p89, %r309, 1, 31, -1;
	mov.b32 	%f397, %r310;
	add.f32 	%f90, %f396, %f397;
	mov.f32 	%f473, 0f00000000;
	@%p84 bra 	$L__BB55_27;
	ld.shared.f32 	%f473, [%r15+24];
$L__BB55_27:
	setp.gt.u32 	%p90, %r14, 3;
	mov.b32 	%r311, %f473;
	shfl.sync.bfly.b32	%r312|%p91, %r311, 16, 31, -1;
	mov.b32 	%f399, %r312;
	add.f32 	%f400, %f473, %f399;
	mov.b32 	%r313, %f400;
	shfl.sync.bfly.b32	%r314|%p92, %r313, 8, 31, -1;
	mov.b32 	%f401, %r314;
	add.f32 	%f402, %f400, %f401;
	mov.b32 	%r315, %f402;
	shfl.sync.bfly.b32	%r316|%p93, %r315, 4, 31, -1;
	mov.b32 	%f403, %r316;
	add.f32 	%f404, %f402, %f403;
	mov.b32 	%r317, %f404;
	shfl.sync.bfly.b32	%r318|%p94, %r317, 2, 31, -1;
	mov.b32 	%f405, %r318;
	add.f32 	%f406, %f404, %f405;
	mov.b32 	%r319, %f406;
	shfl.sync.bfly.b32	%r320|%p95, %r319, 1, 31, -1;
	mov.b32 	%f407, %r320;
	add.f32 	%f93, %f406, %f407;
	mov.f32 	%f474, 0f00000000;
	@%p90 bra 	$L__BB55_29;
	ld.shared.f32 	%f474, [%r15+28];
$L__BB55_29:
	setp.ne.s32 	%p96, %r2, 0;
	mov.b32 	%r321, %f474;
	shfl.sync.bfly.b32	%r322|%p97, %r321, 16, 31, -1;
	mov.b32 	%f408, %r322;
	add.f32 	%f409, %f474, %f408;
	mov.b32 	%r323, %f409;
	shfl.sync.bfly.b32	%r324|%p98, %r323, 8, 31, -1;
	mov.b32 	%f410, %r324;
	add.f32 	%f411, %f409, %f410;
	mov.b32 	%r325, %f411;
	shfl.sync.bfly.b32	%r326|%p99, %r325, 4, 31, -1;
	mov.b32 	%f412, %r326;
	add.f32 	%f413, %f411, %f412;
	mov.b32 	%r327, %f413;
	shfl.sync.bfly.b32	%r328|%p100, %r327, 2, 31, -1;
	mov.b32 	%f414, %r328;
	add.f32 	%f415, %f413, %f414;
	mov.b32 	%r329, %f415;
	shfl.sync.bfly.b32	%r330|%p101, %r329, 1, 31, -1;
	mov.b32 	%f416, %r330;
	add.f32 	%f96, %f415, %f416;
	@%p96 bra 	$L__BB55_33;
	ld.param.s8 	%rs30, [_Z19gemv_kernel_batchedI6__half7__half2Li128ELi8EEvPKT_S4_S4_PS2_iib_param_6];
	setp.eq.s16 	%p102, %rs30, 0;
	mov.f32 	%f475, 0f00000000;
	@%p102 bra 	$L__BB55_32;
	ld.param.u64 	%rd105, [_Z19gemv_kernel_batchedI6__half7__half2Li128ELi8EEvPKT_S4_S4_PS2_iib_param_2];
	mul.wide.u32 	%rd87, %r1, 2;
	add.s64 	%rd86, %rd105, %rd87;
	// begin inline asm
	ld.global.nc.b16 %rs20, [%rd86];
	// end inline asm
	// begin inline asm
	{  cvt.f32.f16 %f475, %rs20;}

	// end inline asm
$L__BB55_32:
	ld.param.u64 	%rd106, [_Z19gemv_kernel_batchedI6__half7__half2Li128ELi8EEvPKT_S4_S4_PS2_iib_param_3];
	cvta.to.global.u64 	%rd88, %rd106;
	add.f32 	%f419, %f475, %f75;
	// begin inline asm
	{  cvt.rn.f16.f32 %rs22, %f419;}

	// end inline asm
	mul.wide.u32 	%rd89, %r1, 2;
	add.s64 	%rd90, %rd88, %rd89;
	st.global.u16 	[%rd90], %rs22;
	add.f32 	%f420, %f475, %f78;
	// begin inline asm
	{  cvt.rn.f16.f32 %rs23, %f420;}

	// end inline asm
	add.s32 	%r331, %r16, %r1;
	mul.wide.u32 	%rd91, %r331, 2;
	add.s64 	%rd92, %rd88, %rd91;
	st.global.u16 	[%rd92], %rs23;
	add.f32 	%f421, %f475, %f81;
	// begin inline asm
	{  cvt.rn.f16.f32 %rs24, %f421;}

	// end inline asm
	add.s32 	%r332, %r331, %r16;
	mul.wide.u32 	%rd93, %r332, 2;
	add.s64 	%rd94, %rd88, %rd93;
	st.global.u16 	[%rd94], %rs24;
	add.f32 	%f422, %f475, %f84;
	// begin inline asm
	{  cvt.rn.f16.f32 %rs25, %f422;}

	// end inline asm
	add.s32 	%r333, %r332, %r16;
	mul.wide.u32 	%rd95, %r333, 2;
	add.s64 	%rd96, %rd88, %rd95;
	st.global.u16 	[%rd96], %rs25;
	add.f32 	%f423, %f475, %f87;
	// begin inline asm
	{  cvt.rn.f16.f32 %rs26, %f423;}

	// end inline asm
	add.s32 	%r334, %r333, %r16;
	mul.wide.u32 	%rd97, %r334, 2;
	add.s64 	%rd98, %rd88, %rd97;
	st.global.u16 	[%rd98], %rs26;
	add.f32 	%f424, %f475, %f90;
	// begin inline asm
	{  cvt.rn.f16.f32 %rs27, %f424;}

	// end inline asm
	add.s32 	%r335, %r334, %r16;
	mul.wide.u32 	%rd99, %r335, 2;
	add.s64 	%rd100, %rd88, %rd99;
	st.global.u16 	[%rd100], %rs27;
	add.f32 	%f425, %f475, %f93;
	// begin inline asm
	{  cvt.rn.f16.f32 %rs28, %f425;}

	// end inline asm
	add.s32 	%r336, %r335, %r16;
	mul.wide.u32 	%rd101, %r336, 2;
	add.s64 	%rd102, %rd88, %rd101;
	st.global.u16 	[%rd102], %rs28;
	add.f32 	%f426, %f475, %f96;
	// begin inline asm
	{  cvt.rn.f16.f32 %rs29, %f426;}

	// end inline asm
	add.s32 	%r337, %r336, %r16;
	mul.wide.u32 	%rd103, %r337, 2;
	add.s64 	%rd104, %rd88, %rd103;
	st.global.u16 	[%rd104], %rs29;
$L__BB55_33:
	ret;

}
	// .globl	_Z19gemv_kernel_batchedI6__half7__half2Li256ELi1EEvPKT_S4_S4_PS2_iib
.visible .entry _Z19gemv_kernel_batchedI6__half7__half2Li256ELi1EEvPKT_S4_S4_PS2_iib(
	.param .u64 .ptr .align 1 _Z19gemv_kernel_batchedI6__half7__half2Li256ELi1EEvPKT_S4_S4_PS2_iib_param_0,
	.param .u64 .ptr .align 1 _Z19gemv_kernel_batchedI6__half7__half2Li256ELi1EEvPKT_S4_S4_PS2_iib_param_1,
	.param .u64 .ptr .align 1 _Z19gemv_kernel_batchedI6__half7__half2Li256ELi1EEvPKT_S4_S4_PS2_iib_param_2,
	.param .u64 .ptr .align 1 _Z19gemv_kernel_batchedI6__half7__half2Li256ELi1EEvPKT_S4_S4_PS2_iib_param_3,
	.param .u32 _Z19gemv_kernel_batchedI6__half7__half2Li256ELi1EEvPKT_S4_S4_PS2_iib_param_4,
	.param .u32 _Z19gemv_kernel_batchedI6__half7__half2Li256ELi1EEvPKT_S4_S4_PS2_iib_param_5,
	.param .u8 _Z19gemv_kernel_batchedI6__half7__half2Li256ELi1EEvPKT_S4_S4_PS2_iib_param_6
)
{
	.reg .pred 	%p<26>;
	.reg .b16 	%rs<9>;
	.reg .b32 	%r<85>;
	.reg .b32 	%f<80>;
	.reg .b64 	%rd<42>;
	// demoted variable
	.shared .align 4 .b8 _ZZ19gemv_kernel_batchedI6__half7__half2Li256ELi1EEvPKT_S4_S4_PS2_iibE9warp_sums[32];
	ld.param.u64 	%rd11, [_Z19gemv_kernel_batchedI6__half7__half2Li256ELi1EEvPKT_S4_S4_PS2_iib_param_0];
	ld.param.u64 	%rd12, [_Z19gemv_kernel_batchedI6__half7__half2Li256ELi1EEvPKT_S4_S4_PS2_iib_param_1];
	ld.param.u64 	%rd13, [_Z19gemv_kernel_batchedI6__half7__half2Li256ELi1EEvPKT_S4_S4_PS2_iib_param_2];
	ld.param.u64 	%rd14, [_Z19gemv_kernel_batchedI6__half7__half2Li256ELi1EEvPKT_S4_S4_PS2_iib_param_3];
	ld.param.u32 	%r16, [_Z19gemv_kernel_batchedI6__half7__half2Li256ELi1EEvPKT_S4_S4_PS2_iib_param_4];
	ld.param.u32 	%r15, [_Z19gemv_kernel_batchedI6__half7__half2Li256ELi1EEvPKT_S4_S4_PS2_iib_param_5];
	ld.param.s8 	%rs1, [_Z19gemv_kernel_batchedI6__half7__half2Li256ELi1EEvPKT_S4_S4_PS2_iib_param_6];
	mov.u32 	%r1, %ctaid.x;
	setp.ge.s32 	%p1, %r1, %r16;
	@%p1 bra 	$L__BB56_19;
	mov.u32 	%r2, %tid.x;
	shr.u32 	%r17, %r15, 31;
	add.s32 	%r18, %r15, %r17;
	shr.s32 	%r3, %r18, 1;
	mul.lo.s32 	%r4, %r15, %r1;
	mul.wide.s32 	%rd15, %r4, 2;
	add.s64 	%rd1, %rd11, %rd15;
	setp.ge.s32 	%p2, %r2, %r3;
	mov.f32 	%f76, 0f00000000;
	@%p2 bra 	$L__BB56_8;
	not.b32 	%r19, %r2;
	add.s32 	%r5, %r3, %r19;
	and.b32  	%r20, %r5, 768;
	setp.eq.s32 	%p3, %r20, 768;
	mov.f32 	%f76, 0f00000000;
	mov.u32 	%r83, %r2;
	@%p3 bra 	$L__BB56_5;
	mul.wide.u32 	%rd16, %r2, 4;
	add.s64 	%rd40, %rd12, %rd16;
	add.s64 	%rd18, %rd16, %rd15;
	add.s64 	%rd39, %rd11, %rd18;
	shr.u32 	%r21, %r5, 8;
	add.s32 	%r22, %r21, 1;
	and.b32  	%r23, %r22, 3;
	neg.s32 	%r81, %r23;
	mov.f32 	%f76, 0f00000000;
	mov.u32 	%r83, %r2;
$L__BB56_4:
	.pragma "nounroll";
	// begin inline asm
	ld.global.nc.b32 %r24, [%rd39];
	// end inline asm
	// begin inline asm
	ld.global.nc.b32 %r25, [%rd40];
	// end inline asm
	// begin inline asm
	{.reg .f16 low,high;
  mov.b32 {low,high},%r24;
  cvt.f32.f16 %f20, low;}

	// end inline asm
	// begin inline asm
	{.reg .f16 low,high;
  mov.b32 {low,high},%r24;
  cvt.f32.f16 %f21, high;}

	// end inline asm
	// begin inline asm
	{.reg .f16 low,high;
  mov.b32 {low,high},%r25;
  cvt.f32.f16 %f22, low;}

	// end inline asm
	// begin inline asm
	{.reg .f16 low,high;
  mov.b32 {low,high},%r25;
  cvt.f32.f16 %f23, high;}

	// end inline asm
	fma.rn.f32 	%f24, %f20, %f22, %f76;
	fma.rn.f32 	%f76, %f21, %f23, %f24;
	add.s32 	%r83, %r83, 256;
	add.s64 	%rd40, %rd40, 1024;
	add.s64 	%rd39, %rd39, 1024;
	add.s32 	%r81, %r81, 1;
	setp.ne.s32 	%p4, %r81, 0;
	@%p4 bra 	$L__BB56_4;
$L__BB56_5:
	setp.lt.u32 	%p5, %r5, 768;
	@%p5 bra 	$L__BB56_8;
	mul.wide.u32 	%rd41, %r83, 4;
$L__BB56_7:
	add.s64 	%rd21, %rd1, %rd41;
	// begin inline asm
	ld.global.nc.b32 %r30, [%rd21];
	// end inline asm
	add.s64 	%rd22, %rd12, %rd41;
	// begin inline asm
	ld.global.nc.b32 %r31, [%rd22];
	// end inline asm
	// begin inline asm
	{.reg .f16 low,high;
  mov.b32 {low,high},%r30;
  cvt.f32.f16 %f25, low;}

	// end inline asm
	// begin inline asm
	{.reg .f16 low,high;
  mov.b32 {low,high},%r30;
  cvt.f32.f16 %f26, high;}

	// end inline asm
	// begin inline asm
	{.reg .f16 low,high;
  mov.b32 {low,high},%r31;
  cvt.f32.f16 %f27, low;}

	// end inline asm
	// begin inline asm
	{.reg .f16 low,high;
  mov.b32 {low,high},%r31;
  cvt.f32.f16 %f28, high;}

	// end inline asm
	fma.rn.f32 	%f41, %f25, %f27, %f76;
	fma.rn.f32 	%f42, %f26, %f28, %f41;
	add.s64 	%rd23, %rd21, 1024;
	// begin inline asm
	ld.global.nc.b32 %r36, [%rd23];
	// end inline asm
	add.s64 	%rd24, %rd22, 1024;
	// begin inline asm
	ld.global.nc.b32 %r37, [%rd24];
	// end inline asm
	// begin inline asm
	{.reg .f16 low,high;
  mov.b32 {low,high},%r36;
  cvt.f32.f16 %f29, low;}

	// end inline asm
	// begin inline asm
	{.reg .f16 low,high;
  mov.b32 {low,high},%r36;
  cvt.f32.f16 %f30, high;}

	// end inline asm
	// begin inline asm
	{.reg .f16 low,high;
  mov.b32 {low,high},%r37;
  cvt.f32.f16 %f31, low;}

	// end inline asm
	// begin inline asm
	{.reg .f16 low,high;
  mov.b32 {low,high},%r37;
  cvt.f32.f16 %f32, high;}

	// end inline asm
	fma.rn.f32 	%f43, %f29, %f31, %f42;
	fma.rn.f32 	%f44, %f30, %f32, %f43;
	add.s64 	%rd25, %rd21, 2048;
	// begin inline asm
	ld.global.nc.b32 %r42, [%rd25];
	// end inline asm
	add.s64 	%rd26, %rd22, 2048;
	// begin inline asm
	ld.global.nc.b32 %r43, [%rd26];
	// end inline asm
	// begin inline asm
	{.reg .f16 low,high;
  mov.b32 {low,high},%r42;
  cvt.f32.f16 %f33, low;}

	// end inline asm
	// begin inline asm
	{.reg .f16 low,high;
  mov.b32 {low,high},%r42;
  cvt.f32.f16 %f34, high;}

	// end inline asm
	// begin inline asm
	{.reg .f16 low,high;
  mov.b32 {low,high},%r43;
  cvt.f32.f16 %f35, low;}

	// end inline asm
	// begin inline asm
	{.reg .f16 low,high;
  mov.b32 {low,high},%r43;
  cvt.f32.f16 %f36, high;}

	// end inline asm
	fma.rn.f32 	%f45, %f33, %f35, %f44;
	fma.rn.f32 	%f46, %f34, %f36, %f45;
	add.s64 	%rd27, %rd21, 3072;
	// begin inline asm
	ld.global.nc.b32 %r48, [%rd27];
	// end inline asm
	add.s64 	%rd28, %rd22, 3072;
	// begin inline asm
	ld.global.nc.b32 %r49, [%rd28];
	// end inline asm
	// begin inline asm
	{.reg .f16 low,high;
  mov.b32 {low,high},%r48;
  cvt.f32.f16 %f37, low;}

	// end inline asm
	// begin inline asm
	{.reg .f16 low,high;
  mov.b32 {low,high},%r48;
  cvt.f32.f16 %f38, high;}

	// end inline asm
	// begin inline asm
	{.reg .f16 low,high;
  mov.b32 {low,high},%r49;
  cvt.f32.f16 %f39, low;}

	// end inline asm
	// begin inline asm
	{.reg .f16 low,high;
  mov.b32 {low,high},%r49;
  cvt.f32.f16 %f40, high;}

	// end inline asm
	fma.rn.f32 	%f47, %f37, %f39, %f46;
	fma.rn.f32 	%f76, %f38, %f40, %f47;
	add.s32 	%r83, %r83, 1024;
	add.s64 	%rd41, %rd41, 4096;
	setp.lt.s32 	%p6, %r83, %r3;
	@%p6 bra 	$L__BB56_7;
$L__BB56_8:
	and.b32  	%r54, %r15, 1;
	setp.eq.b32 	%p7, %r54, 1;
	not.pred 	%p8, %p7;
	setp.ne.s32 	%p9, %r2, 0;
	or.pred  	%p10, %p9, %p8;
	@%p10 bra 	$L__BB56_10;
	mul.wide.s32 	%rd31, %r15, 2;
	add.s64 	%rd32, %rd1, %rd31;
	add.s64 	%rd29, %rd32, -2;
	// begin inline asm
	ld.global.nc.b16 %rs2, [%rd29];
	// end inline asm
	// begin inline asm
	{  cvt.f32.f16 %f48, %rs2;}

	// end inline asm
	add.s64 	%rd33, %rd12, %rd31;
	add.s64 	%rd30, %rd33, -2;
	// begin inline asm
	ld.global.nc.b16 %rs4, [%rd30];
	// end inline asm
	// begin inline asm
	{  cvt.f32.f16 %f49, %rs4;}

	// end inline asm
	fma.rn.f32 	%f76, %f48, %f49, %f76;
$L__BB56_10:
	mov.b32 	%r55, %f76;
	shfl.sync.bfly.b32	%r56|%p11, %r55, 16, 31, -1;
	mov.b32 	%f50, %r56;
	add.f32 	%f51, %f76, %f50;
	mov.b32 	%r57, %f51;
	shfl.sync.bfly.b32	%r58|%p12, %r57, 8, 31, -1;
	mov.b32 	%f52, %r58;
	add.f32 	%f53, %f51, %f52;
	mov.b32 	%r59, %f53;
	shfl.sync.bfly.b32	%r60|%p13, %r59, 4, 31, -1;
	mov.b32 	%f54, %r60;
	add.f32 	%f55, %f53, %f54;
	mov.b32 	%r61, %f55;
	shfl.sync.bfly.b32	%r62|%p14, %r61, 2, 31, -1;
	mov.b32 	%f56, %r62;
	add.f32 	%f57, %f55, %f56;
	mov.b32 	%r63, %f57;
	shfl.sync.bfly.b32	%r64|%p15, %r63, 1, 31, -1;
	mov.b32 	%f58, %r64;
	add.f32 	%f10, %f57, %f58;
	and.b32  	%r14, %r2, 31;
	setp.ne.s32 	%p16, %r14, 0;
	@%p16 bra 	$L__BB56_12;
	shr.u32 	%r65, %r2, 3;
	mov.u32 	%r66, _ZZ19gemv_kernel_batchedI6__half7__half2Li256ELi1EEvPKT_S4_S4_PS2_iibE9warp_sums;
	add.s32 	%r67, %r66, %r65;
	st.shared.f32 	[%r67], %f10;
$L__BB56_12:
	bar.sync 	0;
	setp.gt.u32 	%p17, %r2, 31;
	@%p17 bra 	$L__BB56_19;
	setp.gt.u32 	%p18, %r14, 7;
	mov.f32 	%f78, 0f00000000;
	@%p18 bra 	$L__BB56_15;
	shl.b32 	%r68, %r14, 2;
	mov.u32 	%r69, _ZZ19gemv_kernel_batchedI6__half7__half2Li256ELi1EEvPKT_S4_S4_PS2_iibE9warp_sums;
	add.s32 	%r70, %r69, %r68;
	ld.shared.f32 	%f78, [%r70];
$L__BB56_15:
	setp.ne.s32 	%p19, %r2, 0;
	mov.b32 	%r71, %f78;
	shfl.sync.bfly.b32	%r72|%p20, %r71, 16, 31, -1;
	mov.b32 	%f60, %r72;
	add.f32 	%f61, %f78, %f60;
	mov.b32 	%r73, %f61;
	shfl.sync.bfly.b32	%r74|%p21, %r73, 8, 31, -1;
	mov.b32 	%f62, %r74;
	add.f32 	%f63, %f61, %f62;
	mov.b32 	%r75, %f63;
	shfl.sync.bfly.b32	%r76|%p22, %r75, 4, 31, -1;
	mov.b32 	%f64, %r76;
	add.f32 	%f65, %f63, %f64;
	mov.b32 	%r77, %f65;
	shfl.sync.bfly.b32	%r78|%p23, %r77, 2, 31, -1;
	mov.b32 	%f66, %r78;
	add.f32 	%f67, %f65, %f66;
	mov.b32 	%r79, %f67;
	shfl.sync.bfly.b32	%r80|%p24, %r79, 1, 31, -1;
	mov.b32 	%f68, %r80;
	add.f32 	%f13, %f67, %f68;
	@%p19 bra 	$L__BB56_19;
	setp.eq.s16 	%p25, %rs1, 0;
	mov.f32 	%f79, 0f00000000;
	@%p25 bra 	$L__BB56_18;
	mul.wide.u32 	%rd35, %r1, 2;
	add.s64 	%rd34, %rd13, %rd35;
	// begin inline asm
	ld.global.nc.b16 %rs6, [%rd34];
	// end inline asm
	// begin inline asm
	{  cvt.f32.f16 %f79, %rs6;}

	// end inline asm
$L__BB56_18:
	add.f32 	%f71, %f13, %f79;
	// begin inline asm
	{  cvt.rn.f16.f32 %rs8, %f71;}

	// end inline asm
	cvta.to.global.u64 	%rd36, %rd14;
	mul.wide.u32 	%rd37, %r1, 2;
	add.s64 	%rd38, %rd36, %rd37;
	st.global.u16 	[%rd38], %rs8;
$L__BB56_19:
	ret;

}
	// .globl	_Z19gemv_kernel_batchedI6__half7__half2Li256ELi2EEvPKT_S4_S4_PS2_iib
.visible .entry _Z19gemv_kernel_batchedI6__half7__half2Li256ELi2EEvPKT_S4_S4_PS2_iib(
	.param .u64 .ptr .align 1 _Z19gemv_kernel_batchedI6__half7__half2Li256ELi2EEvPKT_S4_S4_PS2_iib_param_0,
	.param .u64 .ptr .align 1 _Z19gemv_kernel_batchedI6__half7__half2Li256ELi2EEvPKT_S4_S4_PS2_iib_param_1,
	.param .u64 .ptr .align 1 _Z19gemv_kernel_batchedI6__half7__half2Li256ELi2EEvPKT_S4_S4_PS2_iib_param_2,
	.param .u64 .ptr .align 1 _Z19gemv_kernel_batchedI6__half7__half2Li256ELi2EEvPKT_S4_S4_PS2_iib_param_3,
	.param .u32 _Z19gemv_kernel_batchedI6__half7__half2Li256ELi2EEvPKT_S4_S4_PS2_iib_param_4,
	.param .u32 _Z19gemv_kernel_batchedI6__half7__half2Li256ELi2EEvPKT_S4_S4_PS2_iib_param_5,
	.param .u8 _Z19gemv_kernel_batchedI6__half7__half2Li256ELi2EEvPKT_S4_S4_PS2_iib_param_6
)
{
	.reg .pred 	%p<37>;
	.reg .b16 	%rs<12>;
	.reg .b32 	%r<121>;
	.reg .b32 	%f<134>;
	.reg .b64 	%rd<53>;
	// demoted variable
	.shared .align 4 .b8 _ZZ19gemv_kernel_batchedI6__half7__half2Li256ELi2EEvPKT_S4_S4_PS2_iibE9warp_sums[64];
	ld.param.u64 	%rd13, [_Z19gemv_kernel_batchedI6__half7__half2Li256ELi2EEvPKT_S4_S4_PS2_iib_param_0];
	ld.param.u64 	%rd14, [_Z19gemv_kernel_batchedI6__half7__half2Li256ELi2EEvPKT_S4_S4_PS2_iib_param_1];
	ld.param.u64 	%rd15, [_Z19gemv_kernel_batchedI6__half7__half2Li256ELi2EEvPKT_S4_S4_PS2_iib_param_2];
	ld.param.u64 	%rd16, [_Z19gemv_kernel_batchedI6__half7__half2Li256ELi2EEvPKT_S4_S4_PS2_iib_param_3];
	ld.param.u32 	%r16, [_Z19gemv_kernel_batchedI6__half7__half2Li256ELi2EEvPKT_S4_S4_PS2_iib_param_4];
	ld.param.u32 	%r17, [_Z19gemv_kernel_batchedI6__half7__half2Li256ELi2EEvPKT_S4_S4_PS2_iib_param_5];
	ld.param.s8 	%rs1, [_Z19gemv_kernel_batchedI6__half7__half2Li256ELi2EEvPKT_S4_S4_PS2_iib_param_6];
	mov.u32 	%r1, %ctaid.x;
	setp.ge.s32 	%p1, %r1, %r16;
	@%p1 bra 	$L__BB57_21;
	mov.u32 	%r2, %tid.x;
	shr.u32 	%r18, %r17, 31;
	add.s32 	%r19, %r17, %r18;
	shr.s32 	%r3, %r19, 1;
	mul.lo.s32 	%r4, %r17, %r1;
	mul.wide.s32 	%rd17, %r4, 2;
	add.s64 	%rd1, %rd13, %rd17;
	setp.ge.s32 	%p2, %r2, %r3;
	mov.f32 	%f127, 0f00000000;
	mov.f32 	%f128, %f127;
	@%p2 bra 	$L__BB57_8;
	not.b32 	%r20, %r2;
	add.s32 	%r5, %r3, %r20;
	and.b32  	%r21, %r5, 768;
	setp.eq.s32 	%p3, %r21, 768;
	mov.f32 	%f127, 0f00000000;
	mov.u32 	%r119, %r2;
	@%p3 bra 	$L__BB57_5;
	mul.wide.s32 	%rd2, %r17, 2;
	mul.wide.u32 	%rd18, %r2, 4;
	add.s64 	%rd51, %rd14, %rd18;
	add.s64 	%rd20, %rd18, %rd17;
	add.s64 	%rd50, %rd13, %rd20;
	shr.u32 	%r22, %r5, 8;
	add.s32 	%r23, %r22, 1;
	and.b32  	%r24, %r23, 3;
	neg.s32 	%r117, %r24;
	mov.f32 	%f127, 0f00000000;
	mov.f32 	%f128, %f127;
	mov.u32 	%r119, %r2;
$L__BB57_4:
	.pragma "nounroll";
	// begin inline asm
	ld.global.nc.b32 %r25, [%rd50];
	// end inline asm
	// begin inline asm
	{.reg .f16 low,high;
  mov.b32 {low,high},%r25;
  cvt.f32.f16 %f30, low;}

	// end inline asm
	// begin inline asm
	{.reg .f16 low,high;
  mov.b32 {low,high},%r25;
  cvt.f32.f16 %f31, high;}

	// end inline asm
	// begin inline asm
	ld.global.nc.b32 %r28, [%rd51];
	// end inline asm
	// begin inline asm
	{.reg .f16 low,high;
  mov.b32 {low,high},%r28;
  cvt.f32.f16 %f32, low;}

	// end inline asm
	// begin inline asm
	{.reg .f16 low,high;
  mov.b32 {low,high},%r28;
  cvt.f32.f16 %f33, high;}

	// end inline asm
	fma.rn.f32 	%f36, %f30, %f32, %f128;
	fma.rn.f32 	%f128, %f31, %f33, %f36;
	add.s64 	%rd23, %rd51, %rd2;
	// begin inline asm
	ld.global.nc.b32 %r31, [%rd23];
	// end inline asm
	// begin inline asm
	{.reg .f16 low,high;
  mov.b32 {low,high},%r31;
  cvt.f32.f16 %f34, low;}

	// end inline asm
	// begin inline asm
	{.reg .f16 low,high;
  mov.b32 {low,high},%r31;
  cvt.f32.f16 %f35, high;}

	// end inline asm
	fma.rn.f32 	%f37, %f30, %f34, %f127;
	fma.rn.f32 	%f127, %f31, %f35, %f37;
	add.s32 	%r119, %r119, 256;
	add.s64 	%rd51, %rd51, 1024;
	add.s64 	%rd50, %rd50, 1024;
	add.s32 	%r117, %r117, 1;
	setp.ne.s32 	%p4, %r117, 0;
	@%p4 bra 	$L__BB57_4;
$L__BB57_5:
	setp.lt.u32 	%p5, %r5, 768;
	@%p5 bra 	$L__BB57_8;
	mul.wide.u32 	%rd52, %r119, 4;
	mul.wide.s32 	%rd24, %r17, 2;
	add.s64 	%rd10, %rd14, %rd24;
$L__BB57_7:
	add.s64 	%rd25, %rd1, %rd52;
	// begin inline asm
	ld.global.nc.b32 %r34, [%rd25];
	// end inline asm
	add.s64 	%rd26, %rd14, %rd52;
	// begin inline asm
	{.reg .f16 low,high;
  mov.b32 {low,high},%r34;
  cvt.f32.f16 %f38, low;}

	// end inline asm
	// begin inline asm
	{.reg .f16 low,high;
  mov.b32 {low,high},%r34;
  cvt.f32.f16 %f39, high;}

	// end inline asm
	// begin inline asm
	ld.global.nc.b32 %r37, [%rd26];
	// end inline asm
	// begin inline asm
	{.reg .f16 low,high;
  mov.b32 {low,high},%r37;
  cvt.f32.f16 %f40, low;}

	// end inline asm
	// begin inline asm
	{.reg .f16 low,high;
  mov.b32 {low,high},%r37;
  cvt.f32.f16 %f41, high;}

	// end inline asm
	fma.rn.f32 	%f62, %f38, %f40, %f128;
	fma.rn.f32 	%f63, %f39, %f41, %f62;
	add.s64 	%rd27, %rd10, %rd52;
	// begin inline asm
	ld.global.nc.b32 %r40, [%rd27];
	// end inline asm
	// begin inline asm
	{.reg .f16 low,high;
  mov.b32 {low,high},%r40;
  cvt.f32.f16 %f42, low;}

	// end inline asm
	// begin inline asm
	{.reg .f16 low,high;
  mov.b32 {low,high},%r40;
  cvt.f32.f16 %f43, high;}

	// end inline asm
	fma.rn.f32 	%f64, %f38, %f42, %f127;
	fma.rn.f32 	%f65, %f39, %f43, %f64;
	add.s64 	%rd28, %rd25, 1024;
	// begin inline asm
	ld.global.nc.b32 %r43, [%rd28];
	// end inline asm
	add.s64 	%rd29, %rd26, 1024;
	// begin inline asm
	{.reg .f16 low,high;
  mov.b32 {low,high},%r43;
  cvt.f32.f16 %f44, low;}

	// end inline asm
	// begin inline asm
	{.reg .f16 low,high;
  mov.b32 {low,high},%r43;
  cvt.f32.f16 %f45, high;}

	// end inline asm
	// begin inline asm
	ld.global.nc.b32 %r46, [%rd29];
	// end inline asm
	// begin inline asm
	{.reg .f16 low,high;
  mov.b32 {low,high},%r46;
  cvt.f32.f16 %f46, low;}

	// end inline asm
	// begin inline asm
	{.reg .f16 low,high;
  mov.b32 {low,high},%r46;
  cvt.f32.f16 %f47, high;}

	// end inline asm
	fma.rn.f32 	%f66, %f44, %f46, %f63;
	fma.rn.f32 	%f67, %f45, %f47, %f66;
	add.s64 	%rd30, %rd27, 1024;
	// begin inline asm
	ld.global.nc.b32 %r49, [%rd30];
	// end inline asm
	// begin inline asm
	{.reg .f16 low,high;
  mov.b32 {low,high},%r49;
  cvt.f32.f16 %f48, low;}

	// end inline asm
	// begin inline asm
	{.reg .f16 low,high;
  mov.b32 {low,high},%r49;
  cvt.f32.f16 %f49, high;}

	// end inline asm
	fma.rn.f32 	%f68, %f44, %f48, %f65;
	fma.rn.f32 	%f69, %f45, %f49, %f68;
	add.s64 	%rd31, %rd25, 2048;
	// begin inline asm
	ld.global.nc.b32 %r52, [%rd31];
	// end inline asm
	add.s64 	%rd32, %rd26, 2048;
	// begin inline asm
	{.reg .f16 low,high;
  mov.b32 {low,high},%r52;
  cvt.f32.f16 %f50, low;}

	// end inline asm
	// begin inline asm
	{.reg .f16 low,high;
  mov.b32 {low,high},%r52;
  cvt.f32.f16 %f51, high;}

	// end inline asm
	// begin inline asm
	ld.global.nc.b32 %r55, [%rd32];
	// end inline asm
	// begin inline asm
	{.reg .f16 low,high;
  mov.b32 {low,high},%r55;
  cvt.f32.f16 %f52, low;}

	// end inline asm
	// begin inline asm
	{.reg .f16 low,high;
  mov.b32 {low,high},%r55;
  cvt.f32.f16 %f53, high;}

	// end inline asm
	fma.rn.f32 	%f70, %f50, %f52, %f67;
	fma.rn.f32 	%f71, %f51, %f53, %f70;
	add.s64 	%rd33, %rd27, 2048;
	// begin inline asm
	ld.global.nc.b32 %r58, [%rd33];
	// end inline asm
	// begin inline asm
	{.reg .f16 low,high;
  mov.b32 {low,high},%r58;
  cvt.f32.f16 %f54, low;}

	// end inline asm
	// begin inline asm
	{.reg .f16 low,high;
  mov.b32 {low,high},%r58;
  cvt.f32.f16 %f55, high;}

	// end inline asm
	fma.rn.f32 	%f72, %f50, %f54, %f69;
	fma.rn.f32 	%f73, %f51, %f55, %f72;
	add.s64 	%rd34, %rd25, 3072;
	// begin inline asm
	ld.global.nc.b32 %r61, [%rd34];
	// end inline asm
	add.s64 	%rd35, %rd26, 3072;
	// begin inline asm
	{.reg .f16 low,high;
  mov.b32 {low,high},%r61;
  cvt.f32.f16 %f56, low;}

	// end inline asm
	// begin inline asm
	{.reg .f16 low,high;
  mov.b32 {low,high},%r61;
  cvt.f32.f16 %f57, high;}

	// end inline asm
	// begin inline asm
	ld.global.nc.b32 %r64, [%rd35];
	// end inline asm
	// begin inline asm
	{.reg .f16 low,high;
  mov.b32 {low,high},%r64;
  cvt.f32.f16 %f58, low;}

	// end inline asm
	// begin inline asm
	{.reg .f16 low,high;
  mov.b32 {low,high},%r64;
  cvt.f32.f16 %f59, high;}

	// end inline asm
	fma.rn.f32 	%f74, %f56, %f58, %f71;
	fma.rn.f32 	%f128, %f57, %f59, %f74;
	add.s64 	%rd36, %rd27, 3072;
	// begin inline asm
	ld.global.nc.b32 %r67, [%rd36];
	// end inline asm
	// begin inline asm
	{.reg .f16 low,high;
  mov.b32 {low,high},%r67;
  cvt.f32.f16 %f60, low;}

	// end inline asm
	// begin inline asm
	{.reg .f16 low,high;
  mov.b32 {low,high},%r67;
  cvt.f32.f16 %f61, high;}

	// end inline asm
	fma.rn.f32 	%f75, %f56, %f60, %f73;
	fma.rn.f32 	%f127, %f57, %f61, %f75;
	add.s32 	%r119, %r119, 1024;
	add.s64 	%rd52, %rd52, 4096;
	setp.lt.s32 	%p6, %r119, %r3;
	@%p6 bra 	$L__BB57_7;
$L__BB57_8:
	and.b32  	%r70, %r17, 1;
	setp.eq.b32 	%p7, %r70, 1;
	not.pred 	%p8, %p7;
	setp.ne.s32 	%p9, %r2, 0;
	or.pred  	%p10, %p9, %p8;
	@%p10 bra 	$L__BB57_10;
	mul.wide.s32 	%rd40, %r17, 2;
	add.s64 	%rd41, %rd1, %rd40;
	add.s64 	%rd37, %rd41, -2;
	// begin inline asm
	ld.global.nc.b16 %rs2, [%rd37];
	// end inline asm
	// begin inline asm
	{  cvt.f32.f16 %f76, %rs2;}

	// end inline asm
	add.s64 	%rd42, %rd14, %rd40;
	add.s64 	%rd38, %rd42, -2;
	// begin inline asm
	ld.global.nc.b16 %rs4, [%rd38];
	// end inline asm
	// begin inline asm
	{  cvt.f32.f16 %f77, %rs4;}

	// end inline asm
	fma.rn.f32 	%f128, %f76, %f77, %f128;
	add.s64 	%rd39, %rd38, %rd40;
	// begin inline asm
	ld.global.nc.b16 %rs6, [%rd39];
	// end inline asm
	// begin inline asm
	{  cvt.f32.f16 %f78, %rs6;}

	// end inline asm
	fma.rn.f32 	%f127, %f76, %f78, %f127;
$L__BB57_10:
	mov.b32 	%r71, %f128;
	shfl.sync.bfly.b32	%r72|%p11, %r71, 16, 31, -1;
	mov.b32 	%f79, %r72;
	add.f32 	%f80, %f128, %f79;
	mov.b32 	%r73, %f80;
	shfl.sync.bfly.b32	%r74|%p12, %r73, 8, 31, -1;
	mov.b32 	%f81, %r74;
	add.f32 	%f82, %f80, %f81;
	mov.b32 	%r75, %f82;
	shfl.sync.bfly.b32	%r76|%p13, %r75, 4, 31, -1;
	mov.b32 	%f83, %r76;
	add.f32 	%f84, %f82, %f83;
	mov.b32 	%r77, %f84;
	shfl.sync.bfly.b32	%r78|%p14, %r77, 2, 31, -1;
	mov.b32 	%f85, %r78;
	add.f32 	%f86, %f84, %f85;
	mov.b32 	%r79, %f86;
	shfl.sync.bfly.b32	%r80|%p15, %r79, 1, 31, -1;
	mov.b32 	%f87, %r80;
	add.f32 	%f17, %f86, %f87;
	mov.b32 	%r81, %f127;
	shfl.sync.bfly.b32	%r82|%p16, %r81, 16, 31, -1;
	mov.b32 	%f88, %r82;
	add.f32 	%f89, %f127, %f88;
	mov.b32 	%r83, %f89;
	shfl.sync.bfly.b32	%r84|%p17, %r83, 8, 31, -1;
	mov.b32 	%f90, %r84;
	add.f32 	%f91, %f89, %f90;
	mov.b32 	%r85, %f91;
	shfl.sync.bfly.b32	%r86|%p18, %r85, 4, 31, -1;
	mov.b32 	%f92, %r86;
	add.f32 	%f93, %f91, %f92;
	mov.b32 	%r87, %f93;
	shfl.sync.bfly.b32	%r88|%p19, %r87, 2, 31, -1;
	mov.b32 	%f94, %r88;
	add.f32 	%f95, %f93, %f94;
	mov.b32 	%r89, %f95;
	shfl.sync.bfly.b32	%r90|%p20, %r89, 1, 31, -1;
	mov.b32 	%f96, %r90;
	add.f32 	%f18, %f95, %f96;
	and.b32  	%r14, %r2, 31;
	setp.ne.s32 	%p21, %r14, 0;
	@%p21 bra 	$L__BB57_12;
	shr.u32 	%r91, %r2, 2;
	mov.u32 	%r92, _ZZ19gemv_kernel_batchedI6__half7__half2Li256ELi2EEvPKT_S4_S4_PS2_iibE9warp_sums;
	add.s32 	%r93, %r92, %r91;
	st.shared.f32 	[%r93], %f17;
	st.shared.f32 	[%r93+4], %f18;
$L__BB57_12:
	bar.sync 	0;
	setp.gt.u32 	%p22, %r2, 31;
	@%p22 bra 	$L__BB57_21;
	setp.gt.u32 	%p23, %r14, 7;
	shl.b32 	%r94, %r14, 3;
	mov.u32 	%r95, _ZZ19gemv_kernel_batchedI6__half7__half2Li256ELi2EEvPKT_S4_S4_PS2_iibE9warp_sums;
	add.s32 	%r15, %r95, %r94;
	mov.f32 	%f131, 0f00000000;
	@%p23 bra 	$L__BB57_15;
	ld.shared.f32 	%f131, [%r15];
$L__BB57_15:
	setp.gt.u32 	%p24, %r14, 7;
	mov.b32 	%r96, %f131;
	shfl.sync.bfly.b32	%r97|%p25, %r96, 16, 31, -1;
	mov.b32 	%f99, %r97;
	add.f32 	%f100, %f131, %f99;
	mov.b32 	%r98, %f100;
	shfl.sync.bfly.b32	%r99|%p26, %r98, 8, 31, -1;
	mov.b32 	%f101, %r99;
	add.f32 	%f102, %f100, %f101;
	mov.b32 	%r100, %f102;
	shfl.sync.bfly.b32	%r101|%p27, %r100, 4, 31, -1;
	mov.b32 	%f103, %r101;
	add.f32 	%f104, %f102, %f103;
	mov.b32 	%r102, %f104;
	shfl.sync.bfly.b32	%r103|%p28, %r102, 2, 31, -1;
	mov.b32 	%f105, %r103;
	add.f32 	%f106, %f104, %f105;
	mov.b32 	%r104, %f106;
	shfl.sync.bfly.b32	%r105|%p29, %r104, 1, 31, -1;
	mov.b32 	%f107, %r105;
	add.f32 	%f21, %f106, %f107;
	mov.f32 	%f132, 0f00000000;
	@%p24 bra 	$L__BB57_17;
	ld.shared.f32 	%f132, [%r15+4];
$L__BB57_17:
	setp.ne.s32 	%p30, %r2, 0;
	mov.b32 	%r106, %f132;
	shfl.sync.bfly.b32	%r107|%p31, %r106, 16, 31, -1;
	mov.b32 	%f108, %r107;
	add.f32 	%f109, %f132, %f108;
	mov.b32 	%r108, %f109;
	shfl.sync.bfly.b32	%r109|%p32, %r108, 8, 31, -1;
	mov.b32 	%f110, %r109;
	add.f32 	%f111, %f109, %f110;
	mov.b32 	%r110, %f111;
	shfl.sync.bfly.b32	%r111|%p33, %r110, 4, 31, -1;
	mov.b32 	%f112, %r111;
	add.f32 	%f113, %f111, %f112;
	mov.b32 	%r112, %f113;
	shfl.sync.bfly.b32	%r113|%p34, %r112, 2, 31, -1;
	mov.b32 	%f114, %r113;
	add.f32 	%f115, %f113, %f114;
	mov.b32 	%r114, %f115;
	shfl.sync.bfly.b32	%r115|%p35, %r114, 1, 31, -1;
	mov.b32 	%f116, %r115;
	add.f32 	%f24, %f115, %f116;
	@%p30 bra 	$L__BB57_21;
	setp.eq.s16 	%p36, %rs1, 0;
	mov.f32 	%f133, 0f00000000;
	@%p36 bra 	$L__BB57_20;
	mul.wide.u32 	%rd44, %r1, 2;
	add.s64 	%rd43, %rd15, %rd44;
	// begin inline asm
	ld.global.nc.b16 %rs8, [%rd43];
	// end inline asm
	// begin inline asm
	{  cvt.f32.f16 %f133, %rs8;}

	// end inline asm
$L__BB57_20:
	cvta.to.global.u64 	%rd45, %rd16;
	add.f32 	%f119, %f133, %f21;
	// begin inline asm
	{  cvt.rn.f16.f32 %rs10, %f119;}

	// end inline asm
	mul.wide.u32 	%rd46, %r1, 2;
	add.s64 	%rd47, %rd45, %rd46;
	st.global.u16 	[%rd47], %rs10;
	add.f32 	%f120, %f133, %f24;
	// begin inline asm
	{  cvt.rn.f16.f32 %rs11, %f120;}

	// end inline asm
	add.s32 	%r116, %r16, %r1;
	mul.wide.u32 	%rd48, %r116, 2;
	add.s64 	%rd49, %rd45, %rd48;
	st.global.u16 	[%rd49], %rs11;
$L__BB57_21:
	ret;

}
	// .globl	_Z19gemv_kernel_batchedI6__half7__half2Li256ELi3EEvPKT_S4_S4_PS2_iib
.visible .entry _Z19gemv_kernel_batchedI6__half7__half2Li256ELi3EEvPKT_S4_S4_PS2_iib(
	.param .u64 .ptr .align 1 _Z19gemv_kernel_batchedI6__half7__half2Li256ELi3EEvPKT_S4_S4_PS2_iib_param_0,
	.param .u64 .ptr .align 1 _Z19gemv_kernel_batchedI6__half7__half2Li256ELi3EEvPKT_S4_S4_PS2_iib_param_1,
	.param .u64 .ptr .align 1 _Z19gemv_kernel_batchedI6__half7__half2Li256ELi3EEvPKT_S4_S4_PS2_iib_param_2,
	.param .u64 .ptr .align 1 _Z19gemv_kernel_batchedI6__half7__half2Li256ELi3EEvPKT_S4_S4_PS2_iib_param_3,
	.param .u32 _Z19gemv_kernel_batchedI6__half7__half2Li256ELi3EEvPKT_S4_S4_PS2_iib_param_4,
	.param .u32 _Z19gemv_kernel_batchedI6__half7__half2Li256ELi3EEvPKT_S4_S4_PS2_iib_param_5,
	.param .u8 _Z19gemv_kernel_batchedI6__half7__half2Li256ELi3EEvPKT_S4_S4_PS2_iib_param_6
)
{
	.reg .pred 	%p<48>;
	.reg .b16 	%rs<16>;
	.reg .b32 	%r<157>;
	.reg .b32 	%f<191>;
	.reg .b64 	%rd<67>;
	// demoted variable
	.shared .align 4 .b8 _ZZ19gemv_kernel_batchedI6__half7__half2Li256ELi3EEvPKT_S4_S4_PS2_iibE9warp_sums[96];
	ld.param.u64 	%rd15, [_Z19gemv_kernel_batchedI6__half7__half2Li256ELi3EEvPKT_S4_S4_PS2_iib_param_0];
	ld.param.u64 	%rd16, [_Z19gemv_kernel_batchedI6__half7__half2Li256ELi3EEvPKT_S4_S4_PS2_iib_param_1];
	ld.param.u32 	%r16, [_Z19gemv_kernel_batchedI6__half7__half2Li256ELi3EEvPKT_S4_S4_PS2_iib_param_4];
	ld.param.u32 	%r17, [_Z19gemv_kernel_batchedI6__half7__half2Li256ELi3EEvPKT_S4_S4_PS2_iib_param_5];
	mov.u32 	%r1, %ctaid.x;
	setp.ge.s32 	%p1, %r1, %r16;
	@%p1 bra 	$L__BB58_23;
	mov.u32 	%r2, %tid.x;
	shr.u32 	%r18, %r17, 31;
	add.s32 	%r19, %r17, %r18;
	shr.s32 	%r3, %r19, 1;
	mul.lo.s32 	%r4, %r17, %r1;
	mul.wide.s32 	%rd19, %r4, 2;
	add.s64 	%rd1, %rd15, %rd19;
	setp.ge.s32 	%p2, %r2, %r3;
	mov.f32 	%f181, 0f00000000;
	mov.f32 	%f182, %f181;
	mov.f32 	%f183, %f181;
	@%p2 bra 	$L__BB58_8;
	not.b32 	%r20, %r2;
	add.s32 	%r5, %r3, %r20;
	and.b32  	%r21, %r5, 768;
	setp.eq.s32 	%p3, %r21, 768;
	mov.f32 	%f181, 0f00000000;
	mov.u32 	%r155, %r2;
	@%p3 bra 	$L__BB58_5;
	mul.wide.s32 	%rd2, %r17, 4;
	mul.wide.u32 	%rd20, %r2, 4;
	add.s64 	%rd65, %rd16, %rd20;
	mul.wide.s32 	%rd4, %r17, 2;
	add.s64 	%rd22, %rd20, %rd19;
	add.s64 	%rd64, %rd15, %rd22;
	shr.u32 	%r22, %r5, 8;
	add.s32 	%r23, %r22, 1;
	and.b32  	%r24, %r23, 3;
	neg.s32 	%r153, %r24;
	mov.f32 	%f181, 0f00000000;
	mov.f32 	%f182, %f181;
	mov.f32 	%f183, %f181;
	mov.u32 	%r155, %r2;
$L__BB58_4:
	.pragma "nounroll";
	// begin inline asm
	ld.global.nc.b32 %r25, [%rd64];
	// end inline asm
	// begin inline asm
	{.reg .f16 low,high;
  mov.b32 {low,high},%r25;
  cvt.f32.f16 %f42, low;}

	// end inline asm
	// begin inline asm
	{.reg .f16 low,high;
  mov.b32 {low,high},%r25;
  cvt.f32.f16 %f43, high;}

	// end inline asm
	// begin inline asm
	ld.global.nc.b32 %r28, [%rd65];
	// end inline asm
	// begin inline asm
	{.reg .f16 low,high;
  mov.b32 {low,high},%r28;
  cvt.f32.f16 %f44, low;}

	// end inline asm
	// begin inline asm
	{.reg .f16 low,high;
  mov.b32 {low,high},%r28;
  cvt.f32.f16 %f45, high;}

	// end inline asm
	fma.rn.f32 	%f50, %f42, %f44, %f183;
	fma.rn.f32 	%f183, %f43, %f45, %f50;
	add.s64 	%rd25, %rd65, %rd4;
	// begin inline asm
	ld.global.nc.b32 %r31, [%rd25];
	// end inline asm
	// begin inline asm
	{.reg .f16 low,high;
  mov.b32 {low,high},%r31;
  cvt.f32.f16 %f46, low;}

	// end inline asm
	// begin inline asm
	{.reg .f16 low,high;
  mov.b32 {low,high},%r31;
  cvt.f32.f16 %f47, high;}

	// end inline asm
	fma.rn.f32 	%f51, %f42, %f46, %f182;
	fma.rn.f32 	%f182, %f43, %f47, %f51;
	add.s64 	%rd26, %rd65, %rd2;
	// begin inline asm
	ld.global.nc.b32 %r34, [%rd26];
	// end inline asm
	// begin inline asm
	{.reg .f16 low,high;
  mov.b32 {low,high},%r34;
  cvt.f32.f16 %f48, low;}

	// end inline asm
	// begin inline asm
	{.reg .f16 low,high;
  mov.b32 {low,high},%r34;
  cvt.f32.f16 %f49, high;}

	// end inline asm
	fma.rn.f32 	%f52, %f42, %f48, %f181;
	fma.rn.f32 	%f181, %f43, %f49, %f52;
	add.s32 	%r155, %r155, 256;
	add.s64 	%rd65, %rd65, 1024;
	add.s64 	%rd64, %rd64, 1024;
	add.s32 	%r153, %r153, 1;
	setp.ne.s32 	%p4, %r153, 0;
	@%p4 bra 	$L__BB58_4;
$L__BB58_5:
	setp.lt.u32 	%p5, %r5, 768;
	@%p5 bra 	$L__BB58_8;
	mul.wide.u32 	%rd66, %r155, 4;
	mul.wide.s32 	%rd27, %r17, 4;
	add.s64 	%rd11, %rd16, %rd27;
	mul.wide.s32 	%rd28, %r17, 2;
	add.s64 	%rd12, %rd16, %rd28;
$L__BB58_7:
	add.s64 	%rd29, %rd1, %rd66;
	// begin inline asm
	ld.global.nc.b32 %r37, [%rd29];
	// end inline asm
	add.s64 	%rd30, %rd16, %rd66;
	// begin inline asm
	{.reg .f16 low,high;
  mov.b32 {low,high},%r37;
  cvt.f32.f16 %f53, low;}

	// end inline asm
	// begin inline asm
	{.reg .f16 low,high;
  mov.b32 {low,high},%r37;
  cvt.f32.f16 %f54, high;}

	// end inline asm
	// begin inline asm
	ld.global.nc.b32 %r40, [%rd30];
	// end inline asm
	// begin inline asm
	{.reg .f16 low,high;
  mov.b32 {low,high},%r40;
  cvt.f32.f16 %f55, low;}

	// end inline asm
	// begin inline asm
	{.reg .f16 low,high;
  mov.b32 {low,high},%r40;
  cvt.f32.f16 %f56, high;}

	// end inline asm
	fma.rn.f32 	%f85, %f53, %f55, %f183;
	fma.rn.f32 	%f86, %f54, %f56, %f85;
	add.s64 	%rd31, %rd12, %rd66;
	// begin inline asm
	ld.global.nc.b32 %r43, [%rd31];
	// end inline asm
	// begin inline asm
	{.reg .f16 low,high;
  mov.b32 {low,high},%r43;
  cvt.f32.f16 %f57, low;}

	// end inline asm
	// begin inline asm
	{.reg .f16 low,high;
  mov.b32 {low,high},%r43;
  cvt.f32.f16 %f58, high;}

	// end inline asm
	fma.rn.f32 	%f87, %f53, %f57, %f182;
	fma.rn.f32 	%f88, %f54, %f58, %f87;
	add.s64 	%rd32, %rd11, %rd66;
	// begin inline asm
	ld.global.nc.b32 %r46, [%rd32];
	// end inline asm
	// begin inline asm
	{.reg .f16 low,high;
  mov.b32 {low,high},%r46;
  cvt.f32.f16 %f59, low;}

	// end inline asm
	// begin inline asm
	{.reg .f16 low,high;
  mov.b32 {low,high},%r46;
  cvt.f32.f16 %f60, high;}

	// end inline asm
	fma.rn.f32 	%f89, %f53, %f59, %f181;
	fma.rn.f32 	%f90, %f54, %f60, %f89;
	add.s64 	%rd33, %rd29, 1024;
	// begin inline asm
	ld.global.nc.b32 %r49, [%rd33];
	// end inline asm
	add.s64 	%rd34, %rd30, 1024;
	// begin inline asm
	{.reg .f16 low,high;
  mov.b32 {low,high},%r49;
  cvt.f32.f16 %f61, low;}

	// end inline asm
	// begin inline asm
	{.reg .f16 low,high;
  mov.b32 {low,high},%r49;
  cvt.f32.f16 %f62, high;}

	// end inline asm
	// begin inline asm
	ld.global.nc.b32 %r52, [%rd34];
	// end inline asm
	// begin inline asm
	{.reg .f16 low,high;
  mov.b32 {low,high},%r52;
  cvt.f32.f16 %f63, low;}

	// end inline asm
	// begin inline asm
	{.reg .f16 low,high;
  mov.b32 {low,high},%r52;
  cvt.f32.f16 %f64, high;}

	// end inline asm
	fma.rn.f32 	%f91, %f61, %f63, %f86;
	fma.rn.f32 	%f92, %f62, %f64, %f91;
	add.s64 	%rd35, %rd31, 1024;
	// begin inline asm
	ld.global.nc.b32 %r55, [%rd35];
	// end inline asm
	// begin inline asm
	{.reg .f16 low,high;
  mov.b32 {low,high},%r55;
  cvt.f32.f16 %f65, low;}

	// end inline asm
	// begin inline asm
	{.reg .f16 low,high;
  mov.b32 {low,high},%r55;
  cvt.f32.f16 %f66, high;}

	// end inline asm
	fma.rn.f32 	%f93, %f61, %f65, %f88;
	fma.rn.f32 	%f94, %f62, %f66, %f93;
	add.s64 	%rd36, %rd32, 1024;
	// begin inline asm
	ld.global.nc.b32 %r58, [%rd36];
	// end inline asm
	// begin inline asm
	{.reg .f16 low,high;
  mov.b32 {low,high},%r58;
  cvt.f32.f16 %f67, low;}

	// end inline asm
	// begin inline asm
	{.reg .f16 low,high;
  mov.b32 {low,high},%r58;
  cvt.f32.f16 %f68, high;}

	// end inline asm
	fma.rn.f32 	%f95, %f61, %f67, %f90;
	fma.rn.f32 	%f96, %f62, %f68, %f95;
	add.s64 	%rd37, %rd29, 2048;
	// begin inline asm
	ld.global.nc.b32 %r61, [%rd37];
	// end inline asm
	add.s64 	%rd38, %rd30, 2048;
	// begin inline asm
	{.reg .f16 low,high;
  mov.b32 {low,high},%r61;
  cvt.f32.f16 %f69, low;}

	// end inline asm
	// begin inline asm
	{.reg .f16 low,high;
  mov.b32 {low,high},%r61;
  cvt.f32.f16 %f70, high;}

	// end inline asm
	// begin inline asm
	ld.global.nc.b32 %r64, [%rd38];
	// end inline asm
	// begin inline asm
	{.reg .f16 low,high;
  mov.b32 {low,high},%r64;
  cvt.f32.f16 %f71, low;}

	// end inline asm
	// begin inline asm
	{.reg .f16 low,high;
  mov.b32 {low,high},%r64;
  cvt.f32.f16 %f72, high;}

	// end inline asm
	fma.rn.f32 	%f97, %f69, %f71, %f92;
	fma.rn.f32 	%f98, %f70, %f72, %f97;
	add.s64 	%rd39, %rd31, 2048;
	// begin inline asm
	ld.global.nc.b32 %r67, [%rd39];
	// end inline asm
	// begin inline asm
	{.reg .f16 low,high;
  mov.b32 {low,high},%r67;
  cvt.f32.f16 %f73, low;}

	// end inline asm
	// begin inline asm
	{.reg .f16 low,high;
  mov.b32 {low,high},%r67;
  cvt.f32.f16 %f74, high;}

	// end inline asm
	fma.rn.f32 	%f99, %f69, %f73, %f94;
	fma.rn.f32 	%f100, %f70, %f74, %f99;
	add.s64 	%rd40, %rd32, 2048;
	// begin inline asm
	ld.global.nc.b32 %r70, [%rd40];
	// end inline asm
	// begin inline asm
	{.reg .f16 low,high;
  mov.b32 {low,high},%r70;
  cvt.f32.f16 %f75, low;}

	// end inline asm
	// begin inline asm
	{.reg .f16 low,high;
  mov.b32 {low,high},%r70;
  cvt.f32.f16 %f76, high;}

	// end inline asm
	fma.rn.f32 	%f101, %f69, %f75, %f96;
	fma.rn.f32 	%f102, %f70, %f76, %f101;
	add.s64 	%rd41, %rd29, 3072;
	// begin inline asm
	ld.global.nc.b32 %r73, [%rd41];
	// end inline asm
	add.s64 	%rd42, %rd30, 3072;
	// begin inline asm
	{.reg .f16 low,high;
  mov.b32 {low,high},%r73;
  cvt.f32.f16 %f77, low;}

	// end inline asm
	// begin inline asm
	{.reg .f16 low,high;
  mov.b32 {low,high},%r73;
  cvt.f32.f16 %f78, high;}

	// end inline asm
	// begin inline asm
	ld.global.nc.b32 %r76, [%rd42];
	// end inline asm
	// begin inline asm
	{.reg .f16 low,high;
  mov.b32 {low,high},%r76;
  cvt.f32.f16 %f79, low;}

	// end inline asm
	// begin inline asm
	{.reg .f16 low,high;
  mov.b32 {low,high},%r76;
  cvt.f32.f16 %f80, high;}

	// end inline asm
	fma.rn.f32 	%f103, %f77, %f79, %f98;
	fma.rn.f32 	%f183, %f78, %f80, %f103;
	add.s64 	%rd43, %rd31, 3072;
	// begin inline asm
	ld.global.nc.b32 %r79, [%rd43];
	// end inline asm
	// begin inline asm
	{.reg .f16 low,high;
  mov.b32 {low,high},%r79;
  cvt.f32.f16 %f81, low;}

	// end inline asm
	// begin inline asm
	{.reg .f16 low,high;
  mov.b32 {low,high},%r79;
  cvt.f32.f16 %f82, high;}

	// end inline asm
	fma.rn.f32 	%f104, %f77, %f81, %f100;
	fma.rn.f32 	%f182, %f78, %f82, %f104;
	add.s64 	%rd44, %rd32, 3072;
	// begin inline asm
	ld.global.nc.b32 %r82, [%rd44];
	// end inline asm
	// begin inline asm
	{.reg .f16 low,high;
  mov.b32 {low,high},%r82;
  cvt.f32.f16 %f83, low;}

	// end inline asm
	// begin inline asm
	{.reg .f16 low,high;
  mov.b32 {low,high},%r82;
  cvt.f32.f16 %f84, high;}

	// end inline asm
	fma.rn.f32 	%f105, %f77, %f83, %f102;
	fma.rn.f32 	%f181, %f78, %f84, %f105;
	add.s32 	%r155, %r155, 1024;
	add.s64 	%rd66, %rd66, 4096;
	setp.lt.s32 	%p6, %r155, %r3;
	@%p6 bra 	$L__BB58_7;
$L__BB58_8:
	and.b32  	%r85, %r17, 1;
	setp.eq.b32 	%p7, %r85, 1;
	not.pred 	%p8, %p7;
	setp.ne.s32 	%p9, %r2, 0;
	or.pred  	%p10, %p9, %p8;
	@%p10 bra 	$L__BB58_10;
	mul.wide.s32 	%rd49, %r17, 2;
	add.s64 	%rd50, %rd1, %rd49;
	add.s64 	%rd45, %rd50, -2;
	// begin inline asm
	ld.global.nc.b16 %rs2, [%rd45];
	// end inline asm
	// begin inline asm
	{  cvt.f32.f16 %f106, %rs2;}

	// end inline asm
	add.s64 	%rd51, %rd16, %rd49;
	add.s64 	%rd46, %rd51, -2;
	// begin inline asm
	ld.global.nc.b16 %rs4, [%rd46];
	// end inline asm
	// begin inline asm
	{  cvt.f32.f16 %f107, %rs4;}

	// end inline asm
	fma.rn.f32 	%f183, %f106, %f107, %f183;
	add.s64 	%rd47, %rd46, %rd49;
	// begin inline asm
	ld.global.nc.b16 %rs6, [%rd47];
	// end inline asm
	// begin inline asm
	{  cvt.f32.f16 %f108, %rs6;}

	// end inline asm
	fma.rn.f32 	%f182, %f106, %f108, %f182;
	shl.b32 	%r86, %r17, 1;
	mul.wide.s32 	%rd52, %r86, 2;
	add.s64 	%rd48, %rd46, %rd52;
	// begin inline asm
	ld.global.nc.b16 %rs8, [%rd48];
	// end inline asm
	// begin inline asm
	{  cvt.f32.f16 %f109, %rs8;}

	// end inline asm
	fma.rn.f32 	%f181, %f106, %f109, %f181;
$L__BB58_10:
	mov.b32 	%r87, %f183;
	shfl.sync.bfly.b32	%r88|%p11, %r87, 16, 31, -1;
	mov.b32 	%f110, %r88;
	add.f32 	%f111, %f183, %f110;
	mov.b32 	%r89, %f111;
	shfl.sync.bfly.b32	%r90|%p12, %r89, 8, 31, -1;
	mov.b32 	%f112, %r90;
	add.f32 	%f113, %f111, %f112;
	mov.b32 	%r91, %f113;
	shfl.sync.bfly.b32	%r92|%p13, %r91, 4, 31, -1;
	mov.b32 	%f114, %r92;
	add.f32 	%f115, %f113, %f114;
	mov.b32 	%r93, %f115;
	shfl.sync.bfly.b32	%r94|%p14, %r93, 2, 31, -1;
	mov.b32 	%f116, %r94;
	add.f32 	%f117, %f115, %f116;
	mov.b32 	%r95, %f117;
	shfl.sync.bfly.b32	%r96|%p15, %r95, 1, 31, -1;
	mov.b32 	%f118, %r96;
	add.f32 	%f25, %f117, %f118;
	mov.b32 	%r97, %f182;
	shfl.sync.bfly.b32	%r98|%p16, %r97, 16, 31, -1;
	mov.b32 	%f119, %r98;
	add.f32 	%f120, %f182, %f119;
	mov.b32 	%r99, %f120;
	shfl.sync.bfly.b32	%r100|%p17, %r99, 8, 31, -1;
	mov.b32 	%f121, %r100;
	add.f32 	%f122, %f120, %f121;
	mov.b32 	%r101, %f122;
	shfl.sync.bfly.b32	%r102|%p18, %r101, 4, 31, -1;
	mov.b32 	%f123, %r102;
	add.f32 	%f124, %f122, %f123;
	mov.b32 	%r103, %f124;
	shfl.sync.bfly.b32	%r104|%p19, %r103, 2, 31, -1;
	mov.b32 	%f125, %r104;
	add.f32 	%f126, %f124, %f125;
	mov.b32 	%r105, %f126;
	shfl.sync.bfly.b32	%r106|%p20, %r105, 1, 31, -1;
	mov.b32 	%f127, %r106;
	add.f32 	%f26, %f126, %f127;
	mov.b32 	%r107, %f181;
	shfl.sync.bfly.b32	%r108|%p21, %r107, 16, 31, -1;
	mov.b32 	%f128, %r108;
	add.f32 	%f129, %f181, %f128;
	mov.b32 	%r109, %f129;
	shfl.sync.bfly.b32	%r110|%p22, %r109, 8, 31, -1;
	mov.b32 	%f130, %r110;
	add.f32 	%f131, %f129, %f130;
	mov.b32 	%r111, %f131;
	shfl.sync.bfly.b32	%r112|%p23, %r111, 4, 31, -1;
	mov.b32 	%f132, %r112;
	add.f32 	%f133, %f131, %f132;
	mov.b32 	%r113, %f133;
	shfl.sync.bfly.b32	%r114|%p24, %r113, 2, 31, -1;
	mov.b32 	%f134, %r114;
	add.f32 	%f135, %f133, %f134;
	mov.b32 	%r115, %f135;
	shfl.sync.bfly.b32	%r116|%p25, %r115, 1, 31, -1;
	mov.b32 	%f136, %r116;
	add.f32 	%f27, %f135, %f136;
	and.b32  	%r14, %r2, 31;
	setp.ne.s32 	%p26, %r14, 0;
	@%p26 bra 	$L__BB58_12;
	shr.u32 	%r117, %r2, 5;
	mov.u32 	%r118, _ZZ19gemv_kernel_batchedI6__half7__half2Li256ELi3EEvPKT_S4_S4_PS2_iibE9warp_sums;
	mad.lo.s32 	%r119, %r117, 12, %r118;
	st.shared.f32 	[%r119], %f25;
	st.shared.f32 	[%r119+4], %f26;
	st.shared.f32 	[%r119+8], %f27;
$L__BB58_12:
	bar.sync 	0;
	setp.gt.u32 	%p27, %r2, 31;
	@%p27 bra 	$L__BB58_23;
	setp.gt.u32 	%p28, %r14, 7;
	mov.u32 	%r120, _ZZ19gemv_kernel_batchedI6__half7__half2Li256ELi3EEvPKT_S4_S4_PS2_iibE9warp_sums;
	mad.lo.s32 	%r15, %r14, 12, %r120;
	mov.f32 	%f187, 0f00000000;
	@%p28 bra 	$L__BB58_15;
	ld.shared.f32 	%f187, [%r15];
$L__BB58_15:
	setp.gt.u32 	%p29, %r14, 7;
	mov.b32 	%r121, %f187;
	shfl.sync.bfly.b32	%r122|%p30, %r121, 16, 31, -1;
	mov.b32 	%f139, %r122;
	add.f32 	%f140, %f187, %f139;
	mov.b32 	%r123, %f140;
	shfl.sync.bfly.b32	%r124|%p31, %r123, 8, 31, -1;
	mov.b32 	%f141, %r124;
	add.f32 	%f142, %f140, %f141;
	mov.b32 	%r125, %f142;
	shfl.sync.bfly.b32	%r126|%p32, %r125, 4, 31, -1;
	mov.b32 	%f143, %r126;
	add.f32 	%f144, %f142, %f143;
	mov.b32 	%r127, %f144;
	shfl.sync.bfly.b32	%r128|%p33, %r127, 2, 31, -1;
	mov.b32 	%f145, %r128;
	add.f32 	%f146, %f144, %f145;
	mov.b32 	%r129, %f146;
	shfl.sync.bfly.b32	%r130|%p34, %r129, 1, 31, -1;
	mov.b32 	%f147, %r130;
	add.f32 	%f30, %f146, %f147;
	mov.f32 	%f188, 0f00000000;
	@%p29 bra 	$L__BB58_17;
	ld.shared.f32 	%f188, [%r15+4];
$L__BB58_17:
	setp.gt.u32 	%p35, %r14, 7;
	mov.b32 	%r131, %f188;
	shfl.sync.bfly.b32	%r132|%p36, %r131, 16, 31, -1;
	mov.b32 	%f149, %r132;
	add.f32 	%f150, %f188, %f149;
	mov.b32 	%r133, %f150;
	shfl.sync.bfly.b32	%r134|%p37, %r133, 8, 31, -1;
	mov.b32 	%f151, %r134;
	add.f32 	%f152, %f150, %f151;
	mov.b32 	%r135, %f152;
	shfl.sync.bfly.b32	%r136|%p38, %r135, 4, 31, -1;
	mov.b32 	%f153, %r136;
	add.f32 	%f154, %f152, %f153;
	mov.b32 	%r137, %f154;
	shfl.sync.bfly.b32	%r138|%p39, %r137, 2, 31, -1;
	mov.b32 	%f155, %r138;
	add.f32 	%f156, %f154, %f155;
	mov.b32 	%r139, %f156;
	shfl.sync.bfly.b32	%r140|%p40, %r139, 1, 31, -1;
	mov.b32 	%f157, %r140;
	add.f32 	%f33, %f156, %f157;
	mov.f32 	%f189, 0f00000000;
	@%p35 bra 	$L__BB58_19;
	ld.shared.f32 	%f189, [%r15+8];
$L__BB58_19:
	setp.ne.s32 	%p41, %r2, 0;
	mov.b32 	%r141, %f189;
	shfl.sync.bfly.b32	%r142|%p42, %r141, 16, 31, -1;
	mov.b32 	%f158, %r142;
	add.f32 	%f159, %f189, %f158;
	mov.b32 	%r143, %f159;
	shfl.sync.bfly.b32	%r144|%p43, %r143, 8, 31, -1;
	mov.b32 	%f160, %r144;
	add.f32 	%f161, %f159, %f160;
	mov.b32 	%r145, %f161;
	shfl.sync.bfly.b32	%r146|%p44, %r145, 4, 31, -1;
	mov.b32 	%f162, %r146;
	add.f32 	%f163, %f161, %f162;
	mov.b32 	%r147, %f163;
	shfl.sync.bfly.b32	%r148|%p45, %r147, 2, 31, -1;
	mov.b32 	%f164, %r148;
	add.f32 	%f165, %f163, %f164;
	mov.b32 	%r149, %f165;
	shfl.sync.bfly.b32	%r150|%p46, %r149, 1, 31, -1;
	mov.b32 	%f166, %r150;
	add.f32 	%f36, %f165, %f166;
	@%p41 bra 	$L__BB58_23;
	ld.param.s8 	%rs15, [_Z19gemv_kernel_batchedI6__half7__half2Li256ELi3EEvPKT_S4_S4_PS2_iib_param_6];
	setp.eq.s16 	%p47, %rs15, 0;
	mov.f32 	%f190, 0f00000000;
	@%p47 bra 	$L__BB58_22;
	ld.param.u64 	%rd62, [_Z19gemv_kernel_batchedI6__half7__half2Li256ELi3EEvPKT_S4_S4_PS2_iib_param_2];
	mul.wide.u32 	%rd54, %r1, 2;
	add.s64 	%rd53, %rd62, %rd54;
	// begin inline asm
	ld.global.nc.b16 %rs10, [%rd53];
	// end inline asm
	// begin inline asm
	{  cvt.f32.f16 %f190, %rs10;}

	// end inline asm
$L__BB58_22:
	ld.param.u64 	%rd63, [_Z19gemv_kernel_batchedI6__half7__half2Li256ELi3EEvPKT_S4_S4_PS2_iib_param_3];
	cvta.to.global.u64 	%rd55, %rd63;
	add.f32 	%f169, %f190, %f30;
	// begin inline asm
	{  cvt.rn.f16.f32 %rs12, %f169;}

	// end inline asm
	mul.wide.u32 	%rd56, %r1, 2;
	add.s64 	%rd57, %rd55, %rd56;
	st.global.u16 	[%rd57], %rs12;
	add.f32 	%f170, %f190, %f33;
	// begin inline asm
	{  cvt.rn.f16.f32 %rs13, %f170;}

	// end inline asm
	add.s32 	%r151, %r16, %r1;
	mul.wide.u32 	%rd58, %r151, 2;
	add.s64 	%rd59, %rd55, %rd58;
	st.global.u16 	[%rd59], %rs13;
	add.f32 	%f171, %f190, %f36;
	// begin inline asm
	{  cvt.rn.f16.f32 %rs14, %f171;}

	// end inline asm
	add.s32 	%r152, %r151, %r16;
	mul.wide.u32 	%rd60, %r152, 2;
	add.s64 	%rd61, %rd55, %rd60;
	st.global.u16 	[%rd61], %rs14;
$L__BB58_23:
	ret;

}
	// .globl	_Z19gemv_kernel_batchedI6__half7__half2Li256ELi4EEvPKT_S4_S4_PS2_iib
.visible .entry _Z19gemv_kernel_batchedI6__half7__half2Li256ELi4EEvPKT_S4_S4_PS2_iib(
	.param .u64 .ptr .align 1 _Z19gemv_kernel_batchedI6__half7__half2Li256ELi4EEvPKT_S4_S4_PS2_iib_param_0,
	.param .u64 .ptr .align 1 _Z19gemv_kernel_batchedI6__half7__half2Li256ELi4EEvPKT_S4_S4_PS2_iib_param_1,
	.param .u64 .ptr .align 1 _Z19gemv_kernel_batchedI6__half7__half2Li256ELi4EEvPKT_S4_S4_PS2_iib_param_2,
	.param .u64 .ptr .align 1 _Z19gemv_kernel_batchedI6__half7__half2Li256ELi4EEvPKT_S4_S4_PS2_iib_param_3,
	.param .u32 _Z19gemv_kernel_batchedI6__half7__half2Li256ELi4EEvPKT_S4_S4_PS2_iib_param_4,
	.param .u32 _Z19gemv_kernel_batchedI6__half7__half2Li256ELi4EEvPKT_S4_S4_PS2_iib_param_5,
	.param .u8 _Z19gemv_kernel_batchedI6__half7__half2Li256ELi4EEvPKT_S4_S4_PS2_iib_param_6
)
{
	.reg .pred 	%p<59>;
	.reg .b16 	%rs<18>;
	.reg .b32 	%r<195>;
	.reg .b32 	%f<248>;
	.reg .b64 	%rd<78>;
	// demoted variable
	.shared .align 4 .b8 _ZZ19gemv_kernel_batchedI6__half7__half2Li256ELi4EEvPKT_S4_S4_PS2_iibE9warp_sums[128];
	ld.param.u64 	%rd17, [_Z19gemv_kernel_batchedI6__half7__half2Li256ELi4EEvPKT_S4_S4_PS2_iib_param_0];
	ld.param.u64 	%rd18, [_Z19gemv_kernel_batchedI6__half7__half2Li256ELi4EEvPKT_S4_S4_PS2_iib_param_1];
	ld.param.u64 	%rd20, [_Z19gemv_kernel_batchedI6__half7__half2Li256ELi4EEvPKT_S4_S4_PS2_iib_param_3];
	ld.param.u32 	%r16, [_Z19gemv_kernel_batchedI6__half7__half2Li256ELi4EEvPKT_S4_S4_PS2_iib_param_4];
	ld.param.u32 	%r17, [_Z19gemv_kernel_batchedI6__half7__half2Li256ELi4EEvPKT_S4_S4_PS2_iib_param_5];
	ld.param.s8 	%rs1, [_Z19gemv_kernel_batchedI6__half7__half2Li256ELi4EEvPKT_S4_S4_PS2_iib_param_6];
	mov.u32 	%r1, %ctaid.x;
	setp.ge.s32 	%p1, %r1, %r16;
	@%p1 bra 	$L__BB59_25;
	mov.u32 	%r2, %tid.x;
	shr.u32 	%r18, %r17, 31;
	add.s32 	%r19, %r17, %r18;
	shr.s32 	%r3, %r19, 1;
	mul.lo.s32 	%r4, %r17, %r1;
	mul.wide.s32 	%rd21, %r4, 2;
	add.s64 	%rd1, %rd17, %rd21;
	setp.ge.s32 	%p2, %r2, %r3;
	mov.f32 	%f235, 0f00000000;
	mov.f32 	%f236, %f235;
	mov.f32 	%f237, %f235;
	mov.f32 	%f238, %f235;
	@%p2 bra 	$L__BB59_8;
	not.b32 	%r20, %r2;
	add.s32 	%r5, %r3, %r20;
	and.b32  	%r21, %r5, 768;
	setp.eq.s32 	%p3, %r21, 768;
	mov.f32 	%f235, 0f00000000;
	mov.u32 	%r193, %r2;
	@%p3 bra 	$L__BB59_5;
	mul.wide.s32 	%rd2, %r17, 4;
	mul.wide.u32 	%rd22, %r2, 4;
	add.s64 	%rd76, %rd18, %rd22;
	mul.wide.s32 	%rd4, %r17, 6;
	mul.wide.s32 	%rd5, %r17, 2;
	add.s64 	%rd24, %rd22, %rd21;
	add.s64 	%rd75, %rd17, %rd24;
	shr.u32 	%r22, %r5, 8;
	add.s32 	%r23, %r22, 1;
	and.b32  	%r24, %r23, 3;
	neg.s32 	%r191, %r24;
	mov.f32 	%f235, 0f00000000;
	mov.f32 	%f236, %f235;
	mov.f32 	%f237, %f235;
	mov.f32 	%f238, %f235;
	mov.u32 	%r193, %r2;
$L__BB59_4:
	.pragma "nounroll";
	// begin inline asm
	ld.global.nc.b32 %r25, [%rd75];
	// end inline asm
	// begin inline asm
	{.reg .f16 low,high;
  mov.b32 {low,high},%r25;
  cvt.f32.f16 %f54, low;}

	// end inline asm
	// begin inline asm
	{.reg .f16 low,high;
  mov.b32 {low,high},%r25;
  cvt.f32.f16 %f55, high;}

	// end inline asm
	// begin inline asm
	ld.global.nc.b32 %r28, [%rd76];
	// end inline asm
	// begin inline asm
	{.reg .f16 low,high;
  mov.b32 {low,high},%r28;
  cvt.f32.f16 %f56, low;}

	// end inline asm
	// begin inline asm
	{.reg .f16 low,high;
  mov.b32 {low,high},%r28;
  cvt.f32.f16 %f57, high;}

	// end inline asm
	fma.rn.f32 	%f64, %f54, %f56, %f238;
	fma.rn.f32 	%f238, %f55, %f57, %f64;
	add.s64 	%rd27, %rd76, %rd5;
	// begin inline asm
	ld.global.nc.b32 %r31, [%rd27];
	// end inline asm
	// begin inline asm
	{.reg .f16 low,high;
  mov.b32 {low,high},%r31;
  cvt.f32.f16 %f58, low;}

	// end inline asm
	// begin inline asm
	{.reg .f16 low,high;
  mov.b32 {low,high},%r31;
  cvt.f32.f16 %f59, high;}

	// end inline asm
	fma.rn.f32 	%f65, %f54, %f58, %f237;
	fma.rn.f32 	%f237, %f55, %f59, %f65;
	add.s64 	%rd28, %rd76, %rd2;
	// begin inline asm
	ld.global.nc.b32 %r34, [%rd28];
	// end inline asm
	// begin inline asm
	{.reg .f16 low,high;
  mov.b32 {low,high},%r34;
  cvt.f32.f16 %f60, low;}

	// end inline asm
	// begin inline asm
	{.reg .f16 low,high;
  mov.b32 {low,high},%r34;
  cvt.f32.f16 %f61, high;}

	// end inline asm
	fma.rn.f32 	%f66, %f54, %f60, %f236;
	fma.rn.f32 	%f236, %f55, %f61, %f66;
	add.s64 	%rd29, %rd76, %rd4;
	// begin inline asm
	ld.global.nc.b32 %r37, [%rd29];
	// end inline asm
	// begin inline asm
	{.reg .f16 low,high;
  mov.b32 {low,high},%r37;
  cvt.f32.f16 %f62, low;}

	// end inline asm
	// begin inline asm
	{.reg .f16 low,high;
  mov.b32 {low,high},%r37;
  cvt.f32.f16 %f63, high;}

	// end inline asm
	fma.rn.f32 	%f67, %f54, %f62, %f235;
	fma.rn.f32 	%f235, %f55, %f63, %f67;
	add.s32 	%r193, %r193, 256;
	add.s64 	%rd76, %rd76, 1024;
	add.s64 	%rd75, %rd75, 1024;
	add.s32 	%r191, %r191, 1;
	setp.ne.s32 	%p4, %r191, 0;
	@%p4 bra 	$L__BB59_4;
$L__BB59_5:
	setp.lt.u32 	%p5, %r5, 768;
	@%p5 bra 	$L__BB59_8;
	mul.wide.u32 	%rd77, %r193, 4;
	mul.wide.s32 	%rd30, %r17, 4;
	add.s64 	%rd12, %rd18, %rd30;
	mul.wide.s32 	%rd31, %r17, 6;
	add.s64 	%rd13, %rd18, %rd31;
	mul.wide.s32 	%rd32, %r17, 2;
	add.s64 	%rd14, %rd18, %rd32;
$L__BB59_7:
	add.s64 	%rd33, %rd1, %rd77;
	// begin inline asm
	ld.global.nc.b32 %r40, [%rd33];
	// end inline asm
	add.s64 	%rd34, %rd18, %rd77;
	// begin inline asm
	{.reg .f16 low,high;
  mov.b32 {low,high},%r40;
  cvt.f32.f16 %f68, low;}

	// end inline asm
	// begin inline asm
	{.reg .f16 low,high;
  mov.b32 {low,high},%r40;
  cvt.f32.f16 %f69, high;}

	// end inline asm
	// begin inline asm
	ld.global.nc.b32 %r43, [%rd34];
	// end inline asm
	// begin inline asm
	{.reg .f16 low,high;
  mov.b32 {low,high},%r43;
  cvt.f32.f16 %f70, low;}

	// end inline asm
	// begin inline asm
	{.reg .f16 low,high;
  mov.b32 {low,high},%r43;
  cvt.f32.f16 %f71, high;}

	// end inline asm
	fma.rn.f32 	%f108, %f68, %f70, %f238;
	fma.rn.f32 	%f109, %f69, %f71, %f108;
	add.s64 	%rd35, %rd14, %rd77;
	// begin inline asm
	ld.global.nc.b32 %r46, [%rd35];
	// end inline asm
	// begin inline asm
	{.reg .f16 low,high;
  mov.b32 {low,high},%r46;
  cvt.f32.f16 %f72, low;}

	// end inline asm
	// begin inline asm
	{.reg .f16 low,high;
  mov.b32 {low,high},%r46;
  cvt.f32.f16 %f73, high;}

	// end inline asm
	fma.rn.f32 	%f110, %f68, %f72, %f237;
	fma.rn.f32 	%f111, %f69, %f73, %f110;
	add.s64 	%rd36, %rd12, %rd77;
	// begin inline asm
	ld.global.nc.b32 %r49, [%rd36];
	// end inline asm
	// begin inline asm
	{.reg .f16 low,high;
  mov.b32 {low,high},%r49;
  cvt.f32.f16 %f74, low;}

	// end inline asm
	// begin inline asm
	{.reg .f16 low,high;
  mov.b32 {low,high},%r49;
  cvt.f32.f16 %f75, high;}

	// end inline asm
	fma.rn.f32 	%f112, %f68, %f74, %f236;
	fma.rn.f32 	%f113, %f69, %f75, %f112;
	add.s64 	%rd37, %rd13, %rd77;
	// begin inline asm
	ld.global.nc.b32 %r52, [%rd37];
	// end inline asm
	// begin inline asm
	{.reg .f16 low,high;
  mov.b32 {low,high},%r52;
  cvt.f32.f16 %f76, low;}

	// end inline asm
	// begin inline asm
	{.reg .f16 low,high;
  mov.b32 {low,high},%r52;
  cvt.f32.f16 %f77, high;}

	// end inline asm
	fma.rn.f32 	%f114, %f68, %f76, %f235;
	fma.rn.f32 	%f115, %f69, %f77, %f114;
	add.s64 	%rd38, %rd33, 1024;
	// begin inline asm
	ld.global.nc.b32 %r55, [%rd38];
	// end inline asm
	add.s64 	%rd39, %rd34, 1024;
	// begin inline asm
	{.reg .f16 low,high;
  mov.b32 {low,high},%r55;
  cvt.f32.f16 %f78, low;}

	// end inline asm
	// begin inline asm
	{.reg .f16 low,high;
  mov.b32 {low,high},%r55;
  cvt.f32.f16 %f79, high;}

	// end inline asm
	// begin inline asm
	ld.global.nc.b32 %r58, [%rd39];
	// end inline asm
	// begin inline asm
	{.reg .f16 low,high;
  mov.b32 {low,high},%r58;
  cvt.f32.f16 %f80, low;}

	// end inline asm
	// begin inline asm
	{.reg .f16 low,high;
  mov.b32 {low,high},%r58;
  cvt.f32.f16 %f81, high;}

	// end inline asm
	fma.rn.f32 	%f116, %f78, %f80, %f109;
	fma.rn.f32 	%f117, %f79, %f81, %f116;
	add.s64 	%rd40, %rd35, 1024;
	// begin inline asm
	ld.global.nc.b32 %r61, [%rd40];
	// end inline asm
	// begin inline asm
	{.reg .f16 low,high;
  mov.b32 {low,high},%r61;
  cvt.f32.f16 %f82, low;}

	// end inline asm
	// begin inline asm
	{.reg .f16 low,high;
  mov.b32 {low,high},%r61;
  cvt.f32.f16 %f83, high;}

	// end inline asm
	fma.rn.f32 	%f118, %f78, %f82, %f111;
	fma.rn.f32 	%f119, %f79, %f83, %f118;
	add.s64 	%rd41, %rd36, 1024;
	// begin inline asm
	ld.global.nc.b32 %r64, [%rd41];
	// end inline asm
	// begin inline asm
	{.reg .f16 low,high;
  mov.b32 {low,high},%r64;
  cvt.f32.f16 %f84, low;}

	// end inline asm
	// begin inline asm
	{.reg .f16 low,high;
  mov.b32 {low,high},%r64;
  cvt.f32.f16 %f85, high;}

	// end inline asm
	fma.rn.f32 	%f120, %f78, %f84, %f113;
	fma.rn.f32 	%f121, %f79, %f85, %f120;
	add.s64 	%rd42, %rd37, 1024;
	// begin inline asm
	ld.global.nc.b32 %r67, [%rd42];
	// end inline asm
	// begin inline asm
	{.reg .f16 low,high;
  mov.b32 {low,high},%r67;
  cvt.f32.f16 %f86, low;}

	// end inline asm
	// begin inline asm
	{.reg .f16 low,high;
  mov.b32 {low,high},%r67;
  cvt.f32.f16 %f87, high;}

	// end inline asm
	fma.rn.f32 	%f122, %f78, %f86, %f115;
	fma.rn.f32 	%f123, %f79, %f87, %f122;
	add.s64 	%rd43, %rd33, 2048;
	// begin inline asm
	ld.global.nc.b32 %r70, [%rd43];
	// end inline asm
	add.s64 	%rd44, %rd34, 2048;
	// begin inline asm
	{.reg .f16 low,high;
  mov.b32 {low,high},%r70;
  cvt.f32.f16 %f88, low;}

	// end inline asm
	// begin inline asm
	{.reg .f16 low,high;
  mov.b32 {low,high},%r70;
  cvt.f32.f16 %f89, high;}

	// end inline asm
	// begin inline asm
	ld.global.nc.b32 %r73, [%rd44];
	// end inline asm
	// begin inline asm
	{.reg .f16 low,high;
  mov.b32 {low,high},%r73;
  cvt.f32.f16 %f90, low;}

	// end inline asm
	// begin inline asm
	{.reg .f16 low,high;
  mov.b32 {low,high},%r73;
  cvt.f32.f16 %f91, high;}

	// end inline asm
	fma.rn.f32 	%f124, %f88, %f90, %f117;
	fma.rn.f32 	%f125, %f89, %f91, %f124;
	add.s64 	%rd45, %rd35, 2048;
	// begin inline asm
	ld.global.nc.b32 %r76, [%rd45];
	// end inline asm
	// begin inline asm
	{.reg .f16 low,high;
  mov.b32 {low,high},%r76;
  cvt.f32.f16 %f92, low;}

	// end inline asm
	// begin inline asm
	{.reg .f16 low,high;
  mov.b32 {low,high},%r76;
  cvt.f32.f16 %f93, high;}

	// end inline asm
	fma.rn.f32 	%f126, %f88, %f92, %f119;
	fma.rn.f32 	%f127, %f89, %f93, %f126;
	add.s64 	%rd46, %rd36, 2048;
	// begin inline asm
	ld.global.nc.b32 %r79, [%rd46];
	// end inline asm
	// begin inline asm
	{.reg .f16 low,high;
  mov.b32 {low,high},%r79;
  cvt.f32.f16 %f94, low;}

	// end inline asm
	// begin inline asm
	{.reg .f16 low,high;
  mov.b32 {low,high},%r79;
  cvt.f32.f16 %f95, high;}

	// end inline asm
	fma.rn.f32 	%f128, %f88, %f94, %f121;
	fma.rn.f32 	%f129, %f89, %f95, %f128;
	add.s64 	%rd47, %rd37, 2048;
	// begin inline asm
	ld.global.nc.b32 %r82, [%rd47];
	// end inline asm
	// begin inline asm
	{.reg .f16 low,high;
  mov.b32 {low,high},%r82;
  cvt.f32.f16 %f96, low;}

	// end inline asm
	// begin inline asm
	{.reg .f16 low,high;
  mov.b32 {low,high},%r82;
  cvt.f32.f16 %f97, high;}

	// end inline asm
	fma.rn.f32 	%f130, %f88, %f96, %f123;
	fma.rn.f32 	%f131, %f89, %f97, %f130;
	add.s64 	%rd48, %rd33, 3072;
	// begin inline asm
	ld.global.nc.b32 %r85, [%rd48];
	// end inline asm
	add.s64 	%rd49, %rd34, 3072;
	// begin inline asm
	{.reg .f16 low,high;
  mov.b32 {low,high},%r85;
  cvt.f32.f16 %f98, low;}

	// end inline asm
	// begin inline asm
	{.reg .f16 low,high;
  mov.b32 {low,high},%r85;
  cvt.f32.f16 %f99, high;}

	// end inline asm
	// begin inline asm
	ld.global.nc.b32 %r88, [%rd49];
	// end inline asm
	// begin inline asm
	{.reg .f16 low,high;
  mov.b32 {low,high},%r88;
  cvt.f32.f16 %f100, low;}

	// end inline asm
	// begin inline asm
	{.reg .f16 low,high;
  mov.b32 {low,high},%r88;
  cvt.f32.f16 %f101, high;}

	// end inline asm
	fma.rn.f32 	%f132, %f98, %f100, %f125;
	fma.rn.f32 	%f238, %f99, %f101, %f132;
	add.s64 	%rd50, %rd35, 3072;
	// begin inline asm
	ld.global.nc.b32 %r91, [%rd50];
	// end inline asm
	// begin inline asm
	{.reg .f16 low,high;
  mov.b32 {low,high},%r91;
  cvt.f32.f16 %f102, low;}

	// end inline asm
	// begin inline asm
	{.reg .f16 low,high;
  mov.b32 {low,high},%r91;
  cvt.f32.f16 %f103, high;}

	// end inline asm
	fma.rn.f32 	%f133, %f98, %f102, %f127;
	fma.rn.f32 	%f237, %f99, %f103, %f133;
	add.s64 	%rd51, %rd36, 3072;
	// begin inline asm
	ld.global.nc.b32 %r94, [%rd51];
	// end inline asm
	// begin inline asm
	{.reg .f16 low,high;
  mov.b32 {low,high},%r94;
  cvt.f32.f16 %f104, low;}

	// end inline asm
	// begin inline asm
	{.reg .f16 low,high;
  mov.b32 {low,high},%r94;
  cvt.f32.f16 %f105, high;}

	// end inline asm
	fma.rn.f32 	%f134, %f98, %f104, %f129;
	fma.rn.f32 	%f236, %f99, %f105, %f134;
	add.s64 	%rd52, %rd37, 3072;
	// begin inline asm
	ld.global.nc.b32 %r97, [%rd52];
	// end inline asm
	// begin inline asm
	{.reg .f16 low,high;
  mov.b32 {low,high},%r97;
  cvt.f32.f16 %f106, low;}

	// end inline asm
	// begin inline asm
	{.reg .f16 low,high;
  mov.b32 {low,high},%r97;
  cvt.f32.f16 %f107, high;}

	// end inline asm
	fma.rn.f32 	%f135, %f98, %f106, %f131;
	fma.rn.f32 	%f235, %f99, %f107, %f135;
	add.s32 	%r193, %r193, 1024;
	add.s64 	%rd77, %rd77, 4096;
	setp.lt.s32 	%p6, %r193, %r3;
	@%p6 bra 	$L__BB59_7;
$L__BB59_8:
	and.b32  	%r100, %r17, 1;
	setp.eq.b32 	%p7, %r100, 1;
	not.pred 	%p8, %p7;
	setp.ne.s32 	%p9, %r2, 0;
	or.pred  	%p10, %p9, %p8;
	@%p10 bra 	$L__BB59_10;
	mul.wide.s32 	%rd58, %r17, 2;
	add.s64 	%rd59, %rd1, %rd58;
	add.s64 	%rd53, %rd59, -2;
	// begin inline asm
	ld.global.nc.b16 %rs2, [%rd53];
	// end inline asm
	// begin inline asm
	{  cvt.f32.f16 %f136, %rs2;}

	// end inline asm
	add.s64 	%rd60, %rd18, %rd58;
	add.s64 	%rd54, %rd60, -2;
	// begin inline asm
	ld.global.nc.b16 %rs4, [%rd54];
	// end inline asm
	// begin inline asm
	{  cvt.f32.f16 %f137, %rs4;}

	// end inline asm
	fma.rn.f32 	%f238, %f136, %f137, %f238;
	add.s64 	%rd55, %rd54, %rd58;
	// begin inline asm
	ld.global.nc.b16 %rs6, [%rd55];
	// end inline asm
	// begin inline asm
	{  cvt.f32.f16 %f138, %rs6;}

	// end inline asm
	fma.rn.f32 	%f237, %f136, %f138, %f237;
	shl.b32 	%r101, %r17, 1;
	mul.wide.s32 	%rd61, %r101, 2;
	add.s64 	%rd56, %rd54, %rd61;
	// begin inline asm
	ld.global.nc.b16 %rs8, [%rd56];
	// end inline asm
	// begin inline asm
	{  cvt.f32.f16 %f139, %rs8;}

	// end inline asm
	fma.rn.f32 	%f236, %f136, %f139, %f236;
	mul.lo.s32 	%r102, %r17, 3;
	mul.wide.s32 	%rd62, %r102, 2;
	add.s64 	%rd57, %rd54, %rd62;
	// begin inline asm
	ld.global.nc.b16 %rs10, [%rd57];
	// end inline asm
	// begin inline asm
	{  cvt.f32.f16 %f140, %rs10;}

	// end inline asm
	fma.rn.f32 	%f235, %f136, %f140, %f235;
$L__BB59_10:
	mov.b32 	%r103, %f238;
	shfl.sync.bfly.b32	%r104|%p11, %r103, 16, 31, -1;
	mov.b32 	%f141, %r104;
	add.f32 	%f142, %f238, %f141;
	mov.b32 	%r105, %f142;
	shfl.sync.bfly.b32	%r106|%p12, %r105, 8, 31, -1;
	mov.b32 	%f143, %r106;
	add.f32 	%f144, %f142, %f143;
	mov.b32 	%r107, %f144;
	shfl.sync.bfly.b32	%r108|%p13, %r107, 4, 31, -1;
	mov.b32 	%f145, %r108;
	add.f32 	%f146, %f144, %f145;
	mov.b32 	%r109, %f146;
	shfl.sync.bfly.b32	%r110|%p14, %r109, 2, 31, -1;
	mov.b32 	%f147, %r110;
	add.f32 	%f148, %f146, %f147;
	mov.b32 	%r111, %f148;
	shfl.sync.bfly.b32	%r112|%p15, %r111, 1, 31, -1;
	mov.b32 	%f149, %r112;
	add.f32 	%f33, %f148, %f149;
	mov.b32 	%r113, %f237;
	shfl.sync.bfly.b32	%r114|%p16, %r113, 16, 31, -1;
	mov.b32 	%f150, %r114;
	add.f32 	%f151, %f237, %f150;
	mov.b32 	%r115, %f151;
	shfl.sync.bfly.b32	%r116|%p17, %r115, 8, 31, -1;
	mov.b32 	%f152, %r116;
	add.f32 	%f153, %f151, %f152;
	mov.b32 	%r117, %f153;
	shfl.sync.bfly.b32	%r118|%p18, %r117, 4, 31, -1;
	mov.b32 	%f154, %r118;
	add.f32 	%f155, %f153, %f154;
	mov.b32 	%r119, %f155;
	shfl.sync.bfly.b32	%r120|%p19, %r119, 2, 31, -1;
	mov.b32 	%f156, %r120;
	add.f32 	%f157, %f155, %f156;
	mov.b32 	%r121, %f157;
	shfl.sync.bfly.b32	%r122|%p20, %r121, 1, 31, -1;
	mov.b32 	%f158, %r122;
	add.f32 	%f34, %f157, %f158;
	mov.b32 	%r123, %f236;
	shfl.sync.bfly.b32	%r124|%p21, %r123, 16, 31, -1;
	mov.b32 	%f159, %r124;
	add.f32 	%f160, %f236, %f159;
	mov.b32 	%r125, %f160;
	shfl.sync.bfly.b32	%r126|%p22, %r125, 8, 31, -1;
	mov.b32 	%f161, %r126;
	add.f32 	%f162, %f160, %f161;
	mov.b32 	%r127, %f162;
	shfl.sync.bfly.b32	%r128|%p23, %r127, 4, 31, -1;
	mov.b32 	%f163, %r128;
	add.f32 	%f164, %f162, %f163;
	mov.b32 	%r129, %f164;
	shfl.sync.bfly.b32	%r130|%p24, %r129, 2, 31, -1;
	mov.b32 	%f165, %r130;
	add.f32 	%f166, %f164, %f165;
	mov.b32 	%r131, %f166;
	shfl.sync.bfly.b32	%r132|%p25, %r131, 1, 31, -1;
	mov.b32 	%f167, %r132;
	add.f32 	%f35, %f166, %f167;
	mov.b32 	%r133, %f235;
	shfl.sync.bfly.b32	%r134|%p26, %r133, 16, 31, -1;
	mov.b32 	%f168, %r134;
	add.f32 	%f169, %f235, %f168;
	mov.b32 	%r135, %f169;
	shfl.sync.bfly.b32	%r136|%p27, %r135, 8, 31, -1;
	mov.b32 	%f170, %r136;
	add.f32 	%f171, %f169, %f170;
	mov.b32 	%r137, %f171;
	shfl.sync.bfly.b32	%r138|%p28, %r137, 4, 31, -1;
	mov.b32 	%f172, %r138;
	add.f32 	%f173, %f171, %f172;
	mov.b32 	%r139, %f173;
	shfl.sync.bfly.b32	%r140|%p29, %r139, 2, 31, -1;
	mov.b32 	%f174, %r140;
	add.f32 	%f175, %f173, %f174;
	mov.b32 	%r141, %f175;
	shfl.sync.bfly.b32	%r142|%p30, %r141, 1, 31, -1;
	mov.b32 	%f176, %r142;
	add.f32 	%f36, %f175, %f176;
	and.b32  	%r14, %r2, 31;
	setp.ne.s32 	%p31, %r14, 0;
	@%p31 bra 	$L__BB59_12;
	shr.u32 	%r143, %r2, 1;
	mov.u32 	%r144, _ZZ19gemv_kernel_batchedI6__half7__half2Li256ELi4EEvPKT_S4_S4_PS2_iibE9warp_sums;
	add.s32 	%r145, %r144, %r143;
	st.shared.f32 	[%r145], %f33;
	st.shared.f32 	[%r145+4], %f34;
	st.shared.f32 	[%r145+8], %f35;
	st.shared.f32 	[%r145+12], %f36;
$L__BB59_12:
	bar.sync 	0;
	setp.gt.u32 	%p32, %r2, 31;
	@%p32 bra 	$L__BB59_25;
	setp.gt.u32 	%p33, %r14, 7;
	shl.b32 	%r146, %r14, 4;
	mov.u32 	%r147, _ZZ19gemv_kernel_batchedI6__half7__half2Li256ELi4EEvPKT_S4_S4_PS2_iibE9warp_sums;
	add.s32 	%r15, %r147, %r146;
	mov.f32 	%f243, 0f00000000;
	@%p33 bra 	$L__BB59_15;
	ld.shared.f32 	%f243, [%r15];
$L__BB59_15:
	setp.gt.u32 	%p34, %r14, 7;
	mov.b32 	%r148, %f243;
	shfl.sync.bfly.b32	%r149|%p35, %r148, 16, 31, -1;
	mov.b32 	%f179, %r149;
	add.f32 	%f180, %f243, %f179;
	mov.b32 	%r150, %f180;
	shfl.sync.bfly.b32	%r151|%p36, %r150, 8, 31, -1;
	mov.b32 	%f181, %r151;
	add.f32 	%f182, %f180, %f181;
	mov.b32 	%r152, %f182;
	shfl.sync.bfly.b32	%r153|%p37, %r152, 4, 31, -1;
	mov.b32 	%f183, %r153;
	add.f32 	%f184, %f182, %f183;
	mov.b32 	%r154, %f184;
	shfl.sync.bfly.b32	%r155|%p38, %r154, 2, 31, -1;
	mov.b32 	%f185, %r155;
	add.f32 	%f186, %f184, %f185;
	mov.b32 	%r156, %f186;
	shfl.sync.bfly.b32	%r157|%p39, %r156, 1, 31, -1;
	mov.b32 	%f187, %r157;
	add.f32 	%f39, %f186, %f187;
	mov.f32 	%f244, 0f00000000;
	@%p34 bra 	$L__BB59_17;
	ld.shared.f32 	%f244, [%r15+4];
$L__BB59_17:
	setp.gt.u32 	%p40, %r14, 7;
	mov.b32 	%r158, %f244;
	shfl.sync.bfly.b32	%r159|%p41, %r158, 16, 31, -1;
	mov.b32 	%f189, %r159;
	add.f32 	%f190, %f244, %f189;
	mov.b32 	%r160, %f190;
	shfl.sync.bfly.b32	%r161|%p42, %r160, 8, 31, -1;
	mov.b32 	%f191, %r161;
	add.f32 	%f192, %f190, %f191;
	mov.b32 	%r162, %f192;
	shfl.sync.bfly.b32	%r163|%p43, %r162, 4, 31, -1;
	mov.b32 	%f193, %r163;
	add.f32 	%f194, %f192, %f193;
	mov.b32 	%r164, %f194;
	shfl.sync.bfly.b32	%r165|%p44, %r164, 2, 31, -1;
	mov.b32 	%f195, %r165;
	add.f32 	%f196, %f194, %f195;
	mov.b32 	%r166, %f196;
	shfl.sync.bfly.b32	%r167|%p45, %r166, 1, 31, -1;
	mov.b32 	%f197, %r167;
	add.f32 	%f42, %f196, %f197;
	mov.f32 	%f245, 0f00000000;
	@%p40 bra 	$L__BB59_19;
	ld.shared.f32 	%f245, [%r15+8];
$L__BB59_19:
	setp.gt.u32 	%p46, %r14, 7;
	mov.b32 	%r168, %f245;
	shfl.sync.bfly.b32	%r169|%p47, %r168, 16, 31, -1;
	mov.b32 	%f199, %r169;
	add.f32 	%f200, %f245, %f199;
	mov.b32 	%r170, %f200;
	shfl.sync.bfly.b32	%r171|%p48, %r170, 8, 31, -1;
	mov.b32 	%f201, %r171;
	add.f32 	%f202, %f200, %f201;
	mov.b32 	%r172, %f202;
	shfl.sync.bfly.b32	%r173|%p49, %r172, 4, 31, -1;
	mov.b32 	%f203, %r173;
	add.f32 	%f204, %f202, %f203;
	mov.b32 	%r174, %f204;
	shfl.sync.bfly.b32	%r175|%p50, %r174, 2, 31, -1;
	mov.b32 	%f205, %r175;
	add.f32 	%f206, %f204, %f205;
	mov.b32 	%r176, %f206;
	shfl.sync.bfly.b32	%r177|%p51, %r176, 1, 31, -1;
	mov.b32 	%f207, %r177;
	add.f32 	%f45, %f206, %f207;
	mov.f32 	%f246, 0f00000000;
	@%p46 bra 	$L__BB59_21;
	ld.shared.f32 	%f246, [%r15+12];
$L__BB59_21:
	setp.ne.s32 	%p52, %r2, 0;
	mov.b32 	%r178, %f246;
	shfl.sync.bfly.b32	%r179|%p53, %r178, 16, 31, -1;
	mov.b32 	%f208, %r179;
	add.f32 	%f209, %f246, %f208;
	mov.b32 	%r180, %f209;
	shfl.sync.bfly.b32	%r181|%p54, %r180, 8, 31, -1;
	mov.b32 	%f210, %r181;
	add.f32 	%f211, %f209, %f210;
	mov.b32 	%r182, %f211;
	shfl.sync.bfly.b32	%r183|%p55, %r182, 4, 31, -1;
	mov.b32 	%f212, %r183;
	add.f32 	%f213, %f211, %f212;
	mov.b32 	%r184, %f213;
	shfl.sync.bfly.b32	%r185|%p56, %r184, 2, 31, -1;
	mov.b32 	%f214, %r185;
	add.f32 	%f215, %f213, %f214;
	mov.b32 	%r186, %f215;
	shfl.sync.bfly.b32	%r187|%p57, %r186, 1, 31, -1;
	mov.b32 	%f216, %r187;
	add.f32 	%f48, %f215, %f216;
	@%p52 bra 	$L__BB59_25;
	setp.eq.s16 	%p58, %rs1, 0;
	mov.f32 	%f247, 0f00000000;
	@%p58 bra 	$L__BB59_24;
	ld.param.u64 	%rd74, [_Z19gemv_kernel_batchedI6__half7__half2Li256ELi4EEvPKT_S4_S4_PS2_iib_param_2];
	mul.wide.u32 	%rd64, %r1, 2;
	add.s64 	%rd63, %rd74, %rd64;
	// begin inline asm
	ld.global.nc.b16 %rs12, [%rd63];
	// end inline asm
	// begin inline asm
	{  cvt.f32.f16 %f247, %rs12;}

	// end inline asm
$L__BB59_24:
	cvta.to.global.u64 	%rd65, %rd20;
	add.f32 	%f219, %f247, %f39;
	// begin inline asm
	{  cvt.rn.f16.f32 %rs14, %f219;}

	// end inline asm
	mul.wide.u32 	%rd66, %r1, 2;
	add.s64 	%rd67, %rd65, %rd66;
	st.global.u16 	[%rd67], %rs14;
	add.f32 	%f220, %f247, %f42;
	// begin inline asm
	{  cvt.rn.f16.f32 %rs15, %f220;}

	// end inline asm
	add.s32 	%r188, %r16, %r1;
	mul.wide.u32 	%rd68, %r188, 2;
	add.s64 	%rd69, %rd65, %rd68;
	st.global.u16 	[%rd69], %rs15;
	add.f32 	%f221, %f247, %f45;
	// begin inline asm
	{  cvt.rn.f16.f32 %rs16, %f221;}

	// end inline asm
	add.s32 	%r189, %r188, %r16;
	mul.wide.u32 	%rd70, %r189, 2;
	add.s64 	%rd71, %rd65, %rd70;
	st.global.u16 	[%rd71], %rs16;
	add.f32 	%f222, %f247, %f48;
	// begin inline asm
	{  cvt.rn.f16.f32 %rs17, %f222;}

	// end inline asm
	add.s32 	%r190, %r189, %r16;
	mul.wide.u32 	%rd72, %r190, 2;
	add.s64 	%rd73, %rd65, %rd72;
	st.global.u16 	[%rd73], %rs17;
$L__BB59_25:
	ret;

}
	// .globl	_Z19gemv_kernel_batchedI6__half7__half2Li256ELi5EEvPKT_S4_S4_PS2_iib
.visible .entry _Z19gemv_kernel_batchedI6__half7__half2Li256ELi5EEvPKT_S4_S4_PS2_iib(
	.param .u64 .ptr .align 1 _Z19gemv_kernel_batchedI6__half7__half2Li256ELi5EEvPKT_S4_S4_PS2_iib_param_0,
	.param .u64 .ptr .align 1 _Z19gemv_kernel_batchedI6__half7__half2Li256ELi5EEvPKT_S4_S4_PS2_iib_param_1,
	.param .u64 .ptr .align 1 _Z19gemv_kernel_batchedI6__half7__half2Li256ELi5EEvPKT_S4_S4_PS2_iib_param_2,
	.param .u64 .ptr .align 1 _Z19gemv_kernel_batchedI6__half7__half2Li256ELi5EEvPKT_S4_S4_PS2_iib_param_3,
	.param .u32 _Z19gemv_kernel_batchedI6__half7__half2Li256ELi5EEvPKT_S4_S4_PS2_iib_param_4,
	.param .u32 _Z19gemv_kernel_batchedI6__half7__half2Li256ELi5EEvPKT_S4_S4_PS2_iib_param_5,
	.param .u8 _Z19gemv_kernel_batchedI6__half7__half2Li256ELi5EEvPKT_S4_S4_PS2_iib_param_6
)
{
	.reg .pred 	%p<70>;
	.reg .b16 	%rs<22>;
	.reg .b32 	%r<231>;
	.reg .b32 	%f<305>;
	.reg .b64 	%rd<83>;
	// demoted variable
	.shared .align 4 .b8 _ZZ19gemv_kernel_batchedI6__half7__half2Li256ELi5EEvPKT_S4_S4_PS2_iibE9warp_sums[160];
	ld.param.u64 	%rd14, [_Z19gemv_kernel_batchedI6__half7__half2Li256ELi5EEvPKT_S4_S4_PS2_iib_param_0];
	ld.param.u64 	%rd15, [_Z19gemv_kernel_batchedI6__half7__half2Li256ELi5EEvPKT_S4_S4_PS2_iib_param_1];
	ld.param.u32 	%r16, [_Z19gemv_kernel_batchedI6__half7__half2Li256ELi5EEvPKT_S4_S4_PS2_iib_param_4];
	ld.param.u32 	%r17, [_Z19gemv_kernel_batchedI6__half7__half2Li256ELi5EEvPKT_S4_S4_PS2_iib_param_5];
	mov.u32 	%r1, %ctaid.x;
	setp.ge.s32 	%p1, %r1, %r16;
	@%p1 bra 	$L__BB60_27;
	mov.u32 	%r2, %tid.x;
	shr.u32 	%r18, %r17, 31;
	add.s32 	%r19, %r17, %r18;
	shr.s32 	%r3, %r19, 1;
	mul.lo.s32 	%r4, %r17, %r1;
	mul.wide.s32 	%rd18, %r4, 2;
	add.s64 	%rd1, %rd14, %rd18;
	setp.ge.s32 	%p2, %r2, %r3;
	mov.f32 	%f289, 0f00000000;
	mov.f32 	%f290, %f289;
	mov.f32 	%f291, %f289;
	mov.f32 	%f292, %f289;
	mov.f32 	%f293, %f289;
	@%p2 bra 	$L__BB60_8;
	not.b32 	%r20, %r2;
	add.s32 	%r5, %r3, %r20;
	and.b32  	%r21, %r5, 768;
	setp.eq.s32 	%p3, %r21, 768;
	mov.f32 	%f289, 0f00000000;
	mov.u32 	%r229, %r2;
	@%p3 bra 	$L__BB60_5;
	mul.wide.u32 	%rd19, %r2, 4;
	add.s64 	%rd81, %rd15, %rd19;
	add.s64 	%rd21, %rd19, %rd18;
	add.s64 	%rd80, %rd14, %rd21;
	shr.u32 	%r22, %r5, 8;
	add.s32 	%r23, %r22, 1;
	and.b32  	%r24, %r23, 3;
	neg.s32 	%r227, %r24;
	mul.wide.s32 	%rd4, %r17, 2;
	mov.f32 	%f289, 0f00000000;
	mov.f32 	%f290, %f289;
	mov.f32 	%f291, %f289;
	mov.f32 	%f292, %f289;
	mov.f32 	%f293, %f289;
	mov.u32 	%r229, %r2;
$L__BB60_4:
	.pragma "nounroll";
	// begin inline asm
	ld.global.nc.b32 %r25, [%rd80];
	// end inline asm
	// begin inline asm
	{.reg .f16 low,high;
  mov.b32 {low,high},%r25;
  cvt.f32.f16 %f66, low;}

	// end inline asm
	// begin inline asm
	{.reg .f16 low,high;
  mov.b32 {low,high},%r25;
  cvt.f32.f16 %f67, high;}

	// end inline asm
	// begin inline asm
	ld.global.nc.b32 %r28, [%rd81];
	// end inline asm
	// begin inline asm
	{.reg .f16 low,high;
  mov.b32 {low,high},%r28;
  cvt.f32.f16 %f68, low;}

	// end inline asm
	// begin inline asm
	{.reg .f16 low,high;
  mov.b32 {low,high},%r28;
  cvt.f32.f16 %f69, high;}

	// end inline asm
	fma.rn.f32 	%f78, %f66, %f68, %f293;
	fma.rn.f32 	%f293, %f67, %f69, %f78;
	add.s64 	%rd24, %rd81, %rd4;
	// begin inline asm
	ld.global.nc.b32 %r31, [%rd24];
	// end inline asm
	// begin inline asm
	{.reg .f16 low,high;
  mov.b32 {low,high},%r31;
  cvt.f32.f16 %f70, low;}

	// end inline asm
	// begin inline asm
	{.reg .f16 low,high;
  mov.b32 {low,high},%r31;
  cvt.f32.f16 %f71, high;}

	// end inline asm
	fma.rn.f32 	%f79, %f66, %f70, %f292;
	fma.rn.f32 	%f292, %f67, %f71, %f79;
	add.s64 	%rd25, %rd24, %rd4;
	// begin inline asm
	ld.global.nc.b32 %r34, [%rd25];
	// end inline asm
	// begin inline asm
	{.reg .f16 low,high;
  mov.b32 {low,high},%r34;
  cvt.f32.f16 %f72, low;}

	// end inline asm
	// begin inline asm
	{.reg .f16 low,high;
  mov.b32 {low,high},%r34;
  cvt.f32.f16 %f73, high;}

	// end inline asm
	fma.rn.f32 	%f80, %f66, %f72, %f291;
	fma.rn.f32 	%f291, %f67, %f73, %f80;
	add.s64 	%rd26, %rd25, %rd4;
	// begin inline asm
	ld.global.nc.b32 %r37, [%rd26];
	// end inline asm
	// begin inline asm
	{.reg .f16 low,high;
  mov.b32 {low,high},%r37;
  cvt.f32.f16 %f74, low;}

	// end inline asm
	// begin inline asm
	{.reg .f16 low,high;
  mov.b32 {low,high},%r37;
  cvt.f32.f16 %f75, high;}

	// end inline asm
	fma.rn.f32 	%f81, %f66, %f74, %f290;
	fma.rn.f32 	%f290, %f67, %f75, %f81;
	add.s64 	%rd27, %rd26, %rd4;
	// begin inline asm
	ld.global.nc.b32 %r40, [%rd27];
	// end inline asm
	// begin inline asm
	{.reg .f16 low,high;
  mov.b32 {low,high},%r40;
  cvt.f32.f16 %f76, low;}

	// end inline asm
	// begin inline asm
	{.reg .f16 low,high;
  mov.b32 {low,high},%r40;
  cvt.f32.f16 %f77, high;}

	// end inline asm
	fma.rn.f32 	%f82, %f66, %f76, %f289;
	fma.rn.f32 	%f289, %f67, %f77, %f82;
	add.s32 	%r229, %r229, 256;
	add.s64 	%rd81, %rd81, 1024;
	add.s64 	%rd80, %rd80, 1024;
	add.s32 	%r227, %r227, 1;
	setp.ne.s32 	%p4, %r227, 0;
	@%p4 bra 	$L__BB60_4;
$L__BB60_5:
	setp.lt.u32 	%p5, %r5, 768;
	@%p5 bra 	$L__BB60_8;
	mul.wide.u32 	%rd82, %r229, 4;
	mul.wide.s32 	%rd10, %r17, 2;
	mul.wide.s32 	%rd28, %r17, 6;
	sub.s64 	%rd11, 1024, %rd28;
$L__BB60_7:
	add.s64 	%rd29, %rd1, %rd82;
	// begin inline asm
	ld.global.nc.b32 %r43, [%rd29];
	// end inline asm
	add.s64 	%rd30, %rd15, %rd82;
	// begin inline asm
	{.reg .f16 low,high;
  mov.b32 {low,high},%r43;
  cvt.f32.f16 %f83, low;}

	// end inline asm
	// begin inline asm
	{.reg .f16 low,high;
  mov.b32 {low,high},%r43;
  cvt.f32.f16 %f84, high;}

	// end inline asm
	// begin inline asm
	ld.global.nc.b32 %r46, [%rd30];
	// end inline asm
	// begin inline asm
	{.reg .f16 low,high;
  mov.b32 {low,high},%r46;
  cvt.f32.f16 %f85, low;}

	// end inline asm
	// begin inline asm
	{.reg .f16 low,high;
  mov.b32 {low,high},%r46;
  cvt.f32.f16 %f86, high;}

	// end inline asm
	fma.rn.f32 	%f131, %f83, %f85, %f293;
	fma.rn.f32 	%f132, %f84, %f86, %f131;
	add.s64 	%rd31, %rd30, %rd10;
	// begin inline asm
	ld.global.nc.b32 %r49, [%rd31];
	// end inline asm
	// begin inline asm
	{.reg .f16 low,high;
  mov.b32 {low,high},%r49;
  cvt.f32.f16 %f87, low;}

	// end inline asm
	// begin inline asm
	{.reg .f16 low,high;
  mov.b32 {low,high},%r49;
  cvt.f32.f16 %f88, high;}

	// end inline asm
	fma.rn.f32 	%f133, %f83, %f87, %f292;
	fma.rn.f32 	%f134, %f84, %f88, %f133;
	add.s64 	%rd32, %rd31, %rd10;
	// begin inline asm
	ld.global.nc.b32 %r52, [%rd32];
	// end inline asm
	// begin inline asm
	{.reg .f16 low,high;
  mov.b32 {low,high},%r52;
  cvt.f32.f16 %f89, low;}

	// end inline asm
	// begin inline asm
	{.reg .f16 low,high;
  mov.b32 {low,high},%r52;
  cvt.f32.f16 %f90, high;}

	// end inline asm
	fma.rn.f32 	%f135, %f83, %f89, %f291;
	fma.rn.f32 	%f136, %f84, %f90, %f135;
	add.s64 	%rd33, %rd32, %rd10;
	// begin inline asm
	ld.global.nc.b32 %r55, [%rd33];
	// end inline asm
	// begin inline asm
	{.reg .f16 low,high;
  mov.b32 {low,high},%r55;
  cvt.f32.f16 %f91, low;}

	// end inline asm
	// begin inline asm
	{.reg .f16 low,high;
  mov.b32 {low,high},%r55;
  cvt.f32.f16 %f92, high;}

	// end inline asm
	fma.rn.f32 	%f137, %f83, %f91, %f290;
	fma.rn.f32 	%f138, %f84, %f92, %f137;
	add.s64 	%rd34, %rd33, %rd10;
	// begin inline asm
	ld.global.nc.b32 %r58, [%rd34];
	// end inline asm
	// begin inline asm
	{.reg .f16 low,high;
  mov.b32 {low,high},%r58;
  cvt.f32.f16 %f93, low;}

	// end inline asm
	// begin inline asm
	{.reg .f16 low,high;
  mov.b32 {low,high},%r58;
  cvt.f32.f16 %f94, high;}

	// end inline asm
	fma.rn.f32 	%f139, %f83, %f93, %f289;
	fma.rn.f32 	%f140, %f84, %f94, %f139;
	add.s64 	%rd35, %rd29, 1024;
	// begin inline asm
	ld.global.nc.b32 %r61, [%rd35];
	// end inline asm
	add.s64 	%rd36, %rd30, 1024;
	// begin inline asm
	{.reg .f16 low,high;
  mov.b32 {low,high},%r61;
  cvt.f32.f16 %f95, low;}

	// end inline asm
	// begin inline asm
	{.reg .f16 low,high;
  mov.b32 {low,high},%r61;
  cvt.f32.f16 %f96, high;}

	// end inline asm
	// begin inline asm
	ld.global.nc.b32 %r64, [%rd36];
	// end inline asm
	// begin inline asm
	{.reg .f16 low,high;
  mov.b32 {low,high},%r64;
  cvt.f32.f16 %f97, low;}

	// end inline asm
	// begin inline asm
	{.reg .f16 low,high;
  mov.b32 {low,high},%r64;
  cvt.f32.f16 %f98, high;}

	// end inline asm
	fma.rn.f32 	%f141, %f95, %f97, %f132;
	fma.rn.f32 	%f142, %f96, %f98, %f141;
	add.s64 	%rd37, %rd34, %rd11;
	// begin inline asm
	ld.global.nc.b32 %r67, [%rd37];
	// end inline asm
	// begin inline asm
	{.reg .f16 low,high;
  mov.b32 {low,high},%r67;
  cvt.f32.f16 %f99, low;}

	// end inline asm
	// begin inline asm
	{.reg .f16 low,high;
  mov.b32 {low,high},%r67;
  cvt.f32.f16 %f100, high;}

	// end inline asm
	fma.rn.f32 	%f143, %f95, %f99, %f134;
	fma.rn.f32 	%f144, %f96, %f100, %f143;
	add.s64 	%rd38, %rd37, %rd10;
	// begin inline asm
	ld.global.nc.b32 %r70, [%rd38];
	// end inline asm
	// begin inline asm
	{.reg .f16 low,high;
  mov.b32 {low,high},%r70;
  cvt.f32.f16 %f101, low;}

	// end inline asm
	// begin inline asm
	{.reg .f16 low,high;
  mov.b32 {low,high},%r70;
  cvt.f32.f16 %f102, high;}

	// end inline asm
	fma.rn.f32 	%f145, %f95, %f101, %f136;
	fma.rn.f32 	%f146, %f96, %f102, %f145;
	add.s64 	%rd39, %rd38, %rd10;
	// begin inline asm
	ld.global.nc.b32 %r73, [%rd39];
	// end inline asm
	// begin inline asm
	{.reg .f16 low,high;
  mov.b32 {low,high},%r73;
  cvt.f32.f16 %f103, low;}

	// end inline asm
	// begin inline asm
	{.reg .f16 low,high;
  mov.b32 {low,high},%r73;
  cvt.f32.f16 %f104, high;}

	// end inline asm
	fma.rn.f32 	%f147, %f95, %f103, %f138;
	fma.rn.f32 	%f148, %f96, %f104, %f147;
	add.s64 	%rd40, %rd39, %rd10;
	// begin inline asm
	ld.global.nc.b32 %r76, [%rd40];
	// end inline asm
	// begin inline asm
	{.reg .f16 low,high;
  mov.b32 {low,high},%r76;
  cvt.f32.f16 %f105, low;}

	// end inline asm
	// begin inline asm
	{.reg .f16 low,high;
  mov.b32 {low,high},%r76;
  cvt.f32.f16 %f106, high;}

	// end inline asm
	fma.rn.f32 	%f149, %f95, %f105, %f140;
	fma.rn.f32 	%f150, %f96, %f106, %f149;
	add.s64 	%rd41, %rd29, 2048;
	// begin inline asm
	ld.global.nc.b32 %r79, [%rd41];
	// end inline asm
	add.s64 	%rd42, %rd30, 2048;
	// begin inline asm
	{.reg .f16 low,high;
  mov.b32 {low,high},%r79;
  cvt.f32.f16 %f107, low;}

	// end inline asm
	// begin inline asm
	{.reg .f16 low,high;
  mov.b32 {low,high},%r79;
  cvt.f32.f16 %f108, high;}

	// end inline asm
	// begin inline asm
	ld.global.nc.b32 %r82, [%rd42];
	// end inline asm
	// begin inline asm
	{.reg .f16 low,high;
  mov.b32 {low,high},%r82;
  cvt.f32.f16 %f109, low;}

	// end inline asm
	// begin inline asm
	{.reg .f16 low,high;
  mov.b32 {low,high},%r82;
  cvt.f32.f16 %f110, high;}

	// end inline asm
	fma.rn.f32 	%f151, %f107, %f109, %f142;
	fma.rn.f32 	%f152, %f108, %f110, %f151;
	add.s64 	%rd43, %rd40, %rd11;
	// begin inline asm
	ld.global.nc.b32 %r85, [%rd43];
	// end inline asm
	// begin inline asm
	{.reg .f16 low,high;
  mov.b32 {low,high},%r85;
  cvt.f32.f16 %f111, low;}

	// end inline asm
	// begin inline asm
	{.reg .f16 low,high;
  mov.b32 {low,high},%r85;
  cvt.f32.f16 %f112, high;}

	// end inline asm
	fma.rn.f32 	%f153, %f107, %f111, %f144;
	fma.rn.f32 	%f154, %f108, %f112, %f153;
	add.s64 	%rd44, %rd43, %rd10;
	// begin inline asm
	ld.global.nc.b32 %r88, [%rd44];
	// end inline asm
	// begin inline asm
	{.reg .f16 low,high;
  mov.b32 {low,high},%r88;
  cvt.f32.f16 %f113, low;}

	// end inline asm
	// begin inline asm
	{.reg .f16 low,high;
  mov.b32 {low,high},%r88;
  cvt.f32.f16 %f114, high;}

	// end inline asm
	fma.rn.f32 	%f155, %f107, %f113, %f146;
	fma.rn.f32 	%f156, %f108, %f114, %f155;
	add.s64 	%rd45, %rd44, %rd10;
	// begin inline asm
	ld.global.nc.b32 %r91, [%rd45];
	// end inline asm
	// begin inline asm
	{.reg .f16 low,high;
  mov.b32 {low,high},%r91;
  cvt.f32.f16 %f115, low;}

	// end inline asm
	// begin inline asm
	{.reg .f16 low,high;
  mov.b32 {low,high},%r91;
  cvt.f32.f16 %f116, high;}

	// end inline asm
	fma.rn.f32 	%f157, %f107, %f115, %f148;
	fma.rn.f32 	%f158, %f108, %f116, %f157;
	add.s64 	%rd46, %rd45, %rd10;
	// begin inline asm
	ld.global.nc.b32 %r94, [%rd46];
	// end inline asm
	// begin inline asm
	{.reg .f16 low,high;
  mov.b32 {low,high},%r94;
  cvt.f32.f16 %f117, low;}

	// end inline asm
	// begin inline asm
	{.reg .f16 low,high;
  mov.b32 {low,high},%r94;
  cvt.f32.f16 %f118, high;}

	// end inline asm
	fma.rn.f32 	%f159, %f107, %f117, %f150;
	fma.rn.f32 	%f160, %f108, %f118, %f159;
	add.s64 	%rd47, %rd29, 3072;
	// begin inline asm
	ld.global.nc.b32 %r97, [%rd47];
	// end inline asm
	add.s64 	%rd48, %rd30, 3072;
	// begin inline asm
	{.reg .f16 low,high;
  mov.b32 {low,high},%r97;
  cvt.f32.f16 %f119, low;}

	// end inline asm
	// begin inline asm
	{.reg .f16 low,high;
  mov.b32 {low,high},%r97;
  cvt.f32.f16 %f120, high;}

	// end inline asm
	// begin inline asm
	ld.global.nc.b32 %r100, [%rd48];
	// end inline asm
	// begin inline asm
	{.reg .f16 low,high;
  mov.b32 {low,high},%r100;
  cvt.f32.f16 %f121, low;}

	// end inline asm
	// begin inline asm
	{.reg .f16 low,high;
  mov.b32 {low,high},%r100;
  cvt.f32.f16 %f122, high;}

	// end inline asm
	fma.rn.f32 	%f161, %f119, %f121, %f152;
	fma.rn.f32 	%f293, %f120, %f122, %f161;
	add.s64 	%rd49, %rd46, %rd11;
	// begin inline asm
	ld.global.nc.b32 %r103, [%rd49];
	// end inline asm
	// begin inline asm
	{.reg .f16 low,high;
  mov.b32 {low,high},%r103;
  cvt.f32.f16 %f123, low;}

	// end inline asm
	// begin inline asm
	{.reg .f16 low,high;
  mov.b32 {low,high},%r103;
  cvt.f32.f16 %f124, high;}

	// end inline asm
	fma.rn.f32 	%f162, %f119, %f123, %f154;
	fma.rn.f32 	%f292, %f120, %f124, %f162;
	add.s64 	%rd50, %rd49, %rd10;
	// begin inline asm
	ld.global.nc.b32 %r106, [%rd50];
	// end inline asm
	// begin inline asm
	{.reg .f16 low,high;
  mov.b32 {low,high},%r106;
  cvt.f32.f16 %f125, low;}

	// end inline asm
	// begin inline asm
	{.reg .f16 low,high;
  mov.b32 {low,high},%r106;
  cvt.f32.f16 %f126, high;}

	// end inline asm
	fma.rn.f32 	%f163, %f119, %f125, %f156;
	fma.rn.f32 	%f291, %f120, %f126, %f163;
	add.s64 	%rd51, %rd50, %rd10;
	// begin inline asm
	ld.global.nc.b32 %r109, [%rd51];
	// end inline asm
	// begin inline asm
	{.reg .f16 low,high;
  mov.b32 {low,high},%r109;
  cvt.f32.f16 %f127, low;}

	// end inline asm
	// begin inline asm
	{.reg .f16 low,high;
  mov.b32 {low,high},%r109;
  cvt.f32.f16 %f128, high;}

	// end inline asm
	fma.rn.f32 	%f164, %f119, %f127, %f158;
	fma.rn.f32 	%f290, %f120, %f128, %f164;
	add.s64 	%rd52, %rd51, %rd10;
	// begin inline asm
	ld.global.nc.b32 %r112, [%rd52];
	// end inline asm
	// begin inline asm
	{.reg .f16 low,high;
  mov.b32 {low,high},%r112;
  cvt.f32.f16 %f129, low;}

	// end inline asm
	// begin inline asm
	{.reg .f16 low,high;
  mov.b32 {low,high},%r112;
  cvt.f32.f16 %f130, high;}

	// end inline asm
	fma.rn.f32 	%f165, %f119, %f129, %f160;
	fma.rn.f32 	%f289, %f120, %f130, %f165;
	add.s32 	%r229, %r229, 1024;
	add.s64 	%rd82, %rd82, 4096;
	setp.lt.s32 	%p6, %r229, %r3;
	@%p6 bra 	$L__BB60_7;
$L__BB60_8:
	and.b32  	%r115, %r17, 1;
	setp.eq.b32 	%p7, %r115, 1;
	not.pred 	%p8, %p7;
	setp.ne.s32 	%p9, %r2, 0;
	or.pred  	%p10, %p9, %p8;
	@%p10 bra 	$L__BB60_10;
	mul.wide.s32 	%rd59, %r17, 2;
	add.s64 	%rd60, %rd1, %rd59;
	add.s64 	%rd53, %rd60, -2;
	// begin inline asm
	ld.global.nc.b16 %rs2, [%rd53];
	// end inline asm
	// begin inline asm
	{  cvt.f32.f16 %f166, %rs2;}

	// end inline asm
	add.s64 	%rd61, %rd15, %rd59;
	add.s64 	%rd54, %rd61, -2;
	// begin inline asm
	ld.global.nc.b16 %rs4, [%rd54];
	// end inline asm
	// begin inline asm
	{  cvt.f32.f16 %f167, %rs4;}

	// end inline asm
	fma.rn.f32 	%f293, %f166, %f167, %f293;
	add.s64 	%rd55, %rd54, %rd59;
	// begin inline asm
	ld.global.nc.b16 %rs6, [%rd55];
	// end inline asm
	// begin inline asm
	{  cvt.f32.f16 %f168, %rs6;}

	// end inline asm
	fma.rn.f32 	%f292, %f166, %f168, %f292;
	shl.b32 	%r116, %r17, 1;
	mul.wide.s32 	%rd62, %r116, 2;
	add.s64 	%rd56, %rd54, %rd62;
	// begin inline asm
	ld.global.nc.b16 %rs8, [%rd56];
	// end inline asm
	// begin inline asm
	{  cvt.f32.f16 %f169, %rs8;}

	// end inline asm
	fma.rn.f32 	%f291, %f166, %f169, %f291;
	mul.lo.s32 	%r117, %r17, 3;
	mul.wide.s32 	%rd63, %r117, 2;
	add.s64 	%rd57, %rd54, %rd63;
	// begin inline asm
	ld.global.nc.b16 %rs10, [%rd57];
	// end inline asm
	// begin inline asm
	{  cvt.f32.f16 %f170, %rs10;}

	// end inline asm
	fma.rn.f32 	%f290, %f166, %f170, %f290;
	shl.b32 	%r118, %r17, 2;
	mul.wide.s32 	%rd64, %r118, 2;
	add.s64 	%rd58, %rd54, %rd64;
	// begin inline asm
	ld.global.nc.b16 %rs12, [%rd58];
	// end inline asm
	// begin inline asm
	{  cvt.f32.f16 %f171, %rs12;}

	// end inline asm
	fma.rn.f32 	%f289, %f166, %f171, %f289;
$L__BB60_10:
	mov.b32 	%r119, %f293;
	shfl.sync.bfly.b32	%r120|%p11, %r119, 16, 31, -1;
	mov.b32 	%f172, %r120;
	add.f32 	%f173, %f293, %f172;
	mov.b32 	%r121, %f173;
	shfl.sync.bfly.b32	%r122|%p12, %r121, 8, 31, -1;
	mov.b32 	%f174, %r122;
	add.f32 	%f175, %f173, %f174;
	mov.b32 	%r123, %f175;
	shfl.sync.bfly.b32	%r124|%p13, %r123, 4, 31, -1;
	mov.b32 	%f176, %r124;
	add.f32 	%f177, %f175, %f176;
	mov.b32 	%r125, %f177;
	shfl.sync.bfly.b32	%r126|%p14, %r125, 2, 31, -1;
	mov.b32 	%f178, %r126;
	add.f32 	%f179, %f177, %f178;
	mov.b32 	%r127, %f179;
	shfl.sync.bfly.b32	%r128|%p15, %r127, 1, 31, -1;
	mov.b32 	%f180, %r128;
	add.f32 	%f41, %f179, %f180;
	mov.b32 	%r129, %f292;
	shfl.sync.bfly.b32	%r130|%p16, %r129, 16, 31, -1;
	mov.b32 	%f181, %r130;
	add.f32 	%f182, %f292, %f181;
	mov.b32 	%r131, %f182;
	shfl.sync.bfly.b32	%r132|%p17, %r131, 8, 31, -1;
	mov.b32 	%f183, %r132;
	add.f32 	%f184, %f182, %f183;
	mov.b32 	%r133, %f184;
	shfl.sync.bfly.b32	%r134|%p18, %r133, 4, 31, -1;
	mov.b32 	%f185, %r134;
	add.f32 	%f186, %f184, %f185;
	mov.b32 	%r135, %f186;
	shfl.sync.bfly.b32	%r136|%p19, %r135, 2, 31, -1;
	mov.b32 	%f187, %r136;
	add.f32 	%f188, %f186, %f187;
	mov.b32 	%r137, %f188;
	shfl.sync.bfly.b32	%r138|%p20, %r137, 1, 31, -1;
	mov.b32 	%f189, %r138;
	add.f32 	%f42, %f188, %f189;
	mov.b32 	%r139, %f291;
	shfl.sync.bfly.b32	%r140|%p21, %r139, 16, 31, -1;
	mov.b32 	%f190, %r140;
	add.f32 	%f191, %f291, %f190;
	mov.b32 	%r141, %f191;
	shfl.sync.bfly.b32	%r142|%p22, %r141, 8, 31, -1;
	mov.b32 	%f192, %r142;
	add.f32 	%f193, %f191, %f192;
	mov.b32 	%r143, %f193;
	shfl.sync.bfly.b32	%r144|%p23, %r143, 4, 31, -1;
	mov.b32 	%f194, %r144;
	add.f32 	%f195, %f193, %f194;
	mov.b32 	%r145, %f195;
	shfl.sync.bfly.b32	%r146|%p24, %r145, 2, 31, -1;
	mov.b32 	%f196, %r146;
	add.f32 	%f197, %f195, %f196;
	mov.b32 	%r147, %f197;
	shfl.sync.bfly.b32	%r148|%p25, %r147, 1, 31, -1;
	mov.b32 	%f198, %r148;
	add.f32 	%f43, %f197, %f198;
	mov.b32 	%r149, %f290;
	shfl.sync.bfly.b32	%r150|%p26, %r149, 16, 31, -1;
	mov.b32 	%f199, %r150;
	add.f32 	%f200, %f290, %f199;
	mov.b32 	%r151, %f200;
	shfl.sync.bfly.b32	%r152|%p27, %r151, 8, 31, -1;
	mov.b32 	%f201, %r152;
	add.f32 	%f202, %f200, %f201;
	mov.b32 	%r153, %f202;
	shfl.sync.bfly.b32	%r154|%p28, %r153, 4, 31, -1;
	mov.b32 	%f203, %r154;
	add.f32 	%f204, %f202, %f203;
	mov.b32 	%r155, %f204;
	shfl.sync.bfly.b32	%r156|%p29, %r155, 2, 31, -1;
	mov.b32 	%f205, %r156;
	add.f32 	%f206, %f204, %f205;
	mov.b32 	%r157, %f206;
	shfl.sync.bfly.b32	%r158|%p30, %r157, 1, 31, -1;
	mov.b32 	%f207, %r158;
	add.f32 	%f44, %f206, %f207;
	mov.b32 	%r159, %f289;
	shfl.sync.bfly.b32	%r160|%p31, %r159, 16, 31, -1;
	mov.b32 	%f208, %r160;
	add.f32 	%f209, %f289, %f208;
	mov.b32 	%r161, %f209;
	shfl.sync.bfly.b32	%r162|%p32, %r161, 8, 31, -1;
	mov.b32 	%f210, %r162;
	add.f32 	%f211, %f209, %f210;
	mov.b32 	%r163, %f211;
	shfl.sync.bfly.b32	%r164|%p33, %r163, 4, 31, -1;
	mov.b32 	%f212, %r164;
	add.f32 	%f213, %f211, %f212;
	mov.b32 	%r165, %f213;
	shfl.sync.bfly.b32	%r166|%p34, %r165, 2, 31, -1;
	mov.b32 	%f214, %r166;
	add.f32 	%f215, %f213, %f214;
	mov.b32 	%r167, %f215;
	shfl.sync.bfly.b32	%r168|%p35, %r167, 1, 31, -1;
	mov.b32 	%f216, %r168;
	add.f32 	%f45, %f215, %f216;
	and.b32  	%r14, %r2, 31;
	setp.ne.s32 	%p36, %r14, 0;
	@%p36 bra 	$L__BB60_12;
	shr.u32 	%r169, %r2, 5;
	mov.u32 	%r170, _ZZ19gemv_kernel_batchedI6__half7__half2Li256ELi5EEvPKT_S4_S4_PS2_iibE9warp_sums;
	mad.lo.s32 	%r171, %r169, 20, %r170;
	st.shared.f32 	[%r171], %f41;
	st.shared.f32 	[%r171+4], %f42;
	st.shared.f32 	[%r171+8], %f43;
	st.shared.f32 	[%r171+12], %f44;
	st.shared.f32 	[%r171+16], %f45;
$L__BB60_12:
	bar.sync 	0;
	setp.gt.u32 	%p37, %r2, 31;
	@%p37 bra 	$L__BB60_27;
	setp.gt.u32 	%p38, %r14, 7;
	mov.u32 	%r172, _ZZ19gemv_kernel_batchedI6__half7__half2Li256ELi5EEvPKT_S4_S4_PS2_iibE9warp_sums;
	mad.lo.s32 	%r15, %r14, 20, %r172;
	mov.f32 	%f299, 0f00000000;
	@%p38 bra 	$L__BB60_15;
	ld.shared.f32 	%f299, [%r15];
$L__BB60_15:
	setp.gt.u32 	%p39, %r14, 7;
	mov.b32 	%r173, %f299;
	shfl.sync.bfly.b32	%r174|%p40, %r173, 16, 31, -1;
	mov.b32 	%f219, %r174;
	add.f32 	%f220, %f299, %f219;
	mov.b32 	%r175, %f220;
	shfl.sync.bfly.b32	%r176|%p41, %r175, 8, 31, -1;
	mov.b32 	%f221, %r176;
	add.f32 	%f222, %f220, %f221;
	mov.b32 	%r177, %f222;
	shfl.sync.bfly.b32	%r178|%p42, %r177, 4, 31, -1;
	mov.b32 	%f223, %r178;
	add.f32 	%f224, %f222, %f223;
	mov.b32 	%r179, %f224;
	shfl.sync.bfly.b32	%r180|%p43, %r179, 2, 31, -1;
	mov.b32 	%f225, %r180;
	add.f32 	%f226, %f224, %f225;
	mov.b32 	%r181, %f226;
	shfl.sync.bfly.b32	%r182|%p44, %r181, 1, 31, -1;
	mov.b32 	%f227, %r182;
	add.f32 	%f48, %f226, %f227;
	mov.f32 	%f300, 0f00000000;
	@%p39 bra 	$L__BB60_17;
	ld.shared.f32 	%f300, [%r15+4];
$L__BB60_17:
	setp.gt.u32 	%p45, %r14, 7;
	mov.b32 	%r183, %f300;
	shfl.sync.bfly.b32	%r184|%p46, %r183, 16, 31, -1;
	mov.b32 	%f229, %r184;
	add.f32 	%f230, %f300, %f229;
	mov.b32 	%r185, %f230;
	shfl.sync.bfly.b32	%r186|%p47, %r185, 8, 31, -1;
	mov.b32 	%f231, %r186;
	add.f32 	%f232, %f230, %f231;
	mov.b32 	%r187, %f232;
	shfl.sync.bfly.b32	%r188|%p48, %r187, 4, 31, -1;
	mov.b32 	%f233, %r188;
	add.f32 	%f234, %f232, %f233;
	mov.b32 	%r189, %f234;
	shfl.sync.bfly.b32	%r190|%p49, %r189, 2, 31, -1;
	mov.b32 	%f235, %r190;
	add.f32 	%f236, %f234, %f235;
	mov.b32 	%r191, %f236;
	shfl.sync.bfly.b32	%r192|%p50, %r191, 1, 31, -1;
	mov.b32 	%f237, %r192;
	add.f32 	%f51, %f236, %f237;
	mov.f32 	%f301, 0f00000000;
	@%p45 bra 	$L__BB60_19;
	ld.shared.f32 	%f301, [%r15+8];
$L__BB60_19:
	setp.gt.u32 	%p51, %r14, 7;
	mov.b32 	%r193, %f301;
	shfl.sync.bfly.b32	%r194|%p52, %r193, 16, 31, -1;
	mov.b32 	%f239, %r194;
	add.f32 	%f240, %f301, %f239;
	mov.b32 	%r195, %f240;
	shfl.sync.bfly.b32	%r196|%p53, %r195, 8, 31, -1;
	mov.b32 	%f241, %r196;
	add.f32 	%f242, %f240, %f241;
	mov.b32 	%r197, %f242;
	shfl.sync.bfly.b32	%r198|%p54, %r197, 4, 31, -1;
	mov.b32 	%f243, %r198;
	add.f32 	%f244, %f242, %f243;
	mov.b32 	%r199, %f244;
	shfl.sync.bfly.b32	%r200|%p55, %r199, 2, 31, -1;
	mov.b32 	%f245, %r200;
	add.f32 	%f246, %f244, %f245;
	mov.b32 	%r201, %f246;
	shfl.sync.bfly.b32	%r202|%p56, %r201, 1, 31, -1;
	mov.b32 	%f247, %r202;
	add.f32 	%f54, %f246, %f247;
	mov.f32 	%f302, 0f00000000;
	@%p51 bra 	$L__BB60_21;
	ld.shared.f32 	%f302, [%r15+12];
$L__BB60_21:
	setp.gt.u32 	%p57, %r14, 7;
	mov.b32 	%r203, %f302;
	shfl.sync.bfly.b32	%r204|%p58, %r203, 16, 31, -1;
	mov.b32 	%f249, %r204;
	add.f32 	%f250, %f302, %f249;
	mov.b32 	%r205, %f250;
	shfl.sync.bfly.b32	%r206|%p59, %r205, 8, 31, -1;
	mov.b32 	%f251, %r206;
	add.f32 	%f252, %f250, %f251;
	mov.b32 	%r207, %f252;
	shfl.sync.bfly.b32	%r208|%p60, %r207, 4, 31, -1;
	mov.b32 	%f253, %r208;
	add.f32 	%f254, %f252, %f253;
	mov.b32 	%r209, %f254;
	shfl.sync.bfly.b32	%r210|%p61, %r209, 2, 31, -1;
	mov.b32 	%f255, %r210;
	add.f32 	%f256, %f254, %f255;
	mov.b32 	%r211, %f256;
	shfl.sync.bfly.b32	%r212|%p62, %r211, 1, 31, -1;
	mov.b32 	%f257, %r212;
	add.f32 	%f57, %f256, %f257;
	mov.f32 	%f303, 0f00000000;
	@%p57 bra 	$L__BB60_23;
	ld.shared.f32 	%f303, [%r15+16];
$L__BB60_23:
	setp.ne.s32 	%p63, %r2, 0;
	mov.b32 	%r213, %f303;
	shfl.sync.bfly.b32	%r214|%p64, %r213, 16, 31, -1;
	mov.b32 	%f258, %r214;
	add.f32 	%f259, %f303, %f258;
	mov.b32 	%r215, %f259;
	shfl.sync.bfly.b32	%r216|%p65, %r215, 8, 31, -1;
	mov.b32 	%f260, %r216;
	add.f32 	%f261, %f259, %f260;
	mov.b32 	%r217, %f261;
	shfl.sync.bfly.b32	%r218|%p66, %r217, 4, 31, -1;
	mov.b32 	%f262, %r218;
	add.f32 	%f263, %f261, %f262;
	mov.b32 	%r219, %f263;
	shfl.sync.bfly.b32	%r220|%p67, %r219, 2, 31, -1;
	mov.b32 	%f264, %r220;
	add.f32 	%f265, %f263, %f264;
	mov.b32 	%r221, %f265;
	shfl.sync.bfly.b32	%r222|%p68, %r221, 1, 31, -1;
	mov.b32 	%f266, %r222;
	add.f32 	%f60, %f265, %f266;
	@%p63 bra 	$L__BB60_27;
	ld.param.s8 	%rs21, [_Z19gemv_kernel_batchedI6__half7__half2Li256ELi5EEvPKT_S4_S4_PS2_iib_param_6];
	setp.eq.s16 	%p69, %rs21, 0;
	mov.f32 	%f304, 0f00000000;
	@%p69 bra 	$L__BB60_26;
	ld.param.u64 	%rd78, [_Z19gemv_kernel_batchedI6__half7__half2Li256ELi5EEvPKT_S4_S4_PS2_iib_param_2];
	mul.wide.u32 	%rd66, %r1, 2;
	add.s64 	%rd65, %rd78, %rd66;
	// begin inline asm
	ld.global.nc.b16 %rs14, [%rd65];
	// end inline asm
	// begin inline asm
	{  cvt.f32.f16 %f304, %rs14;}

	// end inline asm
$L__BB60_26:
	ld.param.u64 	%rd79, [_Z19gemv_kernel_batchedI6__half7__half2Li256ELi5EEvPKT_S4_S4_PS2_iib_param_3];
	cvta.to.global.u64 	%rd67, %rd79;
	add.f32 	%f269, %f304, %f48;
	// begin inline asm
	{  cvt.rn.f16.f32 %rs16, %f269;}

	// end inline asm
	mul.wide.u32 	%rd68, %r1, 2;
	add.s64 	%rd69, %rd67, %rd68;
	st.global.u16 	[%rd69], %rs16;
	add.f32 	%f270, %f304, %f51;
	// begin inline asm
	{  cvt.rn.f16.f32 %rs17, %f270;}

	// end inline asm
	add.s32 	%r223, %r16, %r1;
	mul.wide.u32 	%rd70, %r223, 2;
	add.s64 	%rd71, %rd67, %rd70;
	st.global.u16 	[%rd71], %rs17;
	add.f32 	%f271, %f304, %f54;
	// begin inline asm
	{  cvt.rn.f16.f32 %rs18, %f271;}

	// end inline asm
	add.s32 	%r224, %r223, %r16;
	mul.wide.u32 	%rd72, %r224, 2;
	add.s64 	%rd73, %rd67, %rd72;
	st.global.u16 	[%rd73], %rs18;
	add.f32 	%f272, %f304, %f57;
	// begin inline asm
	{  cvt.rn.f16.f32 %rs19, %f272;}

	// end inline asm
	add.s32 	%r225, %r224, %r16;
	mul.wide.u32 	%rd74, %r225, 2;
	add.s64 	%rd75, %rd67, %rd74;
	st.global.u16 	[%rd75], %rs19;
	add.f32 	%f273, %f304, %f60;
	// begin inline asm
	{  cvt.rn.f16.f32 %rs20, %f273;}

	// end inline asm
	add.s32 	%r226, %r225, %r16;
	mul.wide.u32 	%rd76, %r226, 2;
	add.s64 	%rd77, %rd67, %rd76;
	st.global.u16 	[%rd77], %rs20;
$L__BB60_27:
	ret;

}
	// .globl	_Z19gemv_kernel_batchedI6__half7__half2Li256ELi6EEvPKT_S4_S4_PS2_iib
.visible .entry _Z19gemv_kernel_batchedI6__half7__half2Li256ELi6EEvPKT_S4_S4_PS2_iib(
	.param .u64 .ptr .align 1 _Z19gemv_kernel_batchedI6__half7__half2Li256ELi6EEvPKT_S4_S4_PS2_iib_param_0,
	.param .u64 .ptr .align 1 _Z19gemv_kernel_batchedI6__half7__half2Li256ELi6EEvPKT_S4_S4_PS2_iib_param_1,
	.param .u64 .ptr .align 1 _Z19gemv_kernel_batchedI6__half7__half2Li256ELi6EEvPKT_S4_S4_PS2_iib_param_2,
	.param .u64 .ptr .align 1 _Z19gemv_kernel_batchedI6__half7__half2Li256ELi6EEvPKT_S4_S4_PS2_iib_param_3,
	.param .u32 _Z19gemv_kernel_batchedI6__half7__half2Li256ELi6EEvPKT_S4_S4_PS2_iib_param_4,
	.param .u32 _Z19gemv_kernel_batchedI6__half7__half2Li256ELi6EEvPKT_S4_S4_PS2_iib_param_5,
	.param .u8 _Z19gemv_kernel_batchedI6__half7__half2Li256ELi6EEvPKT_S4_S4_PS2_iib_param_6
)
{
	.reg .pred 	%p<81>;
	.reg .b16 	%rs<25>;
	.reg .b32 	%r<268>;
	.reg .b32 	%f<362>;
	.reg .b64 	%rd<92>;
	// demoted variable
	.shared .align 4 .b8 _ZZ19gemv_kernel_batchedI6__half7__half2Li256ELi6EEvPKT_S4_S4_PS2_iibE9warp_sums[192];
	ld.param.u64 	%rd13, [_Z19gemv_kernel_batchedI6__half7__half2Li256ELi6EEvPKT_S4_S4_PS2_iib_param_0];
	ld.param.u64 	%rd14, [_Z19gemv_kernel_batchedI6__half7__half2Li256ELi6EEvPKT_S4_S4_PS2_iib_param_1];
	ld.param.u32 	%r16, [_Z19gemv_kernel_batchedI6__half7__half2Li256ELi6EEvPKT_S4_S4_PS2_iib_param_4];
	ld.param.u32 	%r17, [_Z19gemv_kernel_batchedI6__half7__half2Li256ELi6EEvPKT_S4_S4_PS2_iib_param_5];
	mov.u32 	%r1, %ctaid.x;
	setp.ge.s32 	%p1, %r1, %r16;
	@%p1 bra 	$L__BB61_29;
	mov.u32 	%r2, %tid.x;
	shr.u32 	%r18, %r17, 31;
	add.s32 	%r19, %r17, %r18;
	shr.s32 	%r3, %r19, 1;
	mul.lo.s32 	%r4, %r17, %r1;
	mul.wide.s32 	%rd17, %r4, 2;
	add.s64 	%rd1, %rd13, %rd17;
	setp.ge.s32 	%p2, %r2, %r3;
	mov.f32 	%f343, 0f00000000;
	mov.f32 	%f344, %f343;
	mov.f32 	%f345, %f343;
	mov.f32 	%f346, %f343;
	mov.f32 	%f347, %f343;
	mov.f32 	%f348, %f343;
	@%p2 bra 	$L__BB61_8;
	not.b32 	%r20, %r2;
	add.s32 	%r5, %r3, %r20;
	and.b32  	%r21, %r5, 768;
	setp.eq.s32 	%p3, %r21, 768;
	mov.f32 	%f343, 0f00000000;
	mov.u32 	%r266, %r2;
	@%p3 bra 	$L__BB61_5;
	mul.wide.u32 	%rd18, %r2, 4;
	add.s64 	%rd90, %rd14, %rd18;
	add.s64 	%rd20, %rd18, %rd17;
	add.s64 	%rd89, %rd13, %rd20;
	shr.u32 	%r22, %r5, 8;
	add.s32 	%r23, %r22, 1;
	and.b32  	%r24, %r23, 3;
	neg.s32 	%r264, %r24;
	mul.wide.s32 	%rd4, %r17, 2;
	mov.f32 	%f343, 0f00000000;
	mov.f32 	%f344, %f343;
	mov.f32 	%f345, %f343;
	mov.f32 	%f346, %f343;
	mov.f32 	%f347, %f343;
	mov.f32 	%f348, %f343;
	mov.u32 	%r266, %r2;
$L__BB61_4:
	.pragma "nounroll";
	// begin inline asm
	ld.global.nc.b32 %r25, [%rd89];
	// end inline asm
	// begin inline asm
	{.reg .f16 low,high;
  mov.b32 {low,high},%r25;
  cvt.f32.f16 %f78, low;}

	// end inline asm
	// begin inline asm
	{.reg .f16 low,high;
  mov.b32 {low,high},%r25;
  cvt.f32.f16 %f79, high;}

	// end inline asm
	// begin inline asm
	ld.global.nc.b32 %r28, [%rd90];
	// end inline asm
	// begin inline asm
	{.reg .f16 low,high;
  mov.b32 {low,high},%r28;
  cvt.f32.f16 %f80, low;}

	// end inline asm
	// begin inline asm
	{.reg .f16 low,high;
  mov.b32 {low,high},%r28;
  cvt.f32.f16 %f81, high;}

	// end inline asm
	fma.rn.f32 	%f92, %f78, %f80, %f348;
	fma.rn.f32 	%f348, %f79, %f81, %f92;
	add.s64 	%rd23, %rd90, %rd4;
	// begin inline asm
	ld.global.nc.b32 %r31, [%rd23];
	// end inline asm
	// begin inline asm
	{.reg .f16 low,high;
  mov.b32 {low,high},%r31;
  cvt.f32.f16 %f82, low;}

	// end inline asm
	// begin inline asm
	{.reg .f16 low,high;
  mov.b32 {low,high},%r31;
  cvt.f32.f16 %f83, high;}

	// end inline asm
	fma.rn.f32 	%f93, %f78, %f82, %f347;
	fma.rn.f32 	%f347, %f79, %f83, %f93;
	add.s64 	%rd24, %rd23, %rd4;
	// begin inline asm
	ld.global.nc.b32 %r34, [%rd24];
	// end inline asm
	// begin inline asm
	{.reg .f16 low,high;
  mov.b32 {low,high},%r34;
  cvt.f32.f16 %f84, low;}

	// end inline asm
	// begin inline asm
	{.reg .f16 low,high;
  mov.b32 {low,high},%r34;
  cvt.f32.f16 %f85, high;}

	// end inline asm
	fma.rn.f32 	%f94, %f78, %f84, %f346;
	fma.rn.f32 	%f346, %f79, %f85, %f94;
	add.s64 	%rd25, %rd24, %rd4;
	// begin inline asm
	ld.global.nc.b32 %r37, [%rd25];
	// end inline asm
	// begin inline asm
	{.reg .f16 low,high;
  mov.b32 {low,high},%r37;
  cvt.f32.f16 %f86, low;}

	// end inline asm
	// begin inline asm
	{.reg .f16 low,high;
  mov.b32 {low,high},%r37;
  cvt.f32.f16 %f87, high;}

	// end inline asm
	fma.rn.f32 	%f95, %f78, %f86, %f345;
	fma.rn.f32 	%f345, %f79, %f87, %f95;
	add.s64 	%rd26, %rd25, %rd4;
	// begin inline asm
	ld.global.nc.b32 %r40, [%rd26];
	// end inline asm
	// begin inline asm
	{.reg .f16 low,high;
  mov.b32 {low,high},%r40;
  cvt.f32.f16 %f88, low;}

	// end inline asm
	// begin inline asm
	{.reg .f16 low,high;
  mov.b32 {low,high},%r40;
  cvt.f32.f16 %f89, high;}

	// end inline asm
	fma.rn.f32 	%f96, %f78, %f88, %f344;
	fma.rn.f32 	%f344, %f79, %f89, %f96;
	add.s64 	%rd27, %rd26, %rd4;
	// begin inline asm
	ld.global.nc.b32 %r43, [%rd27];
	// end inline asm
	// begin inline asm
	{.reg .f16 low,high;
  mov.b32 {low,high},%r43;
  cvt.f32.f16 %f90, low;}

	// end inline asm
	// begin inline asm
	{.reg .f16 low,high;
  mov.b32 {low,high},%r43;
  cvt.f32.f16 %f91, high;}

	// end inline asm
	fma.rn.f32 	%f97, %f78, %f90, %f343;
	fma.rn.f32 	%f343, %f79, %f91, %f97;
	add.s32 	%r266, %r266, 256;
	add.s64 	%rd90, %rd90, 1024;
	add.s64 	%rd89, %rd89, 1024;
	add.s32 	%r264, %r264, 1;
	setp.ne.s32 	%p4, %r264, 0;
	@%p4 bra 	$L__BB61_4;
$L__BB61_5:
	setp.lt.u32 	%p5, %r5, 768;
	@%p5 bra 	$L__BB61_8;
	mul.wide.u32 	%rd91, %r266, 4;
	mul.wide.s32 	%rd28, %r17, 8;
	sub.s64 	%rd10, 1024, %rd28;
	mul.wide.s32 	%rd57, %r17, 2;
$L__BB61_7:
	add.s64 	%rd29, %rd1, %rd91;
	// begin inline asm
	ld.global.nc.b32 %r46, [%rd29];
	// end inline asm
	add.s64 	%rd30, %rd14, %rd91;
	// begin inline asm
	{.reg .f16 low,high;
  mov.b32 {low,high},%r46;
  cvt.f32.f16 %f98, low;}

	// end inline asm
	// begin inline asm
	{.reg .f16 low,high;
  mov.b32 {low,high},%r46;
  cvt.f32.f16 %f99, high;}

	// end inline asm
	// begin inline asm
	ld.global.nc.b32 %r49, [%rd30];
	// end inline asm
	// begin inline asm
	{.reg .f16 low,high;
  mov.b32 {low,high},%r49;
  cvt.f32.f16 %f100, low;}

	// end inline asm
	// begin inline asm
	{.reg .f16 low,high;
  mov.b32 {low,high},%r49;
  cvt.f32.f16 %f101, high;}

	// end inline asm
	fma.rn.f32 	%f154, %f98, %f100, %f348;
	fma.rn.f32 	%f155, %f99, %f101, %f154;
	add.s64 	%rd31, %rd30, %rd57;
	// begin inline asm
	ld.global.nc.b32 %r52, [%rd31];
	// end inline asm
	// begin inline asm
	{.reg .f16 low,high;
  mov.b32 {low,high},%r52;
  cvt.f32.f16 %f102, low;}

	// end inline asm
	// begin inline asm
	{.reg .f16 low,high;
  mov.b32 {low,high},%r52;
  cvt.f32.f16 %f103, high;}

	// end inline asm
	fma.rn.f32 	%f156, %f98, %f102, %f347;
	fma.rn.f32 	%f157, %f99, %f103, %f156;
	add.s64 	%rd32, %rd31, %rd57;
	// begin inline asm
	ld.global.nc.b32 %r55, [%rd32];
	// end inline asm
	// begin inline asm
	{.reg .f16 low,high;
  mov.b32 {low,high},%r55;
  cvt.f32.f16 %f104, low;}

	// end inline asm
	// begin inline asm
	{.reg .f16 low,high;
  mov.b32 {low,high},%r55;
  cvt.f32.f16 %f105, high;}

	// end inline asm
	fma.rn.f32 	%f158, %f98, %f104, %f346;
	fma.rn.f32 	%f159, %f99, %f105, %f158;
	add.s64 	%rd33, %rd32, %rd57;
	// begin inline asm
	ld.global.nc.b32 %r58, [%rd33];
	// end inline asm
	// begin inline asm
	{.reg .f16 low,high;
  mov.b32 {low,high},%r58;
  cvt.f32.f16 %f106, low;}

	// end inline asm
	// begin inline asm
	{.reg .f16 low,high;
  mov.b32 {low,high},%r58;
  cvt.f32.f16 %f107, high;}

	// end inline asm
	fma.rn.f32 	%f160, %f98, %f106, %f345;
	fma.rn.f32 	%f161, %f99, %f107, %f160;
	add.s64 	%rd34, %rd33, %rd57;
	// begin inline asm
	ld.global.nc.b32 %r61, [%rd34];
	// end inline asm
	// begin inline asm
	{.reg .f16 low,high;
  mov.b32 {low,high},%r61;
  cvt.f32.f16 %f108, low;}

	// end inline asm
	// begin inline asm
	{.reg .f16 low,high;
  mov.b32 {low,high},%r61;
  cvt.f32.f16 %f109, high;}

	// end inline asm
	fma.rn.f32 	%f162, %f98, %f108, %f344;
	fma.rn.f32 	%f163, %f99, %f109, %f162;
	add.s64 	%rd35, %rd34, %rd57;
	// begin inline asm
	ld.global.nc.b32 %r64, [%rd35];
	// end inline asm
	// begin inline asm
	{.reg .f16 low,high;
  mov.b32 {low,high},%r64;
  cvt.f32.f16 %f110, low;}

	// end inline asm
	// begin inline asm
	{.reg .f16 low,high;
  mov.b32 {low,high},%r64;
  cvt.f32.f16 %f111, high;}

	// end inline asm
	fma.rn.f32 	%f164, %f98, %f110, %f343;
	fma.rn.f32 	%f165, %f99, %f111, %f164;
	add.s64 	%rd36, %rd29, 1024;
	// begin inline asm
	ld.global.nc.b32 %r67, [%rd36];
	// end inline asm
	add.s64 	%rd37, %rd30, 1024;
	// begin inline asm
	{.reg .f16 low,high;
  mov.b32 {low,high},%r67;
  cvt.f32.f16 %f112, low;}

	// end inline asm
	// begin inline asm
	{.reg .f16 low,high;
  mov.b32 {low,high},%r67;
  cvt.f32.f16 %f113, high;}

	// end inline asm
	// begin inline asm
	ld.global.nc.b32 %r70, [%rd37];
	// end inline asm
	// begin inline asm
	{.reg .f16 low,high;
  mov.b32 {low,high},%r70;
  cvt.f32.f16 %f114, low;}

	// end inline asm
	// begin inline asm
	{.reg .f16 low,high;
  mov.b32 {low,high},%r70;
  cvt.f32.f16 %f115, high;}

	// end inline asm
	fma.rn.f32 	%f166, %f112, %f114, %f155;
	fma.rn.f32 	%f167, %f113, %f115, %f166;
	add.s64 	%rd38, %rd35, %rd10;
	// begin inline asm
	ld.global.nc.b32 %r73, [%rd38];
	// end inline asm
	// begin inline asm
	{.reg .f16 low,high;
  mov.b32 {low,high},%r73;
  cvt.f32.f16 %f116, low;}

	// end inline asm
	// begin inline asm
	{.reg .f16 low,high;
  mov.b32 {low,high},%r73;
  cvt.f32.f16 %f117, high;}

	// end inline asm
	fma.rn.f32 	%f168, %f112, %f116, %f157;
	fma.rn.f32 	%f169, %f113, %f117, %f168;
	add.s64 	%rd39, %rd38, %rd57;
	// begin inline asm
	ld.global.nc.b32 %r76, [%rd39];
	// end inline asm
	// begin inline asm
	{.reg .f16 low,high;
  mov.b32 {low,high},%r76;
  cvt.f32.f16 %f118, low;}

	// end inline asm
	// begin inline asm
	{.reg .f16 low,high;
  mov.b32 {low,high},%r76;
  cvt.f32.f16 %f119, high;}

	// end inline asm
	fma.rn.f32 	%f170, %f112, %f118, %f159;
	fma.rn.f32 	%f171, %f113, %f119, %f170;
	add.s64 	%rd40, %rd39, %rd57;
	// begin inline asm
	ld.global.nc.b32 %r79, [%rd40];
	// end inline asm
	// begin inline asm
	{.reg .f16 low,high;
  mov.b32 {low,high},%r79;
  cvt.f32.f16 %f120, low;}

	// end inline asm
	// begin inline asm
	{.reg .f16 low,high;
  mov.b32 {low,high},%r79;
  cvt.f32.f16 %f121, high;}

	// end inline asm
	fma.rn.f32 	%f172, %f112, %f120, %f161;
	fma.rn.f32 	%f173, %f113, %f121, %f172;
	add.s64 	%rd41, %rd40, %rd57;
	// begin inline asm
	ld.global.nc.b32 %r82, [%rd41];
	// end inline asm
	// begin inline asm
	{.reg .f16 low,high;
  mov.b32 {low,high},%r82;
  cvt.f32.f16 %f122, low;}

	// end inline asm
	// begin inline asm
	{.reg .f16 low,high;
  mov.b32 {low,high},%r82;
  cvt.f32.f16 %f123, high;}

	// end inline asm
	fma.rn.f32 	%f174, %f112, %f122, %f163;
	fma.rn.f32 	%f175, %f113, %f123, %f174;
	add.s64 	%rd42, %rd41, %rd57;
	// begin inline asm
	ld.global.nc.b32 %r85, [%rd42];
	// end inline asm
	// begin inline asm
	{.reg .f16 low,high;
  mov.b32 {low,high},%r85;
  cvt.f32.f16 %f124, low;}

	// end inline asm
	// begin inline asm
	{.reg .f16 low,high;
  mov.b32 {low,high},%r85;
  cvt.f32.f16 %f125, high;}

	// end inline asm
	fma.rn.f32 	%f176, %f112, %f124, %f165;
	fma.rn.f32 	%f177, %f113, %f125, %f176;
	add.s64 	%rd43, %rd29, 2048;
	// begin inline asm
	ld.global.nc.b32 %r88, [%rd43];
	// end inline asm
	add.s64 	%rd44, %rd30, 2048;
	// begin inline asm
	{.reg .f16 low,high;
  mov.b32 {low,high},%r88;
  cvt.f32.f16 %f126, low;}

	// end inline asm
	// begin inline asm
	{.reg .f16 low,high;
  mov.b32 {low,high},%r88;
  cvt.f32.f16 %f127, high;}

	// end inline asm
	// begin inline asm
	ld.global.nc.b32 %r91, [%rd44];
	// end inline asm
	// begin inline asm
	{.reg .f16 low,high;
  mov.b32 {low,high},%r91;
  cvt.f32.f16 %f128, low;}

	// end inline asm
	// begin inline asm
	{.reg .f16 low,high;
  mov.b32 {low,high},%r91;
  cvt.f32.f16 %f129, high;}

	// end inline asm
	fma.rn.f32 	%f178, %f126, %f128, %f167;
	fma.rn.f32 	%f179, %f127, %f129, %f178;
	add.s64 	%rd45, %rd42, %rd10;
	// begin inline asm
	ld.global.nc.b32 %r94, [%rd45];
	// end inline asm
	// begin inline asm
	{.reg .f16 low,high;
  mov.b32 {low,high},%r94;
  cvt.f32.f16 %f130, low;}

	// end inline asm
	// begin inline asm
	{.reg .f16 low,high;
  mov.b32 {low,high},%r94;
  cvt.f32.f16 %f131, high;}

	// end inline asm
	fma.rn.f32 	%f180, %f126, %f130, %f169;
	fma.rn.f32 	%f181, %f127, %f131, %f180;
	add.s64 	%rd46, %rd45, %rd57;
	// begin inline asm
	ld.global.nc.b32 %r97, [%rd46];
	// end inline asm
	// begin inline asm
	{.reg .f16 low,high;
  mov.b32 {low,high},%r97;
  cvt.f32.f16 %f132, low;}

	// end inline asm
	// begin inline asm
	{.reg .f16 low,high;
  mov.b32 {low,high},%r97;
  cvt.f32.f16 %f133, high;}

	// end inline asm
	fma.rn.f32 	%f182, %f126, %f132, %f171;
	fma.rn.f32 	%f183, %f127, %f133, %f182;
	add.s64 	%rd47, %rd46, %rd57;
	// begin inline asm
	ld.global.nc.b32 %r100, [%rd47];
	// end inline asm
	// begin inline asm
	{.reg .f16 low,high;
  mov.b32 {low,high},%r100;
  cvt.f32.f16 %f134, low;}

	// end inline asm
	// begin inline asm
	{.reg .f16 low,high;
  mov.b32 {low,high},%r100;
  cvt.f32.f16 %f135, high;}

	// end inline asm
	fma.rn.f32 	%f184, %f126, %f134, %f173;
	fma.rn.f32 	%f185, %f127, %f135, %f184;
	add.s64 	%rd48, %rd47, %rd57;
	// begin inline asm
	ld.global.nc.b32 %r103, [%rd48];
	// end inline asm
	// begin inline asm
	{.reg .f16 low,high;
  mov.b32 {low,high},%r103;
  cvt.f32.f16 %f136, low;}

	// end inline asm
	// begin inline asm
	{.reg .f16 low,high;
  mov.b32 {low,high},%r103;
  cvt.f32.f16 %f137, high;}

	// end inline asm
	fma.rn.f32 	%f186, %f126, %f136, %f175;
	fma.rn.f32 	%f187, %f127, %f137, %f186;
	add.s64 	%rd49, %rd48, %rd57;
	// begin inline asm
	ld.global.nc.b32 %r106, [%rd49];
	// end inline asm
	// begin inline asm
	{.reg .f16 low,high;
  mov.b32 {low,high},%r106;
  cvt.f32.f16 %f138, low;}

	// end inline asm
	// begin inline asm
	{.reg .f16 low,high;
  mov.b32 {low,high},%r106;
  cvt.f32.f16 %f139, high;}

	// end inline asm
	fma.rn.f32 	%f188, %f126, %f138, %f177;
	fma.rn.f32 	%f189, %f127, %f139, %f188;
	add.s64 	%rd50, %rd29, 3072;
	// begin inline asm
	ld.global.nc.b32 %r109, [%rd50];
	// end inline asm
	add.s64 	%rd51, %rd30, 3072;
	// begin inline asm
	{.reg .f16 low,high;
  mov.b32 {low,high},%r109;
  cvt.f32.f16 %f140, low;}

	// end inline asm
	// begin inline asm
	{.reg .f16 low,high;
  mov.b32 {low,high},%r109;
  cvt.f32.f16 %f141, high;}

	// end inline asm
	// begin inline asm
	ld.global.nc.b32 %r112, [%rd51];
	// end inline asm
	// begin inline asm
	{.reg .f16 low,high;
  mov.b32 {low,high},%r112;
  cvt.f32.f16 %f142, low;}

	// end inline asm
	// begin inline asm
	{.reg .f16 low,high;
  mov.b32 {low,high},%r112;
  cvt.f32.f16 %f143, high;}

	// end inline asm
	fma.rn.f32 	%f190, %f140, %f142, %f179;
	fma.rn.f32 	%f348, %f141, %f143, %f190;
	add.s64 	%rd52, %rd49, %rd10;
	// begin inline asm
	ld.global.nc.b32 %r115, [%rd52];
	// end inline asm
	// begin inline asm
	{.reg .f16 low,high;
  mov.b32 {low,high},%r115;
  cvt.f32.f16 %f144, low;}

	// end inline asm
	// begin inline asm
	{.reg .f16 low,high;
  mov.b32 {low,high},%r115;
  cvt.f32.f16 %f145, high;}

	// end inline asm
	fma.rn.f32 	%f191, %f140, %f144, %f181;
	fma.rn.f32 	%f347, %f141, %f145, %f191;
	add.s64 	%rd53, %rd52, %rd57;
	// begin inline asm
	ld.global.nc.b32 %r118, [%rd53];
	// end inline asm
	// begin inline asm
	{.reg .f16 low,high;
  mov.b32 {low,high},%r118;
  cvt.f32.f16 %f146, low;}

	// end inline asm
	// begin inline asm
	{.reg .f16 low,high;
  mov.b32 {low,high},%r118;
  cvt.f32.f16 %f147, high;}

	// end inline asm
	fma.rn.f32 	%f192, %f140, %f146, %f183;
	fma.rn.f32 	%f346, %f141, %f147, %f192;
	add.s64 	%rd54, %rd53, %rd57;
	// begin inline asm
	ld.global.nc.b32 %r121, [%rd54];
	// end inline asm
	// begin inline asm
	{.reg .f16 low,high;
  mov.b32 {low,high},%r121;
  cvt.f32.f16 %f148, low;}

	// end inline asm
	// begin inline asm
	{.reg .f16 low,high;
  mov.b32 {low,high},%r121;
  cvt.f32.f16 %f149, high;}

	// end inline asm
	fma.rn.f32 	%f193, %f140, %f148, %f185;
	fma.rn.f32 	%f345, %f141, %f149, %f193;
	add.s64 	%rd55, %rd54, %rd57;
	// begin inline asm
	ld.global.nc.b32 %r124, [%rd55];
	// end inline asm
	// begin inline asm
	{.reg .f16 low,high;
  mov.b32 {low,high},%r124;
  cvt.f32.f16 %f150, low;}

	// end inline asm
	// begin inline asm
	{.reg .f16 low,high;
  mov.b32 {low,high},%r124;
  cvt.f32.f16 %f151, high;}

	// end inline asm
	fma.rn.f32 	%f194, %f140, %f150, %f187;
	fma.rn.f32 	%f344, %f141, %f151, %f194;
	add.s64 	%rd56, %rd55, %rd57;
	// begin inline asm
	ld.global.nc.b32 %r127, [%rd56];
	// end inline asm
	// begin inline asm
	{.reg .f16 low,high;
  mov.b32 {low,high},%r127;
  cvt.f32.f16 %f152, low;}

	// end inline asm
	// begin inline asm
	{.reg .f16 low,high;
  mov.b32 {low,high},%r127;
  cvt.f32.f16 %f153, high;}

	// end inline asm
	fma.rn.f32 	%f195, %f140, %f152, %f189;
	fma.rn.f32 	%f343, %f141, %f153, %f195;
	add.s32 	%r266, %r266, 1024;
	add.s64 	%rd91, %rd91, 4096;
	setp.lt.s32 	%p6, %r266, %r3;
	@%p6 bra 	$L__BB61_7;
$L__BB61_8:
	and.b32  	%r130, %r17, 1;
	setp.eq.b32 	%p7, %r130, 1;
	not.pred 	%p8, %p7;
	setp.ne.s32 	%p9, %r2, 0;
	or.pred  	%p10, %p9, %p8;
	@%p10 bra 	$L__BB61_10;
	mul.wide.s32 	%rd65, %r17, 2;
	add.s64 	%rd66, %rd1, %rd65;
	add.s64 	%rd58, %rd66, -2;
	// begin inline asm
	ld.global.nc.b16 %rs2, [%rd58];
	// end inline asm
	// begin inline asm
	{  cvt.f32.f16 %f196, %rs2;}

	// end inline asm
	add.s64 	%rd67, %rd14, %rd65;
	add.s64 	%rd59, %rd67, -2;
	// begin inline asm
	ld.global.nc.b16 %rs4, [%rd59];
	// end inline asm
	// begin inline asm
	{  cvt.f32.f16 %f197, %rs4;}

	// end inline asm
	fma.rn.f32 	%f348, %f196, %f197, %f348;
	add.s64 	%rd60, %rd59, %rd65;
	// begin inline asm
	ld.global.nc.b16 %rs6, [%rd60];
	// end inline asm
	// begin inline asm
	{  cvt.f32.f16 %f198, %rs6;}

	// end inline asm
	fma.rn.f32 	%f347, %f196, %f198, %f347;
	shl.b32 	%r131, %r17, 1;
	mul.wide.s32 	%rd68, %r131, 2;
	add.s64 	%rd61, %rd59, %rd68;
	// begin inline asm
	ld.global.nc.b16 %rs8, [%rd61];
	// end inline asm
	// begin inline asm
	{  cvt.f32.f16 %f199, %rs8;}

	// end inline asm
	fma.rn.f32 	%f346, %f196, %f199, %f346;
	mul.lo.s32 	%r132, %r17, 3;
	mul.wide.s32 	%rd69, %r132, 2;
	add.s64 	%rd62, %rd59, %rd69;
	// begin inline asm
	ld.global.nc.b16 %rs10, [%rd62];
	// end inline asm
	// begin inline asm
	{  cvt.f32.f16 %f200, %rs10;}

	// end inline asm
	fma.rn.f32 	%f345, %f196, %f200, %f345;
	shl.b32 	%r133, %r17, 2;
	mul.wide.s32 	%rd70, %r133, 2;
	add.s64 	%rd63, %rd59, %rd70;
	// begin inline asm
	ld.global.nc.b16 %rs12, [%rd63];
	// end inline asm
	// begin inline asm
	{  cvt.f32.f16 %f201, %rs12;}

	// end inline asm
	fma.rn.f32 	%f344, %f196, %f201, %f344;
	mul.lo.s32 	%r134, %r17, 5;
	mul.wide.s32 	%rd71, %r134, 2;
	add.s64 	%rd64, %rd59, %rd71;
	// begin inline asm
	ld.global.nc.b16 %rs14, [%rd64];
	// end inline asm
	// begin inline asm
	{  cvt.f32.f16 %f202, %rs14;}

	// end inline asm
	fma.rn.f32 	%f343, %f196, %f202, %f343;
$L__BB61_10:
	mov.b32 	%r135, %f348;
	shfl.sync.bfly.b32	%r136|%p11, %r135, 16, 31, -1;
	mov.b32 	%f203, %r136;
	add.f32 	%f204, %f348, %f203;
	mov.b32 	%r137, %f204;
	shfl.sync.bfly.b32	%r138|%p12, %r137, 8, 31, -1;
	mov.b32 	%f205, %r138;
	add.f32 	%f206, %f204, %f205;
	mov.b32 	%r139, %f206;
	shfl.sync.bfly.b32	%r140|%p13, %r139, 4, 31, -1;
	mov.b32 	%f207, %r140;
	add.f32 	%f208, %f206, %f207;
	mov.b32 	%r141, %f208;
	shfl.sync.bfly.b32	%r142|%p14, %r141, 2, 31, -1;
	mov.b32 	%f209, %r142;
	add.f32 	%f210, %f208, %f209;
	mov.b32 	%r143, %f210;
	shfl.sync.bfly.b32	%r144|%p15, %r143, 1, 31, -1;
	mov.b32 	%f211, %r144;
	add.f32 	%f49, %f210, %f211;
	mov.b32 	%r145, %f347;
	shfl.sync.bfly.b32	%r146|%p16, %r145, 16, 31, -1;
	mov.b32 	%f212, %r146;
	add.f32 	%f213, %f347, %f212;
	mov.b32 	%r147, %f213;
	shfl.sync.bfly.b32	%r148|%p17, %r147, 8, 31, -1;
	mov.b32 	%f214, %r148;
	add.f32 	%f215, %f213, %f214;
	mov.b32 	%r149, %f215;
	shfl.sync.bfly.b32	%r150|%p18, %r149, 4, 31, -1;
	mov.b32 	%f216, %r150;
	add.f32 	%f217, %f215, %f216;
	mov.b32 	%r151, %f217;
	shfl.sync.bfly.b32	%r152|%p19, %r151, 2, 31, -1;
	mov.b32 	%f218, %r152;
	add.f32 	%f219, %f217, %f218;
	mov.b32 	%r153, %f219;
	shfl.sync.bfly.b32	%r154|%p20, %r153, 1, 31, -1;
	mov.b32 	%f220, %r154;
	add.f32 	%f50, %f219, %f220;
	mov.b32 	%r155, %f346;
	shfl.sync.bfly.b32	%r156|%p21, %r155, 16, 31, -1;
	mov.b32 	%f221, %r156;
	add.f32 	%f222, %f346, %f221;
	mov.b32 	%r157, %f222;
	shfl.sync.bfly.b32	%r158|%p22, %r157, 8, 31, -1;
	mov.b32 	%f223, %r158;
	add.f32 	%f224, %f222, %f223;
	mov.b32 	%r159, %f224;
	shfl.sync.bfly.b32	%r160|%p23, %r159, 4, 31, -1;
	mov.b32 	%f225, %r160;
	add.f32 	%f226, %f224, %f225;
	mov.b32 	%r161, %f226;
	shfl.sync.bfly.b32	%r162|%p24, %r161, 2, 31, -1;
	mov.b32 	%f227, %r162;
	add.f32 	%f228, %f226, %f227;
	mov.b32 	%r163, %f228;
	shfl.sync.bfly.b32	%r164|%p25, %r163, 1, 31, -1;
	mov.b32 	%f229, %r164;
	add.f32 	%f51, %f228, %f229;
	mov.b32 	%r165, %f345;
	shfl.sync.bfly.b32	%r166|%p26, %r165, 16, 31, -1;
	mov.b32 	%f230, %r166;
	add.f32 	%f231, %f345, %f230;
	mov.b32 	%r167, %f231;
	shfl.sync.bfly.b32	%r168|%p27, %r167, 8, 31, -1;
	mov.b32 	%f232, %r168;
	add.f32 	%f233, %f231, %f232;
	mov.b32 	%r169, %f233;
	shfl.sync.bfly.b32	%r170|%p28, %r169, 4, 31, -1;
	mov.b32 	%f234, %r170;
	add.f32 	%f235, %f233, %f234;
	mov.b32 	%r171, %f235;
	shfl.sync.bfly.b32	%r172|%p29, %r171, 2, 31, -1;
	mov.b32 	%f236, %r172;
	add.f32 	%f237, %f235, %f236;
	mov.b32 	%r173, %f237;
	shfl.sync.bfly.b32	%r174|%p30, %r173, 1, 31, -1;
	mov.b32 	%f238, %r174;
	add.f32 	%f52, %f237, %f238;
	mov.b32 	%r175, %f344;
	shfl.sync.bfly.b32	%r176|%p31, %r175, 16, 31, -1;
	mov.b32 	%f239, %r176;
	add.f32 	%f240, %f344, %f239;
	mov.b32 	%r177, %f240;
	shfl.sync.bfly.b32	%r178|%p32, %r177, 8, 31, -1;
	mov.b32 	%f241, %r178;
	add.f32 	%f242, %f240, %f241;
	mov.b32 	%r179, %f242;
	shfl.sync.bfly.b32	%r180|%p33, %r179, 4, 31, -1;
	mov.b32 	%f243, %r180;
	add.f32 	%f244, %f242, %f243;
	mov.b32 	%r181, %f244;
	shfl.sync.bfly.b32	%r182|%p34, %r181, 2, 31, -1;
	mov.b32 	%f245, %r182;
	add.f32 	%f246, %f244, %f245;
	mov.b32 	%r183, %f246;
	shfl.sync.bfly.b32	%r184|%p35, %r183, 1, 31, -1;
	mov.b32 	%f247, %r184;
	add.f32 	%f53, %f246, %f247;
	mov.b32 	%r185, %f343;
	shfl.sync.bfly.b32	%r186|%p36, %r185, 16, 31, -1;
	mov.b32 	%f248, %r186;
	add.f32 	%f249, %f343, %f248;
	mov.b32 	%r187, %f249;
	shfl.sync.bfly.b32	%r188|%p37, %r187, 8, 31, -1;
	mov.b32 	%f250, %r188;
	add.f32 	%f251, %f249, %f250;
	mov.b32 	%r189, %f251;
	shfl.sync.bfly.b32	%r190|%p38, %r189, 4, 31, -1;
	mov.b32 	%f252, %r190;
	add.f32 	%f253, %f251, %f252;
	mov.b32 	%r191, %f253;
	shfl.sync.bfly.b32	%r192|%p39, %r191, 2, 31, -1;
	mov.b32 	%f254, %r192;
	add.f32 	%f255, %f253, %f254;
	mov.b32 	%r193, %f255;
	shfl.sync.bfly.b32	%r194|%p40, %r193, 1, 31, -1;
	mov.b32 	%f256, %r194;
	add.f32 	%f54, %f255, %f256;
	and.b32  	%r14, %r2, 31;
	setp.ne.s32 	%p41, %r14, 0;
	@%p41 bra 	$L__BB61_12;
	shr.u32 	%r195, %r2, 5;
	mov.u32 	%r196, _ZZ19gemv_kernel_batchedI6__half7__half2Li256ELi6EEvPKT_S4_S4_PS2_iibE9warp_sums;
	mad.lo.s32 	%r197, %r195, 24, %r196;
	st.shared.f32 	[%r197], %f49;
	st.shared.f32 	[%r197+4], %f50;
	st.shared.f32 	[%r197+8], %f51;
	st.shared.f32 	[%r197+12], %f52;
	st.shared.f32 	[%r197+16], %f53;
	st.shared.f32 	[%r197+20], %f54;
$L__BB61_12:
	bar.sync 	0;
	setp.gt.u32 	%p42, %r2, 31;
	@%p42 bra 	$L__BB61_29;
	setp.gt.u32 	%p43, %r14, 7;
	mov.u32 	%r198, _ZZ19gemv_kernel_batchedI6__half7__half2Li256ELi6EEvPKT_S4_S4_PS2_iibE9warp_sums;
	mad.lo.s32 	%r15, %r14, 24, %r198;
	mov.f32 	%f355, 0f00000000;
	@%p43 bra 	$L__BB61_15;
	ld.shared.f32 	%f355, [%r15];
$L__BB61_15:
	setp.gt.u32 	%p44, %r14, 7;
	mov.b32 	%r199, %f355;
	shfl.sync.bfly.b32	%r200|%p45, %r199, 16, 31, -1;
	mov.b32 	%f259, %r200;
	add.f32 	%f260, %f355, %f259;
	mov.b32 	%r201, %f260;
	shfl.sync.bfly.b32	%r202|%p46, %r201, 8, 31, -1;
	mov.b32 	%f261, %r202;
	add.f32 	%f262, %f260, %f261;
	mov.b32 	%r203, %f262;
	shfl.sync.bfly.b32	%r204|%p47, %r203, 4, 31, -1;
	mov.b32 	%f263, %r204;
	add.f32 	%f264, %f262, %f263;
	mov.b32 	%r205, %f264;
	shfl.sync.bfly.b32	%r206|%p48, %r205, 2, 31, -1;
	mov.b32 	%f265, %r206;
	add.f32 	%f266, %f264, %f265;
	mov.b32 	%r207, %f266;
	shfl.sync.bfly.b32	%r208|%p49, %r207, 1, 31, -1;
	mov.b32 	%f267, %r208;
	add.f32 	%f57, %f266, %f267;
	mov.f32 	%f356, 0f00000000;
	@%p44 bra 	$L__BB61_17;
	ld.shared.f32 	%f356, [%r15+4];
$L__BB61_17:
	setp.gt.u32 	%p50, %r14, 7;
	mov.b32 	%r209, %f356;
	shfl.sync.bfly.b32	%r210|%p51, %r209, 16, 31, -1;
	mov.b32 	%f269, %r210;
	add.f32 	%f270, %f356, %f269;
	mov.b32 	%r211, %f270;
	shfl.sync.bfly.b32	%r212|%p52, %r211, 8, 31, -1;
	mov.b32 	%f271, %r212;
	add.f32 	%f272, %f270, %f271;
	mov.b32 	%r213, %f272;
	shfl.sync.bfly.b32	%r214|%p53, %r213, 4, 31, -1;
	mov.b32 	%f273, %r214;
	add.f32 	%f274, %f272, %f273;
	mov.b32 	%r215, %f274;
	shfl.sync.bfly.b32	%r216|%p54, %r215, 2, 31, -1;
	mov.b32 	%f275, %r216;
	add.f32 	%f276, %f274, %f275;
	mov.b32 	%r217, %f276;
	shfl.sync.bfly.b32	%r218|%p55, %r217, 1, 31, -1;
	mov.b32 	%f277, %r218;
	add.f32 	%f60, %f276, %f277;
	mov.f32 	%f357, 0f00000000;
	@%p50 bra 	$L__BB61_19;
	ld.shared.f32 	%f357, [%r15+8];
$L__BB61_19:
	setp.gt.u32 	%p56, %r14, 7;
	mov.b32 	%r219, %f357;
	shfl.sync.bfly.b32	%r220|%p57, %r219, 16, 31, -1;
	mov.b32 	%f279, %r220;
	add.f32 	%f280, %f357, %f279;
	mov.b32 	%r221, %f280;
	shfl.sync.bfly.b32	%r222|%p58, %r221, 8, 31, -1;
	mov.b32 	%f281, %r222;
	add.f32 	%f282, %f280, %f281;
	mov.b32 	%r223, %f282;
	shfl.sync.bfly.b32	%r224|%p59, %r223, 4, 31, -1;
	mov.b32 	%f283, %r224;
	add.f32 	%f284, %f282, %f283;
	mov.b32 	%r225, %f284;
	shfl.sync.bfly.b32	%r226|%p60, %r225, 2, 31, -1;
	mov.b32 	%f285, %r226;
	add.f32 	%f286, %f284, %f285;
	mov.b32 	%r227, %f286;
	shfl.sync.bfly.b32	%r228|%p61, %r227, 1, 31, -1;
	mov.b32 	%f287, %r228;
	add.f32 	%f63, %f286, %f287;
	mov.f32 	%f358, 0f00000000;
	@%p56 bra 	$L__BB61_21;
	ld.shared.f32 	%f358, [%r15+12];
$L__BB61_21:
	setp.gt.u32 	%p62, %r14, 7;
	mov.b32 	%r229, %f358;
	shfl.sync.bfly.b32	%r230|%p63, %r229, 16, 31, -1;
	mov.b32 	%f289, %r230;
	add.f32 	%f290, %f358, %f289;
	mov.b32 	%r231, %f290;
	shfl.sync.bfly.b32	%r232|%p64, %r231, 8, 31, -1;
	mov.b32 	%f291, %r232;
	add.f32 	%f292, %f290, %f291;
	mov.b32 	%r233, %f292;
	shfl.sync.bfly.b32	%r234|%p65, %r233, 4, 31, -1;
	mov.b32 	%f293, %r234;
	add.f32 	%f294, %f292, %f293;
	mov.b32 	%r235, %f294;
	shfl.sync.bfly.b32	%r236|%p66, %r235, 2, 31, -1;
	mov.b32 	%f295, %r236;
	add.f32 	%f296, %f294, %f295;
	mov.b32 	%r237, %f296;
	shfl.sync.bfly.b32	%r238|%p67, %r237, 1, 31, -1;
	mov.b32 	%f297, %r238;
	add.f32 	%f66, %f296, %f297;
	mov.f32 	%f359, 0f00000000;
	@%p62 bra 	$L__BB61_23;
	ld.shared.f32 	%f359, [%r15+16];
$L__BB61_23:
	setp.gt.u32 	%p68, %r14, 7;
	mov.b32 	%r239, %f359;
	shfl.sync.bfly.b32	%r240|%p69, %r239, 16, 31, -1;
	mov.b32 	%f299, %r240;
	add.f32 	%f300, %f359, %f299;
	mov.b32 	%r241, %f300;
	shfl.sync.bfly.b32	%r242|%p70, %r241, 8, 31, -1;
	mov.b32 	%f301, %r242;
	add.f32 	%f302, %f300, %f301;
	mov.b32 	%r243, %f302;
	shfl.sync.bfly.b32	%r244|%p71, %r243, 4, 31, -1;
	mov.b32 	%f303, %r244;
	add.f32 	%f304, %f302, %f303;
	mov.b32 	%r245, %f304;
	shfl.sync.bfly.b32	%r246|%p72, %r245, 2, 31, -1;
	mov.b32 	%f305, %r246;
	add.f32 	%f306, %f304, %f305;
	mov.b32 	%r247, %f306;
	shfl.sync.bfly.b32	%r248|%p73, %r247, 1, 31, -1;
	mov.b32 	%f307, %r248;
	add.f32 	%f69, %f306, %f307;
	mov.f32 	%f360, 0f00000000;
	@%p68 bra 	$L__BB61_25;
	ld.shared.f32 	%f360, [%r15+20];
$L__BB61_25:
	setp.ne.s32 	%p74, %r2, 0;
	mov.b32 	%r249, %f360;
	shfl.sync.bfly.b32	%r250|%p75, %r249, 16, 31, -1;
	mov.b32 	%f308, %r250;
	add.f32 	%f309, %f360, %f308;
	mov.b32 	%r251, %f309;
	shfl.sync.bfly.b32	%r252|%p76, %r251, 8, 31, -1;
	mov.b32 	%f310, %r252;
	add.f32 	%f311, %f309, %f310;
	mov.b32 	%r253, %f311;
	shfl.sync.bfly.b32	%r254|%p77, %r253, 4, 31, -1;
	mov.b32 	%f312, %r254;
	add.f32 	%f313, %f311, %f312;
	mov.b32 	%r255, %f313;
	shfl.sync.bfly.b32	%r256|%p78, %r255, 2, 31, -1;
	mov.b32 	%f314, %r256;
	add.f32 	%f315, %f313, %f314;
	mov.b32 	%r257, %f315;
	shfl.sync.bfly.b32	%r258|%p79, %r257, 1, 31, -1;
	mov.b32 	%f316, %r258;
	add.f32 	%f72, %f315, %f316;
	@%p74 bra 	$L__BB61_29;
	ld.param.s8 	%rs24, [_Z19gemv_kernel_batchedI6__half7__half2Li256ELi6EEvPKT_S4_S4_PS2_iib_param_6];
	setp.eq.s16 	%p80, %rs24, 0;
	mov.f32 	%f361, 0f00000000;
	@%p80 bra 	$L__BB61_28;
	ld.param.u64 	%rd87, [_Z19gemv_kernel_batchedI6__half7__half2Li256ELi6EEvPKT_S4_S4_PS2_iib_param_2];
	mul.wide.u32 	%rd73, %r1, 2;
	add.s64 	%rd72, %rd87, %rd73;
	// begin inline asm
	ld.global.nc.b16 %rs16, [%rd72];
	// end inline asm
	// begin inline asm
	{  cvt.f32.f16 %f361, %rs16;}

	// end inline asm
$L__BB61_28:
	ld.param.u64 	%rd88, [_Z19gemv_kernel_batchedI6__half7__half2Li256ELi6EEvPKT_S4_S4_PS2_iib_param_3];
	cvta.to.global.u64 	%rd74, %rd88;
	add.f32 	%f319, %f361, %f57;
	// begin inline asm
	{  cvt.rn.f16.f32 %rs18, %f319;}

	// end inline asm
	mul.wide.u32 	%rd75, %r1, 2;
	add.s64 	%rd76, %rd74, %rd75;
	st.global.u16 	[%rd76], %rs18;
	add.f32 	%f320, %f361, %f60;
	// begin inline asm
	{  cvt.rn.f16.f32 %rs19, %f320;}

	// end inline asm
	add.s32 	%r259, %r16, %r1;
	mul.wide.u32 	%rd77, %r259, 2;
	add.s64 	%rd78, %rd74, %rd77;
	st.global.u16 	[%rd78], %rs19;
	add.f32 	%f321, %f361, %f63;
	// begin inline asm
	{  cvt.rn.f16.f32 %rs20, %f321;}

	// end inline asm
	add.s32 	%r260, %r259, %r16;
	mul.wide.u32 	%rd79, %r260, 2;
	add.s64 	%rd80, %rd74, %rd79;
	st.global.u16 	[%rd80], %rs20;
	add.f32 	%f322, %f361, %f66;
	// begin inline asm
	{  cvt.rn.f16.f32 %rs21, %f322;}

	// end inline asm
	add.s32 	%r261, %r260, %r16;
	mul.wide.u32 	%rd81, %r261, 2;
	add.s64 	%rd82, %rd74, %rd81;
	st.global.u16 	[%rd82], %rs21;
	add.f32 	%f323, %f361, %f69;
	// begin inline asm
	{  cvt.rn.f16.f32 %rs22, %f323;}

	// end inline asm
	add.s32 	%r262, %r261, %r16;
	mul.wide.u32 	%rd83, %r262, 2;
	add.s64 	%rd84, %rd74, %rd83;
	st.global.u16 	[%rd84], %rs22;
	add.f32 	%f324, %f361, %f72;
	// begin inline asm
	{  cvt.rn.f16.f32 %rs23, %f324;}

	// end inline asm
	add.s32 	%r263, %r262, %r16;
	mul.wide.u32 	%rd85, %r263, 2;
	add.s64 	%rd86, %rd74, %rd85;
	st.global.u16 	[%rd86], %rs23;
$L__BB61_29:
	ret;

}
	// .globl	_Z19gemv_kernel_batchedI6__half7__half2Li256ELi7EEvPKT_S4_S4_PS2_iib
.visible .entry _Z19gemv_kernel_batchedI6__half7__half2Li256ELi7EEvPKT_S4_S4_PS2_iib(
	.param .u64 .ptr .align 1 _Z19gemv_kernel_batchedI6__half7__half2Li256ELi7EEvPKT_S4_S4_PS2_iib_param_0,
	.param .u64 .ptr .align 1 _Z19gemv_kernel_batchedI6__half7__half2Li256ELi7EEvPKT_S4_S4_PS2_iib_param_1,
	.param .u64 .ptr .align 1 _Z19gemv_kernel_batchedI6__half7__half2Li256ELi7EEvPKT_S4_S4_PS2_iib_param_2,
	.param .u64 .ptr .align 1 _Z19gemv_kernel_batchedI6__half7__half2Li256ELi7EEvPKT_S4_S4_PS2_iib_param_3,
	.param .u32 _Z19gemv_kernel_batchedI6__half7__half2Li256ELi7EEvPKT_S4_S4_PS2_iib_param_4,
	.param .u32 _Z19gemv_kernel_batchedI6__half7__half2Li256ELi7EEvPKT_S4_S4_PS2_iib_param_5,
	.param .u8 _Z19gemv_kernel_batchedI6__half7__half2Li256ELi7EEvPKT_S4_S4_PS2_iib_param_6
)
{
	.reg .pred 	%p<92>;
	.reg .b16 	%rs<28>;
	.reg .b32 	%r<305>;
	.reg .b32 	%f<419>;
	.reg .b64 	%rd<101>;
	// demoted variable
	.shared .align 4 .b8 _ZZ19gemv_kernel_batchedI6__half7__half2Li256ELi7EEvPKT_S4_S4_PS2_iibE9warp_sums[224];
	ld.param.u64 	%rd13, [_Z19gemv_kernel_batchedI6__half7__half2Li256ELi7EEvPKT_S4_S4_PS2_iib_param_0];
	ld.param.u64 	%rd14, [_Z19gemv_kernel_batchedI6__half7__half2Li256ELi7EEvPKT_S4_S4_PS2_iib_param_1];
	ld.param.u32 	%r16, [_Z19gemv_kernel_batchedI6__half7__half2Li256ELi7EEvPKT_S4_S4_PS2_iib_param_4];
	ld.param.u32 	%r17, [_Z19gemv_kernel_batchedI6__half7__half2Li256ELi7EEvPKT_S4_S4_PS2_iib_param_5];
	mov.u32 	%r1, %ctaid.x;
	setp.ge.s32 	%p1, %r1, %r16;
	@%p1 bra 	$L__BB62_31;
	mov.u32 	%r2, %tid.x;
	shr.u32 	%r18, %r17, 31;
	add.s32 	%r19, %r17, %r18;
	shr.s32 	%r3, %r19, 1;
	mul.lo.s32 	%r4, %r17, %r1;
	mul.wide.s32 	%rd17, %r4, 2;
	add.s64 	%rd1, %rd13, %rd17;
	setp.ge.s32 	%p2, %r2, %r3;
	mov.f32 	%f397, 0f00000000;
	mov.f32 	%f398, %f397;
	mov.f32 	%f399, %f397;
	mov.f32 	%f400, %f397;
	mov.f32 	%f401, %f397;
	mov.f32 	%f402, %f397;
	mov.f32 	%f403, %f397;
	@%p2 bra 	$L__BB62_8;
	not.b32 	%r20, %r2;
	add.s32 	%r5, %r3, %r20;
	and.b32  	%r21, %r5, 768;
	setp.eq.s32 	%p3, %r21, 768;
	mov.f32 	%f397, 0f00000000;
	mov.u32 	%r303, %r2;
	@%p3 bra 	$L__BB62_5;
	mul.wide.u32 	%rd18, %r2, 4;
	add.s64 	%rd99, %rd14, %rd18;
	add.s64 	%rd20, %rd18, %rd17;
	add.s64 	%rd98, %rd13, %rd20;
	shr.u32 	%r22, %r5, 8;
	add.s32 	%r23, %r22, 1;
	and.b32  	%r24, %r23, 3;
	neg.s32 	%r301, %r24;
	mul.wide.s32 	%rd4, %r17, 2;
	mov.f32 	%f397, 0f00000000;
	mov.f32 	%f398, %f397;
	mov.f32 	%f399, %f397;
	mov.f32 	%f400, %f397;
	mov.f32 	%f401, %f397;
	mov.f32 	%f402, %f397;
	mov.f32 	%f403, %f397;
	mov.u32 	%r303, %r2;
$L__BB62_4:
	.pragma "nounroll";
	// begin inline asm
	ld.global.nc.b32 %r25, [%rd98];
	// end inline asm
	// begin inline asm
	{.reg .f16 low,high;
  mov.b32 {low,high},%r25;
  cvt.f32.f16 %f90, low;}

	// end inline asm
	// begin inline asm
	{.reg .f16 low,high;
  mov.b32 {low,high},%r25;
  cvt.f32.f16 %f91, high;}

	// end inline asm
	// begin inline asm
	ld.global.nc.b32 %r28, [%rd99];
	// end inline asm
	// begin inline asm
	{.reg .f16 low,high;
  mov.b32 {low,high},%r28;
  cvt.f32.f16 %f92, low;}

	// end inline asm
	// begin inline asm
	{.reg .f16 low,high;
  mov.b32 {low,high},%r28;
  cvt.f32.f16 %f93, high;}

	// end inline asm
	fma.rn.f32 	%f106, %f90, %f92, %f403;
	fma.rn.f32 	%f403, %f91, %f93, %f106;
	add.s64 	%rd23, %rd99, %rd4;
	// begin inline asm
	ld.global.nc.b32 %r31, [%rd23];
	// end inline asm
	// begin inline asm
	{.reg .f16 low,high;
  mov.b32 {low,high},%r31;
  cvt.f32.f16 %f94, low;}

	// end inline asm
	// begin inline asm
	{.reg .f16 low,high;
  mov.b32 {low,high},%r31;
  cvt.f32.f16 %f95, high;}

	// end inline asm
	fma.rn.f32 	%f107, %f90, %f94, %f402;
	fma.rn.f32 	%f402, %f91, %f95, %f107;
	add.s64 	%rd24, %rd23, %rd4;
	// begin inline asm
	ld.global.nc.b32 %r34, [%rd24];
	// end inline asm
	// begin inline asm
	{.reg .f16 low,high;
  mov.b32 {low,high},%r34;
  cvt.f32.f16 %f96, low;}

	// end inline asm
	// begin inline asm
	{.reg .f16 low,high;
  mov.b32 {low,high},%r34;
  cvt.f32.f16 %f97, high;}

	// end inline asm
	fma.rn.f32 	%f108, %f90, %f96, %f401;
	fma.rn.f32 	%f401, %f91, %f97, %f108;
	add.s64 	%rd25, %rd24, %rd4;
	// begin inline asm
	ld.global.nc.b32 %r37, [%rd25];
	// end inline asm
	// begin inline asm
	{.reg .f16 low,high;
  mov.b32 {low,high},%r37;
  cvt.f32.f16 %f98, low;}

	// end inline asm
	// begin inline asm
	{.reg .f16 low,high;
  mov.b32 {low,high},%r37;
  cvt.f32.f16 %f99, high;}

	// end inline asm
	fma.rn.f32 	%f109, %f90, %f98, %f400;
	fma.rn.f32 	%f400, %f91, %f99, %f109;
	add.s64 	%rd26, %rd25, %rd4;
	// begin inline asm
	ld.global.nc.b32 %r40, [%rd26];
	// end inline asm
	// begin inline asm
	{.reg .f16 low,high;
  mov.b32 {low,high},%r40;
  cvt.f32.f16 %f100, low;}

	// end inline asm
	// begin inline asm
	{.reg .f16 low,high;
  mov.b32 {low,high},%r40;
  cvt.f32.f16 %f101, high;}

	// end inline asm
	fma.rn.f32 	%f110, %f90, %f100, %f399;
	fma.rn.f32 	%f399, %f91, %f101, %f110;
	add.s64 	%rd27, %rd26, %rd4;
	// begin inline asm
	ld.global.nc.b32 %r43, [%rd27];
	// end inline asm
	// begin inline asm
	{.reg .f16 low,high;
  mov.b32 {low,high},%r43;
  cvt.f32.f16 %f102, low;}

	// end inline asm
	// begin inline asm
	{.reg .f16 low,high;
  mov.b32 {low,high},%r43;
  cvt.f32.f16 %f103, high;}

	// end inline asm
	fma.rn.f32 	%f111, %f90, %f102, %f398;
	fma.rn.f32 	%f398, %f91, %f103, %f111;
	add.s64 	%rd28, %rd27, %rd4;
	// begin inline asm
	ld.global.nc.b32 %r46, [%rd28];
	// end inline asm
	// begin inline asm
	{.reg .f16 low,high;
  mov.b32 {low,high},%r46;
  cvt.f32.f16 %f104, low;}

	// end inline asm
	// begin inline asm
	{.reg .f16 low,high;
  mov.b32 {low,high},%r46;
  cvt.f32.f16 %f105, high;}

	// end inline asm
	fma.rn.f32 	%f112, %f90, %f104, %f397;
	fma.rn.f32 	%f397, %f91, %f105, %f112;
	add.s32 	%r303, %r303, 256;
	add.s64 	%rd99, %rd99, 1024;
	add.s64 	%rd98, %rd98, 1024;
	add.s32 	%r301, %r301, 1;
	setp.ne.s32 	%p4, %r301, 0;
	@%p4 bra 	$L__BB62_4;
$L__BB62_5:
	setp.lt.u32 	%p5, %r5, 768;
	@%p5 bra 	$L__BB62_8;
	mul.wide.u32 	%rd100, %r303, 4;
	mul.wide.s32 	%rd29, %r17, 10;
	sub.s64 	%rd10, 1024, %rd29;
	mul.wide.s32 	%rd62, %r17, 2;
$L__BB62_7:
	add.s64 	%rd30, %rd1, %rd100;
	// begin inline asm
	ld.global.nc.b32 %r49, [%rd30];
	// end inline asm
	add.s64 	%rd31, %rd14, %rd100;
	// begin inline asm
	{.reg .f16 low,high;
  mov.b32 {low,high},%r49;
  cvt.f32.f16 %f113, low;}

	// end inline asm
	// begin inline asm
	{.reg .f16 low,high;
  mov.b32 {low,high},%r49;
  cvt.f32.f16 %f114, high;}

	// end inline asm
	// begin inline asm
	ld.global.nc.b32 %r52, [%rd31];
	// end inline asm
	// begin inline asm
	{.reg .f16 low,high;
  mov.b32 {low,high},%r52;
  cvt.f32.f16 %f115, low;}

	// end inline asm
	// begin inline asm
	{.reg .f16 low,high;
  mov.b32 {low,high},%r52;
  cvt.f32.f16 %f116, high;}

	// end inline asm
	fma.rn.f32 	%f177, %f113, %f115, %f403;
	fma.rn.f32 	%f178, %f114, %f116, %f177;
	add.s64 	%rd32, %rd31, %rd62;
	// begin inline asm
	ld.global.nc.b32 %r55, [%rd32];
	// end inline asm
	// begin inline asm
	{.reg .f16 low,high;
  mov.b32 {low,high},%r55;
  cvt.f32.f16 %f117, low;}

	// end inline asm
	// begin inline asm
	{.reg .f16 low,high;
  mov.b32 {low,high},%r55;
  cvt.f32.f16 %f118, high;}

	// end inline asm
	fma.rn.f32 	%f179, %f113, %f117, %f402;
	fma.rn.f32 	%f180, %f114, %f118, %f179;
	add.s64 	%rd33, %rd32, %rd62;
	// begin inline asm
	ld.global.nc.b32 %r58, [%rd33];
	// end inline asm
	// begin inline asm
	{.reg .f16 low,high;
  mov.b32 {low,high},%r58;
  cvt.f32.f16 %f119, low;}

	// end inline asm
	// begin inline asm
	{.reg .f16 low,high;
  mov.b32 {low,high},%r58;
  cvt.f32.f16 %f120, high;}

	// end inline asm
	fma.rn.f32 	%f181, %f113, %f119, %f401;
	fma.rn.f32 	%f182, %f114, %f120, %f181;
	add.s64 	%rd34, %rd33, %rd62;
	// begin inline asm
	ld.global.nc.b32 %r61, [%rd34];
	// end inline asm
	// begin inline asm
	{.reg .f16 low,high;
  mov.b32 {low,high},%r61;
  cvt.f32.f16 %f121, low;}

	// end inline asm
	// begin inline asm
	{.reg .f16 low,high;
  mov.b32 {low,high},%r61;
  cvt.f32.f16 %f122, high;}

	// end inline asm
	fma.rn.f32 	%f183, %f113, %f121, %f400;
	fma.rn.f32 	%f184, %f114, %f122, %f183;
	add.s64 	%rd35, %rd34, %rd62;
	// begin inline asm
	ld.global.nc.b32 %r64, [%rd35];
	// end inline asm
	// begin inline asm
	{.reg .f16 low,high;
  mov.b32 {low,high},%r64;
  cvt.f32.f16 %f123, low;}

	// end inline asm
	// begin inline asm
	{.reg .f16 low,high;
  mov.b32 {low,high},%r64;
  cvt.f32.f16 %f124, high;}

	// end inline asm
	fma.rn.f32 	%f185, %f113, %f123, %f399;
	fma.rn.f32 	%f186, %f114, %f124, %f185;
	add.s64 	%rd36, %rd35, %rd62;
	// begin inline asm
	ld.global.nc.b32 %r67, [%rd36];
	// end inline asm
	// begin inline asm
	{.reg .f16 low,high;
  mov.b32 {low,high},%r67;
  cvt.f32.f16 %f125, low;}

	// end inline asm
	// begin inline asm
	{.reg .f16 low,high;
  mov.b32 {low,high},%r67;
  cvt.f32.f16 %f126, high;}

	// end inline asm
	fma.rn.f32 	%f187, %f113, %f125, %f398;
	fma.rn.f32 	%f188, %f114, %f126, %f187;
	add.s64 	%rd37, %rd36, %rd62;
	// begin inline asm
	ld.global.nc.b32 %r70, [%rd37];
	// end inline asm
	// begin inline asm
	{.reg .f16 low,high;
  mov.b32 {low,high},%r70;
  cvt.f32.f16 %f127, low;}

	// end inline asm
	// begin inline asm
	{.reg .f16 low,high;
  mov.b32 {low,high},%r70;
  cvt.f32.f16 %f128, high;}

	// end inline asm
	fma.rn.f32 	%f189, %f113, %f127, %f397;
	fma.rn.f32 	%f190, %f114, %f128, %f189;
	add.s64 	%rd38, %rd30, 1024;
	// begin inline asm
	ld.global.nc.b32 %r73, [%rd38];
	// end inline asm
	add.s64 	%rd39, %rd31, 1024;
	// begin inline asm
	{.reg .f16 low,high;
  mov.b32 {low,high},%r73;
  cvt.f32.f16 %f129, low;}

	// end inline asm
	// begin inline asm
	{.reg .f16 low,high;
  mov.b32 {low,high},%r73;
  cvt.f32.f16 %f130, high;}

	// end inline asm
	// begin inline asm
	ld.global.nc.b32 %r76, [%rd39];
	// end inline asm
	// begin inline asm
	{.reg .f16 low,high;
  mov.b32 {low,high},%r76;
  cvt.f32.f16 %f131, low;}

	// end inline asm
	// begin inline asm
	{.reg .f16 low,high;
  mov.b32 {low,high},%r76;
  cvt.f32.f16 %f132, high;}

	// end inline asm
	fma.rn.f32 	%f191, %f129, %f131, %f178;
	fma.rn.f32 	%f192, %f130, %f132, %f191;
	add.s64 	%rd40, %rd37, %rd10;
	// begin inline asm
	ld.global.nc.b32 %r79, [%rd40];
	// end inline asm
	// begin inline asm
	{.reg .f16 low,high;
  mov.b32 {low,high},%r79;
  cvt.f32.f16 %f133, low;}

	// end inline asm
	// begin inline asm
	{.reg .f16 low,high;
  mov.b32 {low,high},%r79;
  cvt.f32.f16 %f134, high;}

	// end inline asm
	fma.rn.f32 	%f193, %f129, %f133, %f180;
	fma.rn.f32 	%f194, %f130, %f134, %f193;
	add.s64 	%rd41, %rd40, %rd62;
	// begin inline asm
	ld.global.nc.b32 %r82, [%rd41];
	// end inline asm
	// begin inline asm
	{.reg .f16 low,high;
  mov.b32 {low,high},%r82;
  cvt.f32.f16 %f135, low;}

	// end inline asm
	// begin inline asm
	{.reg .f16 low,high;
  mov.b32 {low,high},%r82;
  cvt.f32.f16 %f136, high;}

	// end inline asm
	fma.rn.f32 	%f195, %f129, %f135, %f182;
	fma.rn.f32 	%f196, %f130, %f136, %f195;
	add.s64 	%rd42, %rd41, %rd62;
	// begin inline asm
	ld.global.nc.b32 %r85, [%rd42];
	// end inline asm
	// begin inline asm
	{.reg .f16 low,high;
  mov.b32 {low,high},%r85;
  cvt.f32.f16 %f137, low;}

	// end inline asm
	// begin inline asm
	{.reg .f16 low,high;
  mov.b32 {low,high},%r85;
  cvt.f32.f16 %f138, high;}

	// end inline asm
	fma.rn.f32 	%f197, %f129, %f137, %f184;
	fma.rn.f32 	%f198, %f130, %f138, %f197;
	add.s64 	%rd43, %rd42, %rd62;
	// begin inline asm
	ld.global.nc.b32 %r88, [%rd43];
	// end inline asm
	// begin inline asm
	{.reg .f16 low,high;
  mov.b32 {low,high},%r88;
  cvt.f32.f16 %f139, low;}

	// end inline asm
	// begin inline asm
	{.reg .f16 low,high;
  mov.b32 {low,high},%r88;
  cvt.f32.f16 %f140, high;}

	// end inline asm
	fma.rn.f32 	%f199, %f129, %f139, %f186;
	fma.rn.f32 	%f200, %f130, %f140, %f199;
	add.s64 	%rd44, %rd43, %rd62;
	// begin inline asm
	ld.global.nc.b32 %r91, [%rd44];
	// end inline asm
	// begin inline asm
	{.reg .f16 low,high;
  mov.b32 {low,high},%r91;
  cvt.f32.f16 %f141, low;}

	// end inline asm
	// begin inline asm
	{.reg .f16 low,high;
  mov.b32 {low,high},%r91;
  cvt.f32.f16 %f142, high;}

	// end inline asm
	fma.rn.f32 	%f201, %f129, %f141, %f188;
	fma.rn.f32 	%f202, %f130, %f142, %f201;
	add.s64 	%rd45, %rd44, %rd62;
	// begin inline asm
	ld.global.nc.b32 %r94, [%rd45];
	// end inline asm
	// begin inline asm
	{.reg .f16 low,high;
  mov.b32 {low,high},%r94;
  cvt.f32.f16 %f143, low;}

	// end inline asm
	// begin inline asm
	{.reg .f16 low,high;
  mov.b32 {low,high},%r94;
  cvt.f32.f16 %f144, high;}

	// end inline asm
	fma.rn.f32 	%f203, %f129, %f143, %f190;
	fma.rn.f32 	%f204, %f130, %f144, %f203;
	add.s64 	%rd46, %rd30, 2048;
	// begin inline asm
	ld.global.nc.b32 %r97, [%rd46];
	// end inline asm
	add.s64 	%rd47, %rd31, 2048;
	// begin inline asm
	{.reg .f16 low,high;
  mov.b32 {low,high},%r97;
  cvt.f32.f16 %f145, low;}

	// end inline asm
	// begin inline asm
	{.reg .f16 low,high;
  mov.b32 {low,high},%r97;
  cvt.f32.f16 %f146, high;}

	// end inline asm
	// begin inline asm
	ld.global.nc.b32 %r100, [%rd47];
	// end inline asm
	// begin inline asm
	{.reg .f16 low,high;
  mov.b32 {low,high},%r100;
  cvt.f32.f16 %f147, low;}

	// end inline asm
	// begin inline asm
	{.reg .f16 low,high;
  mov.b32 {low,high},%r100;
  cvt.f32.f16 %f148, high;}

	// end inline asm
	fma.rn.f32 	%f205, %f145, %f147, %f192;
	fma.rn.f32 	%f206, %f146, %f148, %f205;
	add.s64 	%rd48, %rd45, %rd10;
	// begin inline asm
	ld.global.nc.b32 %r103, [%rd48];
	// end inline asm
	// begin inline asm
	{.reg .f16 low,high;
  mov.b32 {low,high},%r103;
  cvt.f32.f16 %f149, low;}

	// end inline asm
	// begin inline asm
	{.reg .f16 low,high;
  mov.b32 {low,high},%r103;
  cvt.f32.f16 %f150, high;}

	// end inline asm
	fma.rn.f32 	%f207, %f145, %f149, %f194;
	fma.rn.f32 	%f208, %f146, %f150, %f207;
	add.s64 	%rd49, %rd48, %rd62;
	// begin inline asm
	ld.global.nc.b32 %r106, [%rd49];
	// end inline asm
	// begin inline asm
	{.reg .f16 low,high;
  mov.b32 {low,high},%r106;
  cvt.f32.f16 %f151, low;}

	// end inline asm
	// begin inline asm
	{.reg .f16 low,high;
  mov.b32 {low,high},%r106;
  cvt.f32.f16 %f152, high;}

	// end inline asm
	fma.rn.f32 	%f209, %f145, %f151, %f196;
	fma.rn.f32 	%f210, %f146, %f152, %f209;
	add.s64 	%rd50, %rd49, %rd62;
	// begin inline asm
	ld.global.nc.b32 %r109, [%rd50];
	// end inline asm
	// begin inline asm
	{.reg .f16 low,high;
  mov.b32 {low,high},%r109;
  cvt.f32.f16 %f153, low;}

	// end inline asm
	// begin inline asm
	{.reg .f16 low,high;
  mov.b32 {low,high},%r109;
  cvt.f32.f16 %f154, high;}

	// end inline asm
	fma.rn.f32 	%f211, %f145, %f153, %f198;
	fma.rn.f32 	%f212, %f146, %f154, %f211;
	add.s64 	%rd51, %rd50, %rd62;
	// begin inline asm
	ld.global.nc.b32 %r112, [%rd51];
	// end inline asm
	// begin inline asm
	{.reg .f16 low,high;
  mov.b32 {low,high},%r112;
  cvt.f32.f16 %f155, low;}

	// end inline asm
	// begin inline asm
	{.reg .f16 low,high;
  mov.b32 {low,high},%r112;
  cvt.f32.f16 %f156, high;}

	// end inline asm
	fma.rn.f32 	%f213, %f145, %f155, %f200;
	fma.rn.f32 	%f214, %f146, %f156, %f213;
	add.s64 	%rd52, %rd51, %rd62;
	// begin inline asm
	ld.global.nc.b32 %r115, [%rd52];
	// end inline asm
	// begin inline asm
	{.reg .f16 low,high;
  mov.b32 {low,high},%r115;
  cvt.f32.f16 %f157, low;}

	// end inline asm
	// begin inline asm
	{.reg .f16 low,high;
  mov.b32 {low,high},%r115;
  cvt.f32.f16 %f158, high;}

	// end inline asm
	fma.rn.f32 	%f215, %f145, %f157, %f202;
	fma.rn.f32 	%f216, %f146, %f158, %f215;
	add.s64 	%rd53, %rd52, %rd62;
	// begin inline asm
	ld.global.nc.b32 %r118, [%rd53];
	// end inline asm
	// begin inline asm
	{.reg .f16 low,high;
  mov.b32 {low,high},%r118;
  cvt.f32.f16 %f159, low;}

	// end inline asm
	// begin inline asm
	{.reg .f16 low,high;
  mov.b32 {low,high},%r118;
  cvt.f32.f16 %f160, high;}

	// end inline asm
	fma.rn.f32 	%f217, %f145, %f159, %f204;
	fma.rn.f32 	%f218, %f146, %f160, %f217;
	add.s64 	%rd54, %rd30, 3072;
	// begin inline asm
	ld.global.nc.b32 %r121, [%rd54];
	// end inline asm
	add.s64 	%rd55, %rd31, 3072;
	// begin inline asm
	{.reg .f16 low,high;
  mov.b32 {low,high},%r121;
  cvt.f32.f16 %f161, low;}

	// end inline asm
	// begin inline asm
	{.reg .f16 low,high;
  mov.b32 {low,high},%r121;
  cvt.f32.f16 %f162, high;}

	// end inline asm
	// begin inline asm
	ld.global.nc.b32 %r124, [%rd55];
	// end inline asm
	// begin inline asm
	{.reg .f16 low,high;
  mov.b32 {low,high},%r124;
  cvt.f32.f16 %f163, low;}

	// end inline asm
	// begin inline asm
	{.reg .f16 low,high;
  mov.b32 {low,high},%r124;
  cvt.f32.f16 %f164, high;}

	// end inline asm
	fma.rn.f32 	%f219, %f161, %f163, %f206;
	fma.rn.f32 	%f403, %f162, %f164, %f219;
	add.s64 	%rd56, %rd53, %rd10;
	// begin inline asm
	ld.global.nc.b32 %r127, [%rd56];
	// end inline asm
	// begin inline asm
	{.reg .f16 low,high;
  mov.b32 {low,high},%r127;
  cvt.f32.f16 %f165, low;}

	// end inline asm
	// begin inline asm
	{.reg .f16 low,high;
  mov.b32 {low,high},%r127;
  cvt.f32.f16 %f166, high;}

	// end inline asm
	fma.rn.f32 	%f220, %f161, %f165, %f208;
	fma.rn.f32 	%f402, %f162, %f166, %f220;
	add.s64 	%rd57, %rd56, %rd62;
	// begin inline asm
	ld.global.nc.b32 %r130, [%rd57];
	// end inline asm
	// begin inline asm
	{.reg .f16 low,high;
  mov.b32 {low,high},%r130;
  cvt.f32.f16 %f167, low;}

	// end inline asm
	// begin inline asm
	{.reg .f16 low,high;
  mov.b32 {low,high},%r130;
  cvt.f32.f16 %f168, high;}

	// end inline asm
	fma.rn.f32 	%f221, %f161, %f167, %f210;
	fma.rn.f32 	%f401, %f162, %f168, %f221;
	add.s64 	%rd58, %rd57, %rd62;
	// begin inline asm
	ld.global.nc.b32 %r133, [%rd58];
	// end inline asm
	// begin inline asm
	{.reg .f16 low,high;
  mov.b32 {low,high},%r133;
  cvt.f32.f16 %f169, low;}

	// end inline asm
	// begin inline asm
	{.reg .f16 low,high;
  mov.b32 {low,high},%r133;
  cvt.f32.f16 %f170, high;}

	// end inline asm
	fma.rn.f32 	%f222, %f161, %f169, %f212;
	fma.rn.f32 	%f400, %f162, %f170, %f222;
	add.s64 	%rd59, %rd58, %rd62;
	// begin inline asm
	ld.global.nc.b32 %r136, [%rd59];
	// end inline asm
	// begin inline asm
	{.reg .f16 low,high;
  mov.b32 {low,high},%r136;
  cvt.f32.f16 %f171, low;}

	// end inline asm
	// begin inline asm
	{.reg .f16 low,high;
  mov.b32 {low,high},%r136;
  cvt.f32.f16 %f172, high;}

	// end inline asm
	fma.rn.f32 	%f223, %f161, %f171, %f214;
	fma.rn.f32 	%f399, %f162, %f172, %f223;
	add.s64 	%rd60, %rd59, %rd62;
	// begin inline asm
	ld.global.nc.b32 %r139, [%rd60];
	// end inline asm
	// begin inline asm
	{.reg .f16 low,high;
  mov.b32 {low,high},%r139;
  cvt.f32.f16 %f173, low;}

	// end inline asm
	// begin inline asm
	{.reg .f16 low,high;
  mov.b32 {low,high},%r139;
  cvt.f32.f16 %f174, high;}

	// end inline asm
	fma.rn.f32 	%f224, %f161, %f173, %f216;
	fma.rn.f32 	%f398, %f162, %f174, %f224;
	add.s64 	%rd61, %rd60, %rd62;
	// begin inline asm
	ld.global.nc.b32 %r142, [%rd61];
	// end inline asm
	// begin inline asm
	{.reg .f16 low,high;
  mov.b32 {low,high},%r142;
  cvt.f32.f16 %f175, low;}

	// end inline asm
	// begin inline asm
	{.reg .f16 low,high;
  mov.b32 {low,high},%r142;
  cvt.f32.f16 %f176, high;}

	// end inline asm
	fma.rn.f32 	%f225, %f161, %f175, %f218;
	fma.rn.f32 	%f397, %f162, %f176, %f225;
	add.s32 	%r303, %r303, 1024;
	add.s64 	%rd100, %rd100, 4096;
	setp.lt.s32 	%p6, %r303, %r3;
	@%p6 bra 	$L__BB62_7;
$L__BB62_8:
	and.b32  	%r145, %r17, 1;
	setp.eq.b32 	%p7, %r145, 1;
	not.pred 	%p8, %p7;
	setp.ne.s32 	%p9, %r2, 0;
	or.pred  	%p10, %p9, %p8;
	@%p10 bra 	$L__BB62_10;
	mul.wide.s32 	%rd71, %r17, 2;
	add.s64 	%rd72, %rd1, %rd71;
	add.s64 	%rd63, %rd72, -2;
	// begin inline asm
	ld.global.nc.b16 %rs2, [%rd63];
	// end inline asm
	// begin inline asm
	{  cvt.f32.f16 %f226, %rs2;}

	// end inline asm
	add.s64 	%rd73, %rd14, %rd71;
	add.s64 	%rd64, %rd73, -2;
	// begin inline asm
	ld.global.nc.b16 %rs4, [%rd64];
	// end inline asm
	// begin inline asm
	{  cvt.f32.f16 %f227, %rs4;}

	// end inline asm
	fma.rn.f32 	%f403, %f226, %f227, %f403;
	add.s64 	%rd65, %rd64, %rd71;
	// begin inline asm
	ld.global.nc.b16 %rs6, [%rd65];
	// end inline asm
	// begin inline asm
	{  cvt.f32.f16 %f228, %rs6;}

	// end inline asm
	fma.rn.f32 	%f402, %f226, %f228, %f402;
	shl.b32 	%r146, %r17, 1;
	mul.wide.s32 	%rd74, %r146, 2;
	add.s64 	%rd66, %rd64, %rd74;
	// begin inline asm
	ld.global.nc.b16 %rs8, [%rd66];
	// end inline asm
	// begin inline asm
	{  cvt.f32.f16 %f229, %rs8;}

	// end inline asm
	fma.rn.f32 	%f401, %f226, %f229, %f401;
	mul.lo.s32 	%r147, %r17, 3;
	mul.wide.s32 	%rd75, %r147, 2;
	add.s64 	%rd67, %rd64, %rd75;
	// begin inline asm
	ld.global.nc.b16 %rs10, [%rd67];
	// end inline asm
	// begin inline asm
	{  cvt.f32.f16 %f230, %rs10;}

	// end inline asm
	fma.rn.f32 	%f400, %f226, %f230, %f400;
	shl.b32 	%r148, %r17, 2;
	mul.wide.s32 	%rd76, %r148, 2;
	add.s64 	%rd68, %rd64, %rd76;
	// begin inline asm
	ld.global.nc.b16 %rs12, [%rd68];
	// end inline asm
	// begin inline asm
	{  cvt.f32.f16 %f231, %rs12;}

	// end inline asm
	fma.rn.f32 	%f399, %f226, %f231, %f399;
	mul.lo.s32 	%r149, %r17, 5;
	mul.wide.s32 	%rd77, %r149, 2;
	add.s64 	%rd69, %rd64, %rd77;
	// begin inline asm
	ld.global.nc.b16 %rs14, [%rd69];
	// end inline asm
	// begin inline asm
	{  cvt.f32.f16 %f232, %rs14;}

	// end inline asm
	fma.rn.f32 	%f398, %f226, %f232, %f398;
	mul.lo.s32 	%r150, %r17, 6;
	mul.wide.s32 	%rd78, %r150, 2;
	add.s64 	%rd70, %rd64, %rd78;
	// begin inline asm
	ld.global.nc.b16 %rs16, [%rd70];
	// end inline asm
	// begin inline asm
	{  cvt.f32.f16 %f233, %rs16;}

	// end inline asm
	fma.rn.f32 	%f397, %f226, %f233, %f397;
$L__BB62_10:
	mov.b32 	%r151, %f403;
	shfl.sync.bfly.b32	%r152|%p11, %r151, 16, 31, -1;
	mov.b32 	%f234, %r152;
	add.f32 	%f235, %f403, %f234;
	mov.b32 	%r153, %f235;
	shfl.sync.bfly.b32	%r154|%p12, %r153, 8, 31, -1;
	mov.b32 	%f236, %r154;
	add.f32 	%f237, %f235, %f236;
	mov.b32 	%r155, %f237;
	shfl.sync.bfly.b32	%r156|%p13, %r155, 4, 31, -1;
	mov.b32 	%f238, %r156;
	add.f32 	%f239, %f237, %f238;
	mov.b32 	%r157, %f239;
	shfl.sync.bfly.b32	%r158|%p14, %r157, 2, 31, -1;
	mov.b32 	%f240, %r158;
	add.f32 	%f241, %f239, %f240;
	mov.b32 	%r159, %f241;
	shfl.sync.bfly.b32	%r160|%p15, %r159, 1, 31, -1;
	mov.b32 	%f242, %r160;
	add.f32 	%f57, %f241, %f242;
	mov.b32 	%r161, %f402;
	shfl.sync.bfly.b32	%r162|%p16, %r161, 16, 31, -1;
	mov.b32 	%f243, %r162;
	add.f32 	%f244, %f402, %f243;
	mov.b32 	%r163, %f244;
	shfl.sync.bfly.b32	%r164|%p17, %r163, 8, 31, -1;
	mov.b32 	%f245, %r164;
	add.f32 	%f246, %f244, %f245;
	mov.b32 	%r165, %f246;
	shfl.sync.bfly.b32	%r166|%p18, %r165, 4, 31, -1;
	mov.b32 	%f247, %r166;
	add.f32 	%f248, %f246, %f247;
	mov.b32 	%r167, %f248;
	shfl.sync.bfly.b32	%r168|%p19, %r167, 2, 31, -1;
	mov.b32 	%f249, %r168;
	add.f32 	%f250, %f248, %f249;
	mov.b32 	%r169, %f250;
	shfl.sync.bfly.b32	%r170|%p20, %r169, 1, 31, -1;
	mov.b32 	%f251, %r170;
	add.f32 	%f58, %f250, %f251;
	mov.b32 	%r171, %f401;
	shfl.sync.bfly.b32	%r172|%p21, %r171, 16, 31, -1;
	mov.b32 	%f252, %r172;
	add.f32 	%f253, %f401, %f252;
	mov.b32 	%r173, %f253;
	shfl.sync.bfly.b32	%r174|%p22, %r173, 8, 31, -1;
	mov.b32 	%f254, %r174;
	add.f32 	%f255, %f253, %f254;
	mov.b32 	%r175, %f255;
	shfl.sync.bfly.b32	%r176|%p23, %r175, 4, 31, -1;
	mov.b32 	%f256, %r176;
	add.f32 	%f257, %f255, %f256;
	mov.b32 	%r177, %f257;
	shfl.sync.bfly.b32	%r178|%p24, %r177, 2, 31, -1;
	mov.b32 	%f258, %r178;
	add.f32 	%f259, %f257, %f258;
	mov.b32 	%r179, %f259;
	shfl.sync.bfly.b32	%r180|%p25, %r179, 1, 31, -1;
	mov.b32 	%f260, %r180;
	add.f32 	%f59, %f259, %f260;
	mov.b32 	%r181, %f400;
	shfl.sync.bfly.b32	%r182|%p26, %r181, 16, 31, -1;
	mov.b32 	%f261, %r182;
	add.f32 	%f262, %f400, %f261;
	mov.b32 	%r183, %f262;
	shfl.sync.bfly.b32	%r184|%p27, %r183, 8, 31, -1;
	mov.b32 	%f263, %r184;
	add.f32 	%f264, %f262, %f263;
	mov.b32 	%r185, %f264;
	shfl.sync.bfly.b32	%r186|%p28, %r185, 4, 31, -1;
	mov.b32 	%f265, %r186;
	add.f32 	%f266, %f264, %f265;
	mov.b32 	%r187, %f266;
	shfl.sync.bfly.b32	%r188|%p29, %r187, 2, 31, -1;
	mov.b32 	%f267, %r188;
	add.f32 	%f268, %f266, %f267;
	mov.b32 	%r189, %f268;
	shfl.sync.bfly.b32	%r190|%p30, %r189, 1, 31, -1;
	mov.b32 	%f269, %r190;
	add.f32 	%f60, %f268, %f269;
	mov.b32 	%r191, %f399;
	shfl.sync.bfly.b32	%r192|%p31, %r191, 16, 31, -1;
	mov.b32 	%f270, %r192;
	add.f32 	%f271, %f399, %f270;
	mov.b32 	%r193, %f271;
	shfl.sync.bfly.b32	%r194|%p32, %r193, 8, 31, -1;
	mov.b32 	%f272, %r194;
	add.f32 	%f273, %f271, %f272;
	mov.b32 	%r195, %f273;
	shfl.sync.bfly.b32	%r196|%p33, %r195, 4, 31, -1;
	mov.b32 	%f274, %r196;
	add.f32 	%f275, %f273, %f274;
	mov.b32 	%r197, %f275;
	shfl.sync.bfly.b32	%r198|%p34, %r197, 2, 31, -1;
	mov.b32 	%f276, %r198;
	add.f32 	%f277, %f275, %f276;
	mov.b32 	%r199, %f277;
	shfl.sync.bfly.b32	%r200|%p35, %r199, 1, 31, -1;
	mov.b32 	%f278, %r200;
	add.f32 	%f61, %f277, %f278;
	mov.b32 	%r201, %f398;
	shfl.sync.bfly.b32	%r202|%p36, %r201, 16, 31, -1;
	mov.b32 	%f279, %r202;
	add.f32 	%f280, %f398, %f279;
	mov.b32 	%r203, %f280;
	shfl.sync.bfly.b32	%r204|%p37, %r203, 8, 31, -1;
	mov.b32 	%f281, %r204;
	add.f32 	%f282, %f280, %f281;
	mov.b32 	%r205, %f282;
	shfl.sync.bfly.b32	%r206|%p38, %r205, 4, 31, -1;
	mov.b32 	%f283, %r206;
	add.f32 	%f284, %f282, %f283;
	mov.b32 	%r207, %f284;
	shfl.sync.bfly.b32	%r208|%p39, %r207, 2, 31, -1;
	mov.b32 	%f285, %r208;
	add.f32 	%f286, %f284, %f285;
	mov.b32 	%r209, %f286;
	shfl.sync.bfly.b32	%r210|%p40, %r209, 1, 31, -1;
	mov.b32 	%f287, %r210;
	add.f32 	%f62, %f286, %f287;
	mov.b32 	%r211, %f397;
	shfl.sync.bfly.b32	%r212|%p41, %r211, 16, 31, -1;
	mov.b32 	%f288, %r212;
	add.f32 	%f289, %f397, %f288;
	mov.b32 	%r213, %f289;
	shfl.sync.bfly.b32	%r214|%p42, %r213, 8, 31, -1;
	mov.b32 	%f290, %r214;
	add.f32 	%f291, %f289, %f290;
	mov.b32 	%r215, %f291;
	shfl.sync.bfly.b32	%r216|%p43, %r215, 4, 31, -1;
	mov.b32 	%f292, %r216;
	add.f32 	%f293, %f291, %f292;
	mov.b32 	%r217, %f293;
	shfl.sync.bfly.b32	%r218|%p44, %r217, 2, 31, -1;
	mov.b32 	%f294, %r218;
	add.f32 	%f295, %f293, %f294;
	mov.b32 	%r219, %f295;
	shfl.sync.bfly.b32	%r220|%p45, %r219, 1, 31, -1;
	mov.b32 	%f296, %r220;
	add.f32 	%f63, %f295, %f296;
	and.b32  	%r14, %r2, 31;
	setp.ne.s32 	%p46, %r14, 0;
	@%p46 bra 	$L__BB62_12;
	shr.u32 	%r221, %r2, 5;
	mov.u32 	%r222, _ZZ19gemv_kernel_batchedI6__half7__half2Li256ELi7EEvPKT_S4_S4_PS2_iibE9warp_sums;
	mad.lo.s32 	%r223, %r221, 28, %r222;
	st.shared.f32 	[%r223], %f57;
	st.shared.f32 	[%r223+4], %f58;
	st.shared.f32 	[%r223+8], %f59;
	st.shared.f32 	[%r223+12], %f60;
	st.shared.f32 	[%r223+16], %f61;
	st.shared.f32 	[%r223+20], %f62;
	st.shared.f32 	[%r223+24], %f63;
$L__BB62_12:
	bar.sync 	0;
	setp.gt.u32 	%p47, %r2, 31;
	@%p47 bra 	$L__BB62_31;
	setp.gt.u32 	%p48, %r14, 7;
	mov.u32 	%r224, _ZZ19gemv_kernel_batchedI6__half7__half2Li256ELi7EEvPKT_S4_S4_PS2_iibE9warp_sums;
	mad.lo.s32 	%r15, %r14, 28, %r224;
	mov.f32 	%f411, 0f00000000;
	@%p48 bra 	$L__BB62_15;
	ld.shared.f32 	%f411, [%r15];
$L__BB62_15:
	setp.gt.u32 	%p49, %r14, 7;
	mov.b32 	%r225, %f411;
	shfl.sync.bfly.b32	%r226|%p50, %r225, 16, 31, -1;
	mov.b32 	%f299, %r226;
	add.f32 	%f300, %f411, %f299;
	mov.b32 	%r227, %f300;
	shfl.sync.bfly.b32	%r228|%p51, %r227, 8, 31, -1;
	mov.b32 	%f301, %r228;
	add.f32 	%f302, %f300, %f301;
	mov.b32 	%r229, %f302;
	shfl.sync.bfly.b32	%r230|%p52, %r229, 4, 31, -1;
	mov.b32 	%f303, %r230;
	add.f32 	%f304, %f302, %f303;
	mov.b32 	%r231, %f304;
	shfl.sync.bfly.b32	%r232|%p53, %r231, 2, 31, -1;
	mov.b32 	%f305, %r232;
	add.f32 	%f306, %f304, %f305;
	mov.b32 	%r233, %f306;
	shfl.sync.bfly.b32	%r234|%p54, %r233, 1, 31, -1;
	mov.b32 	%f307, %r234;
	add.f32 	%f66, %f306, %f307;
	mov.f32 	%f412, 0f00000000;
	@%p49 bra 	$L__BB62_17;
	ld.shared.f32 	%f412, [%r15+4];
$L__BB62_17:
	setp.gt.u32 	%p55, %r14, 7;
	mov.b32 	%r235, %f412;
	shfl.sync.bfly.b32	%r236|%p56, %r235, 16, 31, -1;
	mov.b32 	%f309, %r236;
	add.f32 	%f310, %f412, %f309;
	mov.b32 	%r237, %f310;
	shfl.sync.bfly.b32	%r238|%p57, %r237, 8, 31, -1;
	mov.b32 	%f311, %r238;
	add.f32 	%f312, %f310, %f311;
	mov.b32 	%r239, %f312;
	shfl.sync.bfly.b32	%r240|%p58, %r239, 4, 31, -1;
	mov.b32 	%f313, %r240;
	add.f32 	%f314, %f312, %f313;
	mov.b32 	%r241, %f314;
	shfl.sync.bfly.b32	%r242|%p59, %r241, 2, 31, -1;
	mov.b32 	%f315, %r242;
	add.f32 	%f316, %f314, %f315;
	mov.b32 	%r243, %f316;
	shfl.sync.bfly.b32	%r244|%p60, %r243, 1, 31, -1;
	mov.b32 	%f317, %r244;
	add.f32 	%f69, %f316, %f317;
	mov.f32 	%f413, 0f00000000;
	@%p55 bra 	$L__BB62_19;
	ld.shared.f32 	%f413, [%r15+8];
$L__BB62_19:
	setp.gt.u32 	%p61, %r14, 7;
	mov.b32 	%r245, %f413;
	shfl.sync.bfly.b32	%r246|%p62, %r245, 16, 31, -1;
	mov.b32 	%f319, %r246;
	add.f32 	%f320, %f413, %f319;
	mov.b32 	%r247, %f320;
	shfl.sync.bfly.b32	%r248|%p63, %r247, 8, 31, -1;
	mov.b32 	%f321, %r248;
	add.f32 	%f322, %f320, %f321;
	mov.b32 	%r249, %f322;
	shfl.sync.bfly.b32	%r250|%p64, %r249, 4, 31, -1;
	mov.b32 	%f323, %r250;
	add.f32 	%f324, %f322, %f323;
	mov.b32 	%r251, %f324;
	shfl.sync.bfly.b32	%r252|%p65, %r251, 2, 31, -1;
	mov.b32 	%f325, %r252;
	add.f32 	%f326, %f324, %f325;
	mov.b32 	%r253, %f326;
	shfl.sync.bfly.b32	%r254|%p66, %r253, 1, 31, -1;
	mov.b32 	%f327, %r254;
	add.f32 	%f72, %f326, %f327;
	mov.f32 	%f414, 0f00000000;
	@%p61 bra 	$L__BB62_21;
	ld.shared.f32 	%f414, [%r15+12];
$L__BB62_21:
	setp.gt.u32 	%p67, %r14, 7;
	mov.b32 	%r255, %f414;
	shfl.sync.bfly.b32	%r256|%p68, %r255, 16, 31, -1;
	mov.b32 	%f329, %r256;
	add.f32 	%f330, %f414, %f329;
	mov.b32 	%r257, %f330;
	shfl.sync.bfly.b32	%r258|%p69, %r257, 8, 31, -1;
	mov.b32 	%f331, %r258;
	add.f32 	%f332, %f330, %f331;
	mov.b32 	%r259, %f332;
	shfl.sync.bfly.b32	%r260|%p70, %r259, 4, 31, -1;
	mov.b32 	%f333, %r260;
	add.f32 	%f334, %f332, %f333;
	mov.b32 	%r261, %f334;
	shfl.sync.bfly.b32	%r262|%p71, %r261, 2, 31, -1;
	mov.b32 	%f335, %r262;
	add.f32 	%f336, %f334, %f335;
	mov.b32 	%r263, %f336;
	shfl.sync.bfly.b32	%r264|%p72, %r263, 1, 31, -1;
	mov.b32 	%f337, %r264;
	add.f32 	%f75, %f336, %f337;
	mov.f32 	%f415, 0f00000000;
	@%p67 bra 	$L__BB62_23;
	ld.shared.f32 	%f415, [%r15+16];
$L__BB62_23:
	setp.gt.u32 	%p73, %r14, 7;
	mov.b32 	%r265, %f415;
	shfl.sync.bfly.b32	%r266|%p74, %r265, 16, 31, -1;
	mov.b32 	%f339, %r266;
	add.f32 	%f340, %f415, %f339;
	mov.b32 	%r267, %f340;
	shfl.sync.bfly.b32	%r268|%p75, %r267, 8, 31, -1;
	mov.b32 	%f341, %r268;
	add.f32 	%f342, %f340, %f341;
	mov.b32 	%r269, %f342;
	shfl.sync.bfly.b32	%r270|%p76, %r269, 4, 31, -1;
	mov.b32 	%f343, %r270;
	add.f32 	%f344, %f342, %f343;
	mov.b32 	%r271, %f344;
	shfl.sync.bfly.b32	%r272|%p77, %r271, 2, 31, -1;
	mov.b32 	%f345, %r272;
	add.f32 	%f346, %f344, %f345;
	mov.b32 	%r273, %f346;
	shfl.sync.bfly.b32	%r274|%p78, %r273, 1, 31, -1;
	mov.b32 	%f347, %r274;
	add.f32 	%f78, %f346, %f347;
	mov.f32 	%f416, 0f00000000;
	@%p73 bra 	$L__BB62_25;
	ld.shared.f32 	%f416, [%r15+20];
$L__BB62_25:
	setp.gt.u32 	%p79, %r14, 7;
	mov.b32 	%r275, %f416;
	shfl.sync.bfly.b32	%r276|%p80, %r275, 16, 31, -1;
	mov.b32 	%f349, %r276;
	add.f32 	%f350, %f416, %f349;
	mov.b32 	%r277, %f350;
	shfl.sync.bfly.b32	%r278|%p81, %r277, 8, 31, -1;
	mov.b32 	%f351, %r278;
	add.f32 	%f352, %f350, %f351;
	mov.b32 	%r279, %f352;
	shfl.sync.bfly.b32	%r280|%p82, %r279, 4, 31, -1;
	mov.b32 	%f353, %r280;
	add.f32 	%f354, %f352, %f353;
	mov.b32 	%r281, %f354;
	shfl.sync.bfly.b32	%r282|%p83, %r281, 2, 31, -1;
	mov.b32 	%f355, %r282;
	add.f32 	%f356, %f354, %f355;
	mov.b32 	%r283, %f356;
	shfl.sync.bfly.b32	%r284|%p84, %r283, 1, 31, -1;
	mov.b32 	%f357, %r284;
	add.f32 	%f81, %f356, %f357;
	mov.f32 	%f417, 0f00000000;
	@%p79 bra 	$L__BB62_27;
	ld.shared.f32 	%f417, [%r15+24];
$L__BB62_27:
	setp.ne.s32 	%p85, %r2, 0;
	mov.b32 	%r285, %f417;
	shfl.sync.bfly.b32	%r286|%p86, %r285, 16, 31, -1;
	mov.b32 	%f358, %r286;
	add.f32 	%f359, %f417, %f358;
	mov.b32 	%r287, %f359;
	shfl.sync.bfly.b32	%r288|%p87, %r287, 8, 31, -1;
	mov.b32 	%f360, %r288;
	add.f32 	%f361, %f359, %f360;
	mov.b32 	%r289, %f361;
	shfl.sync.bfly.b32	%r290|%p88, %r289, 4, 31, -1;
	mov.b32 	%f362, %r290;
	add.f32 	%f363, %f361, %f362;
	mov.b32 	%r291, %f363;
	shfl.sync.bfly.b32	%r292|%p89, %r291, 2, 31, -1;
	mov.b32 	%f364, %r292;
	add.f32 	%f365, %f363, %f364;
	mov.b32 	%r293, %f365;
	shfl.sync.bfly.b32	%r294|%p90, %r293, 1, 31, -1;
	mov.b32 	%f366, %r294;
	add.f32 	%f84, %f365, %f366;
	@%p85 bra 	$L__BB62_31;
	ld.param.s8 	%rs27, [_Z19gemv_kernel_batchedI6__half7__half2Li256ELi7EEvPKT_S4_S4_PS2_iib_param_6];
	setp.eq.s16 	%p91, %rs27, 0;
	mov.f32 	%f418, 0f00000000;
	@%p91 bra 	$L__BB62_30;
	ld.param.u64 	%rd96, [_Z19gemv_kernel_batchedI6__half7__half2Li256ELi7EEvPKT_S4_S4_PS2_iib_param_2];
	mul.wide.u32 	%rd80, %r1, 2;
	add.s64 	%rd79, %rd96, %rd80;
	// begin inline asm
	ld.global.nc.b16 %rs18, [%rd79];
	// end inline asm
	// begin inline asm
	{  cvt.f32.f16 %f418, %rs18;}

	// end inline asm
$L__BB62_30:
	ld.param.u64 	%rd97, [_Z19gemv_kernel_batchedI6__half7__half2Li256ELi7EEvPKT_S4_S4_PS2_iib_param_3];
	cvta.to.global.u64 	%rd81, %rd97;
	add.f32 	%f369, %f418, %f66;
	// begin inline asm
	{  cvt.rn.f16.f32 %rs20, %f369;}

	// end inline asm
	mul.wide.u32 	%rd82, %r1, 2;
	add.s64 	%rd83, %rd81, %rd82;
	st.global.u16 	[%rd83], %rs20;
	add.f32 	%f370, %f418, %f69;
	// begin inline asm
	{  cvt.rn.f16.f32 %rs21, %f370;}

	// end inline asm
	add.s32 	%r295, %r16, %r1;
	mul.wide.u32 	%rd84, %r295, 2;
	add.s64 	%rd85, %rd81, %rd84;
	st.global.u16 	[%rd85], %rs21;
	add.f32 	%f371, %f418, %f72;
	// begin inline asm
	{  cvt.rn.f16.f32 %rs22, %f371;}

	// end inline asm
	add.s32 	%r296, %r295, %r16;
	mul.wide.u32 	%rd86, %r296, 2;
	add.s64 	%rd87, %rd81, %rd86;
	st.global.u16 	[%rd87], %rs22;
	add.f32 	%f372, %f418, %f75;
	// begin inline asm
	{  cvt.rn.f16.f32 %rs23, %f372;}

	// end inline asm
	add.s32 	%r297, %r296, %r16;
	mul.wide.u32 	%rd88, %r297, 2;
	add.s64 	%rd89, %rd81, %rd88;
	st.global.u16 	[%rd89], %rs23;
	add.f32 	%f373, %f418, %f78;
	// begin inline asm
	{  cvt.rn.f16.f32 %rs24, %f373;}

	// end inline asm
	add.s32 	%r298, %r297, %r16;
	mul.wide.u32 	%rd90, %r298, 2;
	add.s64 	%rd91, %rd81, %rd90;
	st.global.u16 	[%rd91], %rs24;
	add.f32 	%f374, %f418, %f81;
	// begin inline asm
	{  cvt.rn.f16.f32 %rs25, %f374;}

	// end inline asm
	add.s32 	%r299, %r298, %r16;
	mul.wide.u32 	%rd92, %r299, 2;
	add.s64 	%rd93, %rd81, %rd92;
	st.global.u16 	[%rd93], %rs25;
	add.f32 	%f375, %f418, %f84;
	// begin inline asm
	{  cvt.rn.f16.f32 %rs26, %f375;}

	// end inline asm
	add.s32 	%r300, %r299, %r16;
	mul.wide.u32 	%rd94, %r300, 2;
	add.s64 	%rd95, %rd81, %rd94;
	st.global.u16 	[%rd95], %rs26;
$L__BB62_31:
	ret;

}
	// .globl	_Z19gemv_kernel_batchedI6__half7__half2Li256ELi8EEvPKT_S4_S4_PS2_iib
.visible .entry _Z19gemv_kernel_batchedI6__half7__half2Li256ELi8EEvPKT_S4_S4_PS2_iib(
	.param .u64 .ptr .align 1 _Z19gemv_kernel_batchedI6__half7__half2Li256ELi8EEvPKT_S4_S4_PS2_iib_param_0,
	.param .u64 .ptr .align 1 _Z19gemv_kernel_batchedI6__half7__half2Li256ELi8EEvPKT_S4_S4_PS2_iib_param_1,
	.param .u64 .ptr .align 1 _Z19gemv_kernel_batchedI6__half7__half2Li256ELi8EEvPKT_S4_S4_PS2_iib_param_2,
	.param .u64 .ptr .align 1 _Z19gemv_kernel_batchedI6__half7__half2Li256ELi8EEvPKT_S4_S4_PS2_iib_param_3,
	.param .u32 _Z19gemv_kernel_batchedI6__half7__half2Li256ELi8EEvPKT_S4_S4_PS2_iib_param_4,
	.param .u32 _Z19gemv_kernel_batchedI6__half7__half2Li256ELi8EEvPKT_S4_S4_PS2_iib_param_5,
	.param .u8 _Z19gemv_kernel_batchedI6__half7__half2Li256ELi8EEvPKT_S4_S4_PS2_iib_param_6
)
{
	.reg .pred 	%p<103>;
	.reg .b16 	%rs<31>;
	.reg .b32 	%r<342>;
	.reg .b32 	%f<476>;
	.reg .b64 	%rd<110>;
	// demoted variable
	.shared .align 4 .b8 _ZZ19gemv_kernel_batchedI6__half7__half2Li256ELi8EEvPKT_S4_S4_PS2_iibE9warp_sums[256];
	ld.param.u64 	%rd11, [_Z19gemv_kernel_batchedI6__half7__half2Li256ELi8EEvPKT_S4_S4_PS2_iib_param_0];
	ld.param.u64 	%rd12, [_Z19gemv_kernel_batchedI6__half7__half2Li256ELi8EEvPKT_S4_S4_PS2_iib_param_1];
	ld.param.u32 	%r16, [_Z19gemv_kernel_batchedI6__half7__half2Li256ELi8EEvPKT_S4_S4_PS2_iib_param_4];
	ld.param.u32 	%r17, [_Z19gemv_kernel_batchedI6__half7__half2Li256ELi8EEvPKT_S4_S4_PS2_iib_param_5];
	mov.u32 	%r1, %ctaid.x;
	setp.ge.s32 	%p1, %r1, %r16;
	@%p1 bra 	$L__BB63_33;
	mov.u32 	%r2, %tid.x;
	shr.u32 	%r18, %r17, 31;
	add.s32 	%r19, %r17, %r18;
	shr.s32 	%r3, %r19, 1;
	mul.lo.s32 	%r4, %r17, %r1;
	mul.wide.s32 	%rd15, %r4, 2;
	add.s64 	%rd1, %rd11, %rd15;
	setp.ge.s32 	%p2, %r2, %r3;
	mov.f32 	%f451, 0f00000000;
	mov.f32 	%f452, %f451;
	mov.f32 	%f453, %f451;
	mov.f32 	%f454, %f451;
	mov.f32 	%f455, %f451;
	mov.f32 	%f456, %f451;
	mov.f32 	%f457, %f451;
	mov.f32 	%f458, %f451;
	@%p2 bra 	$L__BB63_8;
	not.b32 	%r20, %r2;
	add.s32 	%r5, %r3, %r20;
	and.b32  	%r21, %r5, 768;
	setp.eq.s32 	%p3, %r21, 768;
	mov.f32 	%f451, 0f00000000;
	mov.u32 	%r340, %r2;
	@%p3 bra 	$L__BB63_5;
	mul.wide.u32 	%rd16, %r2, 4;
	add.s64 	%rd108, %rd12, %rd16;
	add.s64 	%rd18, %rd16, %rd15;
	add.s64 	%rd107, %rd11, %rd18;
	shr.u32 	%r22, %r5, 8;
	add.s32 	%r23, %r22, 1;
	and.b32  	%r24, %r23, 3;
	neg.s32 	%r338, %r24;
	mov.f32 	%f451, 0f00000000;
	mul.wide.s32 	%rd28, %r17, 2;
	mov.f32 	%f452, %f451;
	mov.f32 	%f453, %f451;
	mov.f32 	%f454, %f451;
	mov.f32 	%f455, %f451;
	mov.f32 	%f456, %f451;
	mov.f32 	%f457, %f451;
	mov.f32 	%f458, %f451;
	mov.u32 	%r340, %r2;
$L__BB63_4:
	.pragma "nounroll";
	// begin inline asm
	ld.global.nc.b32 %r25, [%rd107];
	// end inline asm
	// begin inline asm
	{.reg .f16 low,high;
  mov.b32 {low,high},%r25;
  cvt.f32.f16 %f102, low;}

	// end inline asm
	// begin inline asm
	{.reg .f16 low,high;
  mov.b32 {low,high},%r25;
  cvt.f32.f16 %f103, high;}

	// end inline asm
	// begin inline asm
	ld.global.nc.b32 %r28, [%rd108];
	// end inline asm
	// begin inline asm
	{.reg .f16 low,high;
  mov.b32 {low,high},%r28;
  cvt.f32.f16 %f104, low;}

	// end inline asm
	// begin inline asm
	{.reg .f16 low,high;
  mov.b32 {low,high},%r28;
  cvt.f32.f16 %f105, high;}

	// end inline asm
	fma.rn.f32 	%f120, %f102, %f104, %f458;
	fma.rn.f32 	%f458, %f103, %f105, %f120;
	add.s64 	%rd21, %rd108, %rd28;
	// begin inline asm
	ld.global.nc.b32 %r31, [%rd21];
	// end inline asm
	// begin inline asm
	{.reg .f16 low,high;
  mov.b32 {low,high},%r31;
  cvt.f32.f16 %f106, low;}

	// end inline asm
	// begin inline asm
	{.reg .f16 low,high;
  mov.b32 {low,high},%r31;
  cvt.f32.f16 %f107, high;}

	// end inline asm
	fma.rn.f32 	%f121, %f102, %f106, %f457;
	fma.rn.f32 	%f457, %f103, %f107, %f121;
	add.s64 	%rd22, %rd21, %rd28;
	// begin inline asm
	ld.global.nc.b32 %r34, [%rd22];
	// end inline asm
	// begin inline asm
	{.reg .f16 low,high;
  mov.b32 {low,high},%r34;
  cvt.f32.f16 %f108, low;}

	// end inline asm
	// begin inline asm
	{.reg .f16 low,high;
  mov.b32 {low,high},%r34;
  cvt.f32.f16 %f109, high;}

	// end inline asm
	fma.rn.f32 	%f122, %f102, %f108, %f456;
	fma.rn.f32 	%f456, %f103, %f109, %f122;
	add.s64 	%rd23, %rd22, %rd28;
	// begin inline asm
	ld.global.nc.b32 %r37, [%rd23];
	// end inline asm
	// begin inline asm
	{.reg .f16 low,high;
  mov.b32 {low,high},%r37;
  cvt.f32.f16 %f110, low;}

	// end inline asm
	// begin inline asm
	{.reg .f16 low,high;
  mov.b32 {low,high},%r37;
  cvt.f32.f16 %f111, high;}

	// end inline asm
	fma.rn.f32 	%f123, %f102, %f110, %f455;
	fma.rn.f32 	%f455, %f103, %f111, %f123;
	add.s64 	%rd24, %rd23, %rd28;
	// begin inline asm
	ld.global.nc.b32 %r40, [%rd24];
	// end inline asm
	// begin inline asm
	{.reg .f16 low,high;
  mov.b32 {low,high},%r40;
  cvt.f32.f16 %f112, low;}

	// end inline asm
	// begin inline asm
	{.reg .f16 low,high;
  mov.b32 {low,high},%r40;
  cvt.f32.f16 %f113, high;}

	// end inline asm
	fma.rn.f32 	%f124, %f102, %f112, %f454;
	fma.rn.f32 	%f454, %f103, %f113, %f124;
	add.s64 	%rd25, %rd24, %rd28;
	// begin inline asm
	ld.global.nc.b32 %r43, [%rd25];
	// end inline asm
	// begin inline asm
	{.reg .f16 low,high;
  mov.b32 {low,high},%r43;
  cvt.f32.f16 %f114, low;}

	// end inline asm
	// begin inline asm
	{.reg .f16 low,high;
  mov.b32 {low,high},%r43;
  cvt.f32.f16 %f115, high;}

	// end inline asm
	fma.rn.f32 	%f125, %f102, %f114, %f453;
	fma.rn.f32 	%f453, %f103, %f115, %f125;
	add.s64 	%rd26, %rd25, %rd28;
	// begin inline asm
	ld.global.nc.b32 %r46, [%rd26];
	// end inline asm
	// begin inline asm
	{.reg .f16 low,high;
  mov.b32 {low,high},%r46;
  cvt.f32.f16 %f116, low;}

	// end inline asm
	// begin inline asm
	{.reg .f16 low,high;
  mov.b32 {low,high},%r46;
  cvt.f32.f16 %f117, high;}

	// end inline asm
	fma.rn.f32 	%f126, %f102, %f116, %f452;
	fma.rn.f32 	%f452, %f103, %f117, %f126;
	add.s64 	%rd27, %rd26, %rd28;
	// begin inline asm
	ld.global.nc.b32 %r49, [%rd27];
	// end inline asm
	// begin inline asm
	{.reg .f16 low,high;
  mov.b32 {low,high},%r49;
  cvt.f32.f16 %f118, low;}

	// end inline asm
	// begin inline asm
	{.reg .f16 low,high;
  mov.b32 {low,high},%r49;
  cvt.f32.f16 %f119, high;}

	// end inline asm
	fma.rn.f32 	%f127, %f102, %f118, %f451;
	fma.rn.f32 	%f451, %f103, %f119, %f127;
	add.s32 	%r340, %r340, 256;
	add.s64 	%rd108, %rd108, 1024;
	add.s64 	%rd107, %rd107, 1024;
	add.s32 	%r338, %r338, 1;
	setp.ne.s32 	%p4, %r338, 0;
	@%p4 bra 	$L__BB63_4;
$L__BB63_5:
	setp.lt.u32 	%p5, %r5, 768;
	@%p5 bra 	$L__BB63_8;
	mul.wide.u32 	%rd109, %r340, 4;
	mul.wide.s32 	%rd65, %r17, 2;
	mul.wide.s32 	%rd66, %r17, 12;
	sub.s64 	%rd67, 1024, %rd66;
$L__BB63_7:
	add.s64 	%rd29, %rd1, %rd109;
	// begin inline asm
	ld.global.nc.b32 %r52, [%rd29];
	// end inline asm
	add.s64 	%rd30, %rd12, %rd109;
	// begin inline asm
	{.reg .f16 low,high;
  mov.b32 {low,high},%r52;
  cvt.f32.f16 %f128, low;}

	// end inline asm
	// begin inline asm
	{.reg .f16 low,high;
  mov.b32 {low,high},%r52;
  cvt.f32.f16 %f129, high;}

	// end inline asm
	// begin inline asm
	ld.global.nc.b32 %r55, [%rd30];
	// end inline asm
	// begin inline asm
	{.reg .f16 low,high;
  mov.b32 {low,high},%r55;
  cvt.f32.f16 %f130, low;}

	// end inline asm
	// begin inline asm
	{.reg .f16 low,high;
  mov.b32 {low,high},%r55;
  cvt.f32.f16 %f131, high;}

	// end inline asm
	fma.rn.f32 	%f200, %f128, %f130, %f458;
	fma.rn.f32 	%f201, %f129, %f131, %f200;
	add.s64 	%rd31, %rd30, %rd65;
	// begin inline asm
	ld.global.nc.b32 %r58, [%rd31];
	// end inline asm
	// begin inline asm
	{.reg .f16 low,high;
  mov.b32 {low,high},%r58;
  cvt.f32.f16 %f132, low;}

	// end inline asm
	// begin inline asm
	{.reg .f16 low,high;
  mov.b32 {low,high},%r58;
  cvt.f32.f16 %f133, high;}

	// end inline asm
	fma.rn.f32 	%f202, %f128, %f132, %f457;
	fma.rn.f32 	%f203, %f129, %f133, %f202;
	add.s64 	%rd32, %rd31, %rd65;
	// begin inline asm
	ld.global.nc.b32 %r61, [%rd32];
	// end inline asm
	// begin inline asm
	{.reg .f16 low,high;
  mov.b32 {low,high},%r61;
  cvt.f32.f16 %f134, low;}

	// end inline asm
	// begin inline asm
	{.reg .f16 low,high;
  mov.b32 {low,high},%r61;
  cvt.f32.f16 %f135, high;}

	// end inline asm
	fma.rn.f32 	%f204, %f128, %f134, %f456;
	fma.rn.f32 	%f205, %f129, %f135, %f204;
	add.s64 	%rd33, %rd32, %rd65;
	// begin inline asm
	ld.global.nc.b32 %r64, [%rd33];
	// end inline asm
	// begin inline asm
	{.reg .f16 low,high;
  mov.b32 {low,high},%r64;
  cvt.f32.f16 %f136, low;}

	// end inline asm
	// begin inline asm
	{.reg .f16 low,high;
  mov.b32 {low,high},%r64;
  cvt.f32.f16 %f137, high;}

	// end inline asm
	fma.rn.f32 	%f206, %f128, %f136, %f455;
	fma.rn.f32 	%f207, %f129, %f137, %f206;
	add.s64 	%rd34, %rd33, %rd65;
	// begin inline asm
	ld.global.nc.b32 %r67, [%rd34];
	// end inline asm
	// begin inline asm
	{.reg .f16 low,high;
  mov.b32 {low,high},%r67;
  cvt.f32.f16 %f138, low;}

	// end inline asm
	// begin inline asm
	{.reg .f16 low,high;
  mov.b32 {low,high},%r67;
  cvt.f32.f16 %f139, high;}

	// end inline asm
	fma.rn.f32 	%f208, %f128, %f138, %f454;
	fma.rn.f32 	%f209, %f129, %f139, %f208;
	add.s64 	%rd35, %rd34, %rd65;
	// begin inline asm
	ld.global.nc.b32 %r70, [%rd35];
	// end inline asm
	// begin inline asm
	{.reg .f16 low,high;
  mov.b32 {low,high},%r70;
  cvt.f32.f16 %f140, low;}

	// end inline asm
	// begin inline asm
	{.reg .f16 low,high;
  mov.b32 {low,high},%r70;
  cvt.f32.f16 %f141, high;}

	// end inline asm
	fma.rn.f32 	%f210, %f128, %f140, %f453;
	fma.rn.f32 	%f211, %f129, %f141, %f210;
	add.s64 	%rd36, %rd35, %rd65;
	// begin inline asm
	ld.global.nc.b32 %r73, [%rd36];
	// end inline asm
	// begin inline asm
	{.reg .f16 low,high;
  mov.b32 {low,high},%r73;
  cvt.f32.f16 %f142, low;}

	// end inline asm
	// begin inline asm
	{.reg .f16 low,high;
  mov.b32 {low,high},%r73;
  cvt.f32.f16 %f143, high;}

	// end inline asm
	fma.rn.f32 	%f212, %f128, %f142, %f452;
	fma.rn.f32 	%f213, %f129, %f143, %f212;
	add.s64 	%rd37, %rd36, %rd65;
	// begin inline asm
	ld.global.nc.b32 %r76, [%rd37];
	// end inline asm
	// begin inline asm
	{.reg .f16 low,high;
  mov.b32 {low,high},%r76;
  cvt.f32.f16 %f144, low;}

	// end inline asm
	// begin inline asm
	{.reg .f16 low,high;
  mov.b32 {low,high},%r76;
  cvt.f32.f16 %f145, high;}

	// end inline asm
	fma.rn.f32 	%f214, %f128, %f144, %f451;
	fma.rn.f32 	%f215, %f129, %f145, %f214;
	add.s64 	%rd38, %rd29, 1024;
	// begin inline asm
	ld.global.nc.b32 %r79, [%rd38];
	// end inline asm
	add.s64 	%rd39, %rd30, 1024;
	// begin inline asm
	{.reg .f16 low,high;
  mov.b32 {low,high},%r79;
  cvt.f32.f16 %f146, low;}

	// end inline asm
	// begin inline asm
	{.reg .f16 low,high;
  mov.b32 {low,high},%r79;
  cvt.f32.f16 %f147, high;}

	// end inline asm
	// begin inline asm
	ld.global.nc.b32 %r82, [%rd39];
	// end inline asm
	// begin inline asm
	{.reg .f16 low,high;
  mov.b32 {low,high},%r82;
  cvt.f32.f16 %f148, low;}

	// end inline asm
	// begin inline asm
	{.reg .f16 low,high;
  mov.b32 {low,high},%r82;
  cvt.f32.f16 %f149, high;}

	// end inline asm
	fma.rn.f32 	%f216, %f146, %f148, %f201;
	fma.rn.f32 	%f217, %f147, %f149, %f216;
	add.s64 	%rd40, %rd37, %rd67;
	// begin inline asm
	ld.global.nc.b32 %r85, [%rd40];
	// end inline asm
	// begin inline asm
	{.reg .f16 low,high;
  mov.b32 {low,high},%r85;
  cvt.f32.f16 %f150, low;}

	// end inline asm
	// begin inline asm
	{.reg .f16 low,high;
  mov.b32 {low,high},%r85;
  cvt.f32.f16 %f151, high;}

	// end inline asm
	fma.rn.f32 	%f218, %f146, %f150, %f203;
	fma.rn.f32 	%f219, %f147, %f151, %f218;
	add.s64 	%rd41, %rd40, %rd65;
	// begin inline asm
	ld.global.nc.b32 %r88, [%rd41];
	// end inline asm
	// begin inline asm
	{.reg .f16 low,high;
  mov.b32 {low,high},%r88;
  cvt.f32.f16 %f152, low;}

	// end inline asm
	// begin inline asm
	{.reg .f16 low,high;
  mov.b32 {low,high},%r88;
  cvt.f32.f16 %f153, high;}

	// end inline asm
	fma.rn.f32 	%f220, %f146, %f152, %f205;
	fma.rn.f32 	%f221, %f147, %f153, %f220;
	add.s64 	%rd42, %rd41, %rd65;
	// begin inline asm
	ld.global.nc.b32 %r91, [%rd42];
	// end inline asm
	// begin inline asm
	{.reg .f16 low,high;
  mov.b32 {low,high},%r91;
  cvt.f32.f16 %f154, low;}

	// end inline asm
	// begin inline asm
	{.reg .f16 low,high;
  mov.b32 {low,high},%r91;
  cvt.f32.f16 %f155, high;}

	// end inline asm
	fma.rn.f32 	%f222, %f146, %f154, %f207;
	fma.rn.f32 	%f223, %f147, %f155, %f222;
	add.s64 	%rd43, %rd42, %rd65;
	// begin inline asm
	ld.global.nc.b32 %r94, [%rd43];
	// end inline asm
	// begin inline asm
	{.reg .f16 low,high;
  mov.b32 {low,high},%r94;
  cvt.f32.f16 %f156, low;}

	// end inline asm
	// begin inline asm
	{.reg .f16 low,high;
  mov.b32 {low,high},%r94;
  cvt.f32.f16 %f157, high;}

	// end inline asm
	fma.rn.f32 	%f224, %f146, %f156, %f209;
	fma.rn.f32 	%f225, %f147, %f157, %f224;
	add.s64 	%rd44, %rd43, %rd65;
	// begin inline asm
	ld.global.nc.b32 %r97, [%rd44];
	// end inline asm
	// begin inline asm
	{.reg .f16 low,high;
  mov.b32 {low,high},%r97;
  cvt.f32.f16 %f158, low;}

	// end inline asm
	// begin inline asm
	{.reg .f16 low,high;
  mov.b32 {low,high},%r97;
  cvt.f32.f16 %f159, high;}

	// end inline asm
	fma.rn.f32 	%f226, %f146, %f158, %f211;
	fma.rn.f32 	%f227, %f147, %f159, %f226;
	add.s64 	%rd45, %rd44, %rd65;
	// begin inline asm
	ld.global.nc.b32 %r100, [%rd45];
	// end inline asm
	// begin inline asm
	{.reg .f16 low,high;
  mov.b32 {low,high},%r100;
  cvt.f32.f16 %f160, low;}

	// end inline asm
	// begin inline asm
	{.reg .f16 low,high;
  mov.b32 {low,high},%r100;
  cvt.f32.f16 %f161, high;}

	// end inline asm
	fma.rn.f32 	%f228, %f146, %f160, %f213;
	fma.rn.f32 	%f229, %f147, %f161, %f228;
	add.s64 	%rd46, %rd45, %rd65;
	// begin inline asm
	ld.global.nc.b32 %r103, [%rd46];
	// end inline asm
	// begin inline asm
	{.reg .f16 low,high;
  mov.b32 {low,high},%r103;
  cvt.f32.f16 %f162, low;}

	// end inline asm
	// begin inline asm
	{.reg .f16 low,high;
  mov.b32 {low,high},%r103;
  cvt.f32.f16 %f163, high;}

	// end inline asm
	fma.rn.f32 	%f230, %f146, %f162, %f215;
	fma.rn.f32 	%f231, %f147, %f163, %f230;
	add.s64 	%rd47, %rd29, 2048;
	// begin inline asm
	ld.global.nc.b32 %r106, [%rd47];
	// end inline asm
	add.s64 	%rd48, %rd30, 2048;
	// begin inline asm
	{.reg .f16 low,high;
  mov.b32 {low,high},%r106;
  cvt.f32.f16 %f164, low;}

	// end inline asm
	// begin inline asm
	{.reg .f16 low,high;
  mov.b32 {low,high},%r106;
  cvt.f32.f16 %f165, high;}

	// end inline asm
	// begin inline asm
	ld.global.nc.b32 %r109, [%rd48];
	// end inline asm
	// begin inline asm
	{.reg .f16 low,high;
  mov.b32 {low,high},%r109;
  cvt.f32.f16 %f166, low;}

	// end inline asm
	// begin inline asm
	{.reg .f16 low,high;
  mov.b32 {low,high},%r109;
  cvt.f32.f16 %f167, high;}

	// end inline asm
	fma.rn.f32 	%f232, %f164, %f166, %f217;
	fma.rn.f32 	%f233, %f165, %f167, %f232;
	add.s64 	%rd49, %rd46, %rd67;
	// begin inline asm
	ld.global.nc.b32 %r112, [%rd49];
	// end inline asm
	// begin inline asm
	{.reg .f16 low,high;
  mov.b32 {low,high},%r112;
  cvt.f32.f16 %f168, low;}

	// end inline asm
	// begin inline asm
	{.reg .f16 low,high;
  mov.b32 {low,high},%r112;
  cvt.f32.f16 %f169, high;}

	// end inline asm
	fma.rn.f32 	%f234, %f164, %f168, %f219;
	fma.rn.f32 	%f235, %f165, %f169, %f234;
	add.s64 	%rd50, %rd49, %rd65;
	// begin inline asm
	ld.global.nc.b32 %r115, [%rd50];
	// end inline asm
	// begin inline asm
	{.reg .f16 low,high;
  mov.b32 {low,high},%r115;
  cvt.f32.f16 %f170, low;}

	// end inline asm
	// begin inline asm
	{.reg .f16 low,high;
  mov.b32 {low,high},%r115;
  cvt.f32.f16 %f171, high;}

	// end inline asm
	fma.rn.f32 	%f236, %f164, %f170, %f221;
	fma.rn.f32 	%f237, %f165, %f171, %f236;
	add.s64 	%rd51, %rd50, %rd65;
	// begin inline asm
	ld.global.nc.b32 %r118, [%rd51];
	// end inline asm
	// begin inline asm
	{.reg .f16 low,high;
  mov.b32 {low,high},%r118;
  cvt.f32.f16 %f172, low;}

	// end inline asm
	// begin inline asm
	{.reg .f16 low,high;
  mov.b32 {low,high},%r118;
  cvt.f32.f16 %f173, high;}

	// end inline asm
	fma.rn.f32 	%f238, %f164, %f172, %f223;
	fma.rn.f32 	%f239, %f165, %f173, %f238;
	add.s64 	%rd52, %rd51, %rd65;
	// begin inline asm
	ld.global.nc.b32 %r121, [%rd52];
	// end inline asm
	// begin inline asm
	{.reg .f16 low,high;
  mov.b32 {low,high},%r121;
  cvt.f32.f16 %f174, low;}

	// end inline asm
	// begin inline asm
	{.reg .f16 low,high;
  mov.b32 {low,high},%r121;
  cvt.f32.f16 %f175, high;}

	// end inline asm
	fma.rn.f32 	%f240, %f164, %f174, %f225;
	fma.rn.f32 	%f241, %f165, %f175, %f240;
	add.s64 	%rd53, %rd52, %rd65;
	// begin inline asm
	ld.global.nc.b32 %r124, [%rd53];
	// end inline asm
	// begin inline asm
	{.reg .f16 low,high;
  mov.b32 {low,high},%r124;
  cvt.f32.f16 %f176, low;}

	// end inline asm
	// begin inline asm
	{.reg .f16 low,high;
  mov.b32 {low,high},%r124;
  cvt.f32.f16 %f177, high;}

	// end inline asm
	fma.rn.f32 	%f242, %f164, %f176, %f227;
	fma.rn.f32 	%f243, %f165, %f177, %f242;
	add.s64 	%rd54, %rd53, %rd65;
	// begin inline asm
	ld.global.nc.b32 %r127, [%rd54];
	// end inline asm
	// begin inline asm
	{.reg .f16 low,high;
  mov.b32 {low,high},%r127;
  cvt.f32.f16 %f178, low;}

	// end inline asm
	// begin inline asm
	{.reg .f16 low,high;
  mov.b32 {low,high},%r127;
  cvt.f32.f16 %f179, high;}

	// end inline asm
	fma.rn.f32 	%f244, %f164, %f178, %f229;
	fma.rn.f32 	%f245, %f165, %f179, %f244;
	add.s64 	%rd55, %rd54, %rd65;
	// begin inline asm
	ld.global.nc.b32 %r130, [%rd55];
	// end inline asm
	// begin inline asm
	{.reg .f16 low,high;
  mov.b32 {low,high},%r130;
  cvt.f32.f16 %f180, low;}

	// end inline asm
	// begin inline asm
	{.reg .f16 low,high;
  mov.b32 {low,high},%r130;
  cvt.f32.f16 %f181, high;}

	// end inline asm
	fma.rn.f32 	%f246, %f164, %f180, %f231;
	fma.rn.f32 	%f247, %f165, %f181, %f246;
	add.s64 	%rd56, %rd29, 3072;
	// begin inline asm
	ld.global.nc.b32 %r133, [%rd56];
	// end inline asm
	add.s64 	%rd57, %rd30, 3072;
	// begin inline asm
	{.reg .f16 low,high;
  mov.b32 {low,high},%r133;
  cvt.f32.f16 %f182, low;}

	// end inline asm
	// begin inline asm
	{.reg .f16 low,high;
  mov.b32 {low,high},%r133;
  cvt.f32.f16 %f183, high;}

	// end inline asm
	// begin inline asm
	ld.global.nc.b32 %r136, [%rd57];
	// end inline asm
	// begin inline asm
	{.reg .f16 low,high;
  mov.b32 {low,high},%r136;
  cvt.f32.f16 %f184, low;}

	// end inline asm
	// begin inline asm
	{.reg .f16 low,high;
  mov.b32 {low,high},%r136;
  cvt.f32.f16 %f185, high;}

	// end inline asm
	fma.rn.f32 	%f248, %f182, %f184, %f233;
	fma.rn.f32 	%f458, %f183, %f185, %f248;
	add.s64 	%rd58, %rd55, %rd67;
	// begin inline asm
	ld.global.nc.b32 %r139, [%rd58];
	// end inline asm
	// begin inline asm
	{.reg .f16 low,high;
  mov.b32 {low,high},%r139;
  cvt.f32.f16 %f186, low;}

	// end inline asm
	// begin inline asm
	{.reg .f16 low,high;
  mov.b32 {low,high},%r139;
  cvt.f32.f16 %f187, high;}

	// end inline asm
	fma.rn.f32 	%f249, %f182, %f186, %f235;
	fma.rn.f32 	%f457, %f183, %f187, %f249;
	add.s64 	%rd59, %rd58, %rd65;
	// begin inline asm
	ld.global.nc.b32 %r142, [%rd59];
	// end inline asm
	// begin inline asm
	{.reg .f16 low,high;
  mov.b32 {low,high},%r142;
  cvt.f32.f16 %f188, low;}

	// end inline asm
	// begin inline asm
	{.reg .f16 low,high;
  mov.b32 {low,high},%r142;
  cvt.f32.f16 %f189, high;}

	// end inline asm
	fma.rn.f32 	%f250, %f182, %f188, %f237;
	fma.rn.f32 	%f456, %f183, %f189, %f250;
	add.s64 	%rd60, %rd59, %rd65;
	// begin inline asm
	ld.global.nc.b32 %r145, [%rd60];
	// end inline asm
	// begin inline asm
	{.reg .f16 low,high;
  mov.b32 {low,high},%r145;
  cvt.f32.f16 %f190, low;}

	// end inline asm
	// begin inline asm
	{.reg .f16 low,high;
  mov.b32 {low,high},%r145;
  cvt.f32.f16 %f191, high;}

	// end inline asm
	fma.rn.f32 	%f251, %f182, %f190, %f239;
	fma.rn.f32 	%f455, %f183, %f191, %f251;
	add.s64 	%rd61, %rd60, %rd65;
	// begin inline asm
	ld.global.nc.b32 %r148, [%rd61];
	// end inline asm
	// begin inline asm
	{.reg .f16 low,high;
  mov.b32 {low,high},%r148;
  cvt.f32.f16 %f192, low;}

	// end inline asm
	// begin inline asm
	{.reg .f16 low,high;
  mov.b32 {low,high},%r148;
  cvt.f32.f16 %f193, high;}

	// end inline asm
	fma.rn.f32 	%f252, %f182, %f192, %f241;
	fma.rn.f32 	%f454, %f183, %f193, %f252;
	add.s64 	%rd62, %rd61, %rd65;
	// begin inline asm
	ld.global.nc.b32 %r151, [%rd62];
	// end inline asm
	// begin inline asm
	{.reg .f16 low,high;
  mov.b32 {low,high},%r151;
  cvt.f32.f16 %f194, low;}

	// end inline asm
	// begin inline asm
	{.reg .f16 low,high;
  mov.b32 {low,high},%r151;
  cvt.f32.f16 %f195, high;}

	// end inline asm
	fma.rn.f32 	%f253, %f182, %f194, %f243;
	fma.rn.f32 	%f453, %f183, %f195, %f253;
	add.s64 	%rd63, %rd62, %rd65;
	// begin inline asm
	ld.global.nc.b32 %r154, [%rd63];
	// end inline asm
	// begin inline asm
	{.reg .f16 low,high;
  mov.b32 {low,high},%r154;
  cvt.f32.f16 %f196, low;}

	// end inline asm
	// begin inline asm
	{.reg .f16 low,high;
  mov.b32 {low,high},%r154;
  cvt.f32.f16 %f197, high;}

	// end inline asm
	fma.rn.f32 	%f254, %f182, %f196, %f245;
	fma.rn.f32 	%f452, %f183, %f197, %f254;
	add.s64 	%rd64, %rd63, %rd65;
	// begin inline asm
	ld.global.nc.b32 %r157, [%rd64];
	// end inline asm
	// begin inline asm
	{.reg .f16 low,high;
  mov.b32 {low,high},%r157;
  cvt.f32.f16 %f198, low;}

	// end inline asm
	// begin inline asm
	{.reg .f16 low,high;
  mov.b32 {low,high},%r157;
  cvt.f32.f16 %f199, high;}

	// end inline asm
	fma.rn.f32 	%f255, %f182, %f198, %f247;
	fma.rn.f32 	%f451, %f183, %f199, %f255;
	add.s32 	%r340, %r340, 1024;
	add.s64 	%rd109, %rd109, 4096;
	setp.lt.s32 	%p6, %r340, %r3;
	@%p6 bra 	$L__BB63_7;
$L__BB63_8:
	and.b32  	%r160, %r17, 1;
	setp.eq.b32 	%p7, %r160, 1;
	not.pred 	%p8, %p7;
	setp.ne.s32 	%p9, %r2, 0;
	or.pred  	%p10, %p9, %p8;
	@%p10 bra 	$L__BB63_10;
	mul.wide.s32 	%rd77, %r17, 2;
	add.s64 	%rd78, %rd1, %rd77;
	add.s64 	%rd68, %rd78, -2;
	// begin inline asm
	ld.global.nc.b16 %rs2, [%rd68];
	// end inline asm
	// begin inline asm
	{  cvt.f32.f16 %f256, %rs2;}

	// end inline asm
	add.s64 	%rd79, %rd12, %rd77;
	add.s64 	%rd69, %rd79, -2;
	// begin inline asm
	ld.global.nc.b16 %rs4, [%rd69];
	// end inline asm
	// begin inline asm
	{  cvt.f32.f16 %f257, %rs4;}

	// end inline asm
	fma.rn.f32 	%f458, %f256, %f257, %f458;
	add.s64 	%rd70, %rd69, %rd77;
	// begin inline asm
	ld.global.nc.b16 %rs6, [%rd70];
	// end inline asm
	// begin inline asm
	{  cvt.f32.f16 %f258, %rs6;}

	// end inline asm
	fma.rn.f32 	%f457, %f256, %f258, %f457;
	shl.b32 	%r161, %r17, 1;
	mul.wide.s32 	%rd80, %r161, 2;
	add.s64 	%rd71, %rd69, %rd80;
	// begin inline asm
	ld.global.nc.b16 %rs8, [%rd71];
	// end inline asm
	// begin inline asm
	{  cvt.f32.f16 %f259, %rs8;}

	// end inline asm
	fma.rn.f32 	%f456, %f256, %f259, %f456;
	mul.lo.s32 	%r162, %r17, 3;
	mul.wide.s32 	%rd81, %r162, 2;
	add.s64 	%rd72, %rd69, %rd81;
	// begin inline asm
	ld.global.nc.b16 %rs10, [%rd72];
	// end inline asm
	// begin inline asm
	{  cvt.f32.f16 %f260, %rs10;}

	// end inline asm
	fma.rn.f32 	%f455, %f256, %f260, %f455;
	shl.b32 	%r163, %r17, 2;
	mul.wide.s32 	%rd82, %r163, 2;
	add.s64 	%rd73, %rd69, %rd82;
	// begin inline asm
	ld.global.nc.b16 %rs12, [%rd73];
	// end inline asm
	// begin inline asm
	{  cvt.f32.f16 %f261, %rs12;}

	// end inline asm
	fma.rn.f32 	%f454, %f256, %f261, %f454;
	mul.lo.s32 	%r164, %r17, 5;
	mul.wide.s32 	%rd83, %r164, 2;
	add.s64 	%rd74, %rd69, %rd83;
	// begin inline asm
	ld.global.nc.b16 %rs14, [%rd74];
	// end inline asm
	// begin inline asm
	{  cvt.f32.f16 %f262, %rs14;}

	// end inline asm
	fma.rn.f32 	%f453, %f256, %f262, %f453;
	mul.lo.s32 	%r165, %r17, 6;
	mul.wide.s32 	%rd84, %r165, 2;
	add.s64 	%rd75, %rd69, %rd84;
	// begin inline asm
	ld.global.nc.b16 %rs16, [%rd75];
	// end inline asm
	// begin inline asm
	{  cvt.f32.f16 %f263, %rs16;}

	// end inline asm
	fma.rn.f32 	%f452, %f256, %f263, %f452;
	mul.lo.s32 	%r166, %r17, 7;
	mul.wide.s32 	%rd85, %r166, 2;
	add.s64 	%rd76, %rd69, %rd85;
	// begin inline asm
	ld.global.nc.b16 %rs18, [%rd76];
	// end inline asm
	// begin inline asm
	{  cvt.f32.f16 %f264, %rs18;}

	// end inline asm
	fma.rn.f32 	%f451, %f256, %f264, %f451;
$L__BB63_10:
	mov.b32 	%r167, %f458;
	shfl.sync.bfly.b32	%r168|%p11, %r167, 16, 31, -1;
	mov.b32 	%f265, %r168;
	add.f32 	%f266, %f458, %f265;
	mov.b32 	%r169, %f266;
	shfl.sync.bfly.b32	%r170|%p12, %r169, 8, 31, -1;
	mov.b32 	%f267, %r170;
	add.f32 	%f268, %f266, %f267;
	mov.b32 	%r171, %f268;
	shfl.sync.bfly.b32	%r172|%p13, %r171, 4, 31, -1;
	mov.b32 	%f269, %r172;
	add.f32 	%f270, %f268, %f269;
	mov.b32 	%r173, %f270;
	shfl.sync.bfly.b32	%r174|%p14, %r173, 2, 31, -1;
	mov.b32 	%f271, %r174;
	add.f32 	%f272, %f270, %f271;
	mov.b32 	%r175, %f272;
	shfl.sync.bfly.b32	%r176|%p15, %r175, 1, 31, -1;
	mov.b32 	%f273, %r176;
	add.f32 	%f65, %f272, %f273;
	mov.b32 	%r177, %f457;
	shfl.sync.bfly.b32	%r178|%p16, %r177, 16, 31, -1;
	mov.b32 	%f274, %r178;
	add.f32 	%f275, %f457, %f274;
	mov.b32 	%r179, %f275;
	shfl.sync.bfly.b32	%r180|%p17, %r179, 8, 31, -1;
	mov.b32 	%f276, %r180;
	add.f32 	%f277, %f275, %f276;
	mov.b32 	%r181, %f277;
	shfl.sync.bfly.b32	%r182|%p18, %r181, 4, 31, -1;
	mov.b32 	%f278, %r182;
	add.f32 	%f279, %f277, %f278;
	mov.b32 	%r183, %f279;
	shfl.sync.bfly.b32	%r184|%p19, %r183, 2, 31, -1;
	mov.b32 	%f280, %r184;
	add.f32 	%f281, %f279, %f280;
	mov.b32 	%r185, %f281;
	shfl.sync.bfly.b32	%r186|%p20, %r185, 1, 31, -1;
	mov.b32 	%f282, %r186;
	add.f32 	%f66, %f281, %f282;
	mov.b32 	%r187, %f456;
	shfl.sync.bfly.b32	%r188|%p21, %r187, 16, 31, -1;
	mov.b32 	%f283, %r188;
	add.f32 	%f284, %f456, %f283;
	mov.b32 	%r189, %f284;
	shfl.sync.bfly.b32	%r190|%p22, %r189, 8, 31, -1;
	mov.b32 	%f285, %r190;
	add.f32 	%f286, %f284, %f285;
	mov.b32 	%r191, %f286;
	shfl.sync.bfly.b32	%r192|%p23, %r191, 4, 31, -1;
	mov.b32 	%f287, %r192;
	add.f32 	%f288, %f286, %f287;
	mov.b32 	%r193, %f288;
	shfl.sync.bfly.b32	%r194|%p24, %r193, 2, 31, -1;
	mov.b32 	%f289, %r194;
	add.f32 	%f290, %f288, %f289;
	mov.b32 	%r195, %f290;
	shfl.sync.bfly.b32	%r196|%p25, %r195, 1, 31, -1;
	mov.b32 	%f291, %r196;
	add.f32 	%f67, %f290, %f291;
	mov.b32 	%r197, %f455;
	shfl.sync.bfly.b32	%r198|%p26, %r197, 16, 31, -1;
	mov.b32 	%f292, %r198;
	add.f32 	%f293, %f455, %f292;
	mov.b32 	%r199, %f293;
	shfl.sync.bfly.b32	%r200|%p27, %r199, 8, 31, -1;
	mov.b32 	%f294, %r200;
	add.f32 	%f295, %f293, %f294;
	mov.b32 	%r201, %f295;
	shfl.sync.bfly.b32	%r202|%p28, %r201, 4, 31, -1;
	mov.b32 	%f296, %r202;
	add.f32 	%f297, %f295, %f296;
	mov.b32 	%r203, %f297;
	shfl.sync.bfly.b32	%r204|%p29, %r203, 2, 31, -1;
	mov.b32 	%f298, %r204;
	add.f32 	%f299, %f297, %f298;
	mov.b32 	%r205, %f299;
	shfl.sync.bfly.b32	%r206|%p30, %r205, 1, 31, -1;
	mov.b32 	%f300, %r206;
	add.f32 	%f68, %f299, %f300;
	mov.b32 	%r207, %f454;
	shfl.sync.bfly.b32	%r208|%p31, %r207, 16, 31, -1;
	mov.b32 	%f301, %r208;
	add.f32 	%f302, %f454, %f301;
	mov.b32 	%r209, %f302;
	shfl.sync.bfly.b32	%r210|%p32, %r209, 8, 31, -1;
	mov.b32 	%f303, %r210;
	add.f32 	%f304, %f302, %f303;
	mov.b32 	%r211, %f304;
	shfl.sync.bfly.b32	%r212|%p33, %r211, 4, 31, -1;
	mov.b32 	%f305, %r212;
	add.f32 	%f306, %f304, %f305;
	mov.b32 	%r213, %f306;
	shfl.sync.bfly.b32	%r214|%p34, %r213, 2, 31, -1;
	mov.b32 	%f307, %r214;
	add.f32 	%f308, %f306, %f307;
	mov.b32 	%r215, %f308;
	shfl.sync.bfly.b32	%r216|%p35, %r215, 1, 31, -1;
	mov.b32 	%f309, %r216;
	add.f32 	%f69, %f308, %f309;
	mov.b32 	%r217, %f453;
	shfl.sync.bfly.b32	%r218|%p36, %r217, 16, 31, -1;
	mov.b32 	%f310, %r218;
	add.f32 	%f311, %f453, %f310;
	mov.b32 	%r219, %f311;
	shfl.sync.bfly.b32	%r220|%p37, %r219, 8, 31, -1;
	mov.b32 	%f312, %r220;
	add.f32 	%f313, %f311, %f312;
	mov.b32 	%r221, %f313;
	shfl.sync.bfly.b32	%r222|%p38, %r221, 4, 31, -1;
	mov.b32 	%f314, %r222;
	add.f32 	%f315, %f313, %f314;
	mov.b32 	%r223, %f315;
	shfl.sync.bfly.b32	%r224|%p39, %r223, 2, 31, -1;
	mov.b32 	%f316, %r224;
	add.f32 	%f317, %f315, %f316;
	mov.b32 	%r225, %f317;
	shfl.sync.bfly.b32	%r226|%p40, %r225, 1, 31, -1;
	mov.b32 	%f318, %r226;
	add.f32 	%f70, %f317, %f318;
	mov.b32 	%r227, %f452;
	shfl.sync.bfly.b32	%r228|%p41, %r227, 16, 31, -1;
	mov.b32 	%f319, %r228;
	add.f32 	%f320, %f452, %f319;
	mov.b32 	%r229, %f320;
	shfl.sync.bfly.b32	%r230|%p42, %r229, 8, 31, -1;
	mov.b32 	%f321, %r230;
	add.f32 	%f322, %f320, %f321;
	mov.b32 	%r231, %f322;
	shfl.sync.bfly.b32	%r232|%p43, %r231, 4, 31, -1;
	mov.b32 	%f323, %r232;
	add.f32 	%f324, %f322, %f323;
	mov.b32 	%r233, %f324;
	shfl.sync.bfly.b32	%r234|%p44, %r233, 2, 31, -1;
	mov.b32 	%f325, %r234;
	add.f32 	%f326, %f324, %f325;
	mov.b32 	%r235, %f326;
	shfl.sync.bfly.b32	%r236|%p45, %r235, 1, 31, -1;
	mov.b32 	%f327, %r236;
	add.f32 	%f71, %f326, %f327;
	mov.b32 	%r237, %f451;
	shfl.sync.bfly.b32	%r238|%p46, %r237, 16, 31, -1;
	mov.b32 	%f328, %r238;
	add.f32 	%f329, %f451, %f328;
	mov.b32 	%r239, %f329;
	shfl.sync.bfly.b32	%r240|%p47, %r239, 8, 31, -1;
	mov.b32 	%f330, %r240;
	add.f32 	%f331, %f329, %f330;
	mov.b32 	%r241, %f331;
	shfl.sync.bfly.b32	%r242|%p48, %r241, 4, 31, -1;
	mov.b32 	%f332, %r242;
	add.f32 	%f333, %f331, %f332;
	mov.b32 	%r243, %f333;
	shfl.sync.bfly.b32	%r244|%p49, %r243, 2, 31, -1;
	mov.b32 	%f334, %r244;
	add.f32 	%f335, %f333, %f334;
	mov.b32 	%r245, %f335;
	shfl.sync.bfly.b32	%r246|%p50, %r245, 1, 31, -1;
	mov.b32 	%f336, %r246;
	add.f32 	%f72, %f335, %f336;
	and.b32  	%r14, %r2, 31;
	setp.ne.s32 	%p51, %r14, 0;
	@%p51 bra 	$L__BB63_12;
	mov.u32 	%r247, _ZZ19gemv_kernel_batchedI6__half7__half2Li256ELi8EEvPKT_S4_S4_PS2_iibE9warp_sums;
	add.s32 	%r248, %r247, %r2;
	st.shared.f32 	[%r248], %f65;
	st.shared.f32 	[%r248+4], %f66;
	st.shared.f32 	[%r248+8], %f67;
	st.shared.f32 	[%r248+12], %f68;
	st.shared.f32 	[%r248+16], %f69;
	st.shared.f32 	[%r248+20], %f70;
	st.shared.f32 	[%r248+24], %f71;
	st.shared.f32 	[%r248+28], %f72;
$L__BB63_12:
	bar.sync 	0;
	setp.gt.u32 	%p52, %r2, 31;
	@%p52 bra 	$L__BB63_33;
	setp.gt.u32 	%p53, %r14, 7;
	shl.b32 	%r249, %r14, 5;
	mov.u32 	%r250, _ZZ19gemv_kernel_batchedI6__half7__half2Li256ELi8EEvPKT_S4_S4_PS2_iibE9warp_sums;
	add.s32 	%r15, %r250, %r249;
	mov.f32 	%f467, 0f00000000;
	@%p53 bra 	$L__BB63_15;
	ld.shared.f32 	%f467, [%r15];
$L__BB63_15:
	setp.gt.u32 	%p54, %r14, 7;
	mov.b32 	%r251, %f467;
	shfl.sync.bfly.b32	%r252|%p55, %r251, 16, 31, -1;
	mov.b32 	%f339, %r252;
	add.f32 	%f340, %f467, %f339;
	mov.b32 	%r253, %f340;
	shfl.sync.bfly.b32	%r254|%p56, %r253, 8, 31, -1;
	mov.b32 	%f341, %r254;
	add.f32 	%f342, %f340, %f341;
	mov.b32 	%r255, %f342;
	shfl.sync.bfly.b32	%r256|%p57, %r255, 4, 31, -1;
	mov.b32 	%f343, %r256;
	add.f32 	%f344, %f342, %f343;
	mov.b32 	%r257, %f344;
	shfl.sync.bfly.b32	%r258|%p58, %r257, 2, 31, -1;
	mov.b32 	%f345, %r258;
	add.f32 	%f346, %f344, %f345;
	mov.b32 	%r259, %f346;
	shfl.sync.bfly.b32	%r260|%p59, %r259, 1, 31, -1;
	mov.b32 	%f347, %r260;
	add.f32 	%f75, %f346, %f347;
	mov.f32 	%f468, 0f00000000;
	@%p54 bra 	$L__BB63_17;
	ld.shared.f32 	%f468, [%r15+4];
$L__BB63_17:
	setp.gt.u32 	%p60, %r14, 7;
	mov.b32 	%r261, %f468;
	shfl.sync.bfly.b32	%r262|%p61, %r261, 16, 31, -1;
	mov.b32 	%f349, %r262;
	add.f32 	%f350, %f468, %f349;
	mov.b32 	%r263, %f350;
	shfl.sync.bfly.b32	%r264|%p62, %r263, 8, 31, -1;
	mov.b32 	%f351, %r264;
	add.f32 	%f352, %f350, %f351;
	mov.b32 	%r265, %f352;
	shfl.sync.bfly.b32	%r266|%p63, %r265, 4, 31, -1;
	mov.b32 	%f353, %r266;
	add.f32 	%f354, %f352, %f353;
	mov.b32 	%r267, %f354;
	shfl.sync.bfly.b32	%r268|%p64, %r267, 2, 31, -1;
	mov.b32 	%f355, %r268;
	add.f32 	%f356, %f354, %f355;
	mov.b32 	%r269, %f356;
	shfl.sync.bfly.b32	%r270|%p65, %r269, 1, 31, -1;
	mov.b32 	%f357, %r270;
	add.f32 	%f78, %f356, %f357;
	mov.f32 	%f469, 0f00000000;
	@%p60 bra 	$L__BB63_19;
	ld.shared.f32 	%f469, [%r15+8];
$L__BB63_19:
	setp.gt.u32 	%p66, %r14, 7;
	mov.b32 	%r271, %f469;
	shfl.sync.bfly.b32	%r272|%p67, %r271, 16, 31, -1;
	mov.b32 	%f359, %r272;
	add.f32 	%f360, %f469, %f359;
	mov.b32 	%r273, %f360;
	shfl.sync.bfly.b32	%r274|%p68, %r273, 8, 31, -1;
	mov.b32 	%f361, %r274;
	add.f32 	%f362, %f360, %f361;
	mov.b32 	%r275, %f362;
	shfl.sync.bfly.b32	%r276|%p69, %r275, 4, 31, -1;
	mov.b32 	%f363, %r276;
	add.f32 	%f364, %f362, %f363;
	mov.b32 	%r277, %f364;
	shfl.sync.bfly.b32	%r278|%p70, %r277, 2, 31, -1;
	mov.b32 	%f365, %r278;
	add.f32 	%f366, %f364, %f365;
	mov.b32 	%r279, %f366;
	shfl.sync.bfly.b32	%r280|%p71, %r279, 1, 31, -1;
	mov.b32 	%f367, %r280;
	add.f32 	%f81, %f366, %f367;
	mov.f32 	%f470, 0f00000000;
	@%p66 bra 	$L__BB63_21;
	ld.shared.f32 	%f470, [%r15+12];
$L__BB63_21:
	setp.gt.u32 	%p72, %r14, 7;
	mov.b32 	%r281, %f470;
	shfl.sync.bfly.b32	%r282|%p73, %r281, 16, 31, -1;
	mov.b32 	%f369, %r282;
	add.f32 	%f370, %f470, %f369;
	mov.b32 	%r283, %f370;
	shfl.sync.bfly.b32	%r284|%p74, %r283, 8, 31, -1;
	mov.b32 	%f371, %r284;
	add.f32 	%f372, %f370, %f371;
	mov.b32 	%r285, %f372;
	shfl.sync.bfly.b32	%r286|%p75, %r285, 4, 31, -1;
	mov.b32 	%f373, %r286;
	add.f32 	%f374, %f372, %f373;
	mov.b32 	%r287, %f374;
	shfl.sync.bfly.b32	%r288|%p76, %r287, 2, 31, -1;
	mov.b32 	%f375, %r288;
	add.f32 	%f376, %f374, %f375;
	mov.b32 	%r289, %f376;
	shfl.sync.bfly.b32	%r290|%p77, %r289, 1, 31, -1;
	mov.b32 	%f377, %r290;
	add.f32 	%f84, %f376, %f377;
	mov.f32 	%f471, 0f00000000;
	@%p72 bra 	$L__BB63_23;
	ld.shared.f32 	%f471, [%r15+16];
$L__BB63_23:
	setp.gt.u32 	%p78, %r14, 7;
	mov.b32 	%r291, %f471;
	shfl.sync.bfly.b32	%r292|%p79, %r291, 16, 31, -1;
	mov.b32 	%f379, %r292;
	add.f32 	%f380, %f471, %f379;
	mov.b32 	%r293, %f380;
	shfl.sync.bfly.b32	%r294|%p80, %r293, 8, 31, -1;
	mov.b32 	%f381, %r294;
	add.f32 	%f382, %f380, %f381;
	mov.b32 	%r295, %f382;
	shfl.sync.bfly.b32	%r296|%p81, %r295, 4, 31, -1;
	mov.b32 	%f383, %r296;
	add.f32 	%f384, %f382, %f383;
	mov.b32 	%r297, %f384;
	shfl.sync.bfly.b32	%r298|%p82, %r297, 2, 31, -1;
	mov.b32 	%f385, %r298;
	add.f32 	%f386, %f384, %f385;
	mov.b32 	%r299, %f386;
	shfl.sync.bfly.b32	%r300|%p83, %r299, 1, 31, -1;
	mov.b32 	%f387, %r300;
	add.f32 	%f87, %f386, %f387;
	mov.f32 	%f472, 0f00000000;
	@%p78 bra 	$L__BB63_25;
	ld.shared.f32 	%f472, [%r15+20];
$L__BB63_25:
	setp.gt.u32 	%p84, %r14, 7;
	mov.b32 	%r301, %f472;
	shfl.sync.bfly.b32	%r302|%p85, %r301, 16, 31, -1;
	mov.b32 	%f389, %r302;
	add.f32 	%f390, %f472, %f389;
	mov.b32 	%r303, %f390;
	shfl.sync.bfly.b32	%r304|%p86, %r303, 8, 31, -1;
	mov.b32 	%f391, %r304;
	add.f32 	%f392, %f390, %f391;
	mov.b32 	%r305, %f392;
	shfl.sync.bfly.b32	%r306|%p87, %r305, 4, 31, -1;
	mov.b32 	%f393, %r306;
	add.f32 	%f394, %f392, %f393;
	mov.b32 	%r307, %f394;
	shfl.sync.bfly.b32	%r308|%p88, %r307, 2, 31, -1;
	mov.b32 	%f395, %r308;
	add.f32 	%f396, %f394, %f395;
	mov.b32 	%r309, %f396;
	shfl.sync.bfly.b32	%r310|%p89, %r309, 1, 31, -1;
	mov.b32 	%f397, %r310;
	add.f32 	%f90, %f396, %f397;
	mov.f32 	%f473, 0f00000000;
	@%p84 bra 	$L__BB63_27;
	ld.shared.f32 	%f473, [%r15+24];
$L__BB63_27:
	setp.gt.u32 	%p90, %r14, 7;
	mov.b32 	%r311, %f473;
	shfl.sync.bfly.b32	%r312|%p91, %r311, 16, 31, -1;
	mov.b32 	%f399, %r312;
	add.f32 	%f400, %f473, %f399;
	mov.b32 	%r313, %f400;
	shfl.sync.bfly.b32	%r314|%p92, %r313, 8, 31, -1;
	mov.b32 	%f401, %r314;
	add.f32 	%f402, %f400, %f401;
	mov.b32 	%r315, %f402;
	shfl.sync.bfly.b32	%r316|%p93, %r315, 4, 31, -1;
	mov.b32 	%f403, %r316;
	add.f32 	%f404, %f402, %f403;
	mov.b32 	%r317, %f404;
	shfl.sync.bfly.b32	%r318|%p94, %r317, 2, 31, -1;
	mov.b32 	%f405, %r318;
	add.f32 	%f406, %f404, %f405;
	mov.b32 	%r319, %f406;
	shfl.sync.bfly.b32	%r320|%p95, %r319, 1, 31, -1;
	mov.b32 	%f407, %r320;
	add.f32 	%f93, %f406, %f407;
	mov.f32 	%f474, 0f00000000;
	@%p90 bra 	$L__BB63_29;
	ld.shared.f32 	%f474, [%r15+28];
$L__BB63_29:
	setp.ne.s32 	%p96, %r2, 0;
	mov.b32 	%r321, %f474;
	shfl.sync.bfly.b32	%r322|%p97, %r321, 16, 31, -1;
	mov.b32 	%f408, %r322;
	add.f32 	%f409, %f474, %f408;
	mov.b32 	%r323, %f409;
	shfl.sync.bfly.b32	%r324|%p98, %r323, 8, 31, -1;
	mov.b32 	%f410, %r324;
	add.f32 	%f411, %f409, %f410;
	mov.b32 	%r325, %f411;
	shfl.sync.bfly.b32	%r326|%p99, %r325, 4, 31, -1;
	mov.b32 	%f412, %r326;
	add.f32 	%f413, %f411, %f412;
	mov.b32 	%r327, %f413;
	shfl.sync.bfly.b32	%r328|%p100, %r327, 2, 31, -1;
	mov.b32 	%f414, %r328;
	add.f32 	%f415, %f413, %f414;
	mov.b32 	%r329, %f415;
	shfl.sync.bfly.b32	%r330|%p101, %r329, 1, 31, -1;
	mov.b32 	%f416, %r330;
	add.f32 	%f96, %f415, %f416;
	@%p96 bra 	$L__BB63_33;
	ld.param.s8 	%rs30, [_Z19gemv_kernel_batchedI6__half7__half2Li256ELi8EEvPKT_S4_S4_PS2_iib_param_6];
	setp.eq.s16 	%p102, %rs30, 0;
	mov.f32 	%f475, 0f00000000;
	@%p102 bra 	$L__BB63_32;
	ld.param.u64 	%rd105, [_Z19gemv_kernel_batchedI6__half7__half2Li256ELi8EEvPKT_S4_S4_PS2_iib_param_2];
	mul.wide.u32 	%rd87, %r1, 2;
	add.s64 	%rd86, %rd105, %rd87;
	// begin inline asm
	ld.global.nc.b16 %rs20, [%rd86];
	// end inline asm
	// begin inline asm
	{  cvt.f32.f16 %f475, %rs20;}

	// end inline asm
$L__BB63_32:
	ld.param.u64 	%rd106, [_Z19gemv_kernel_batchedI6__half7__half2Li256ELi8EEvPKT_S4_S4_PS2_iib_param_3];
	cvta.to.global.u64 	%rd88, %rd106;
	add.f32 	%f419, %f475, %f75;
	// begin inline asm
	{  cvt.rn.f16.f32 %rs22, %f419;}

	// end inline asm
	mul.wide.u32 	%rd89, %r1, 2;
	add.s64 	%rd90, %rd88, %rd89;
	st.global.u16 	[%rd90], %rs22;
	add.f32 	%f420, %f475, %f78;
	// begin inline asm
	{  cvt.rn.f16.f32 %rs23, %f420;}

	// end inline asm
	add.s32 	%r331, %r16, %r1;
	mul.wide.u32 	%rd91, %r331, 2;
	add.s64 	%rd92, %rd88, %rd91;
	st.global.u16 	[%rd92], %rs23;
	add.f32 	%f421, %f475, %f81;
	// begin inline asm
	{  cvt.rn.f16.f32 %rs24, %f421;}

	// end inline asm
	add.s32 	%r332, %r331, %r16;
	mul.wide.u32 	%rd93, %r332, 2;
	add.s64 	%rd94, %rd88, %rd93;
	st.global.u16 	[%rd94], %rs24;
	add.f32 	%f422, %f475, %f84;
	// begin inline asm
	{  cvt.rn.f16.f32 %rs25, %f422;}

	// end inline asm
	add.s32 	%r333, %r332, %r16;
	mul.wide.u32 	%rd95, %r333, 2;
	add.s64 	%rd96, %rd88, %rd95;
	st.global.u16 	[%rd96], %rs25;
	add.f32 	%f423, %f475, %f87;
	// begin inline asm
	{  cvt.rn.f16.f32 %rs26, %f423;}

	// end inline asm
	add.s32 	%r334, %r333, %r16;
	mul.wide.u32 	%rd97, %r334, 2;
	add.s64 	%rd98, %rd88, %rd97;
	st.global.u16 	[%rd98], %rs26;
	add.f32 	%f424, %f475, %f90;
	// begin inline asm
	{  cvt.rn.f16.f32 %rs27, %f424;}

	// end inline asm
	add.s32 	%r335, %r334, %r16;
	mul.wide.u32 	%rd99, %r335, 2;
	add.s64 	%rd100, %rd88, %rd99;
	st.global.u16 	[%rd100], %rs27;
	add.f32 	%f425, %f475, %f93;
	// begin inline asm
	{  cvt.rn.f16.f32 %rs28, %f425;}

	// end inline asm
	add.s32 	%r336, %r335, %r16;
	mul.wide.u32 	%rd101, %r336, 2;
	add.s64 	%rd102, %rd88, %rd101;
	st.global.u16 	[%rd102], %rs28;
	add.f32 	%f426, %f475, %f96;
	// begin inline asm
	{  cvt.rn.f16.f32 %rs29, %f426;}

	// end inline asm
	add.s32 	%r337, %r336, %r16;
	mul.wide.u32 	%rd103, %r337, 2;
	add.s64 	%rd104, %rd88, %rd103;
	st.global.u16 	[%rd104], %rs29;
$L__BB63_33:
	ret;

}
	// .globl	_Z19gemv_kernel_batchedIf6float2Li32ELi1EEvPKT_S3_S3_PS1_iib
.visible .entry _Z19gemv_kernel_batchedIf6float2Li32ELi1EEvPKT_S3_S3_PS1_iib(
	.param .u64 .ptr .align 1 _Z19gemv_kernel_batchedIf6float2Li32ELi1EEvPKT_S3_S3_PS1_iib_param_0,
	.param .u64 .ptr .align 1 _Z19gemv_kernel_batchedIf6float2Li32ELi1EEvPKT_S3_S3_PS1_iib_param_1,
	.param .u64 .ptr .align 1 _Z19gemv_kernel_batchedIf6float2Li32ELi1EEvPKT_S3_S3_PS1_iib_param_2,
	.param .u64 .ptr .align 1 _Z19gemv_kernel_batchedIf6float2Li32ELi1EEvPKT_S3_S3_PS1_iib_param_3,
	.param .u32 _Z19gemv_kernel_batchedIf6float2Li32ELi1EEvPKT_S3_S3_PS1_iib_param_4,
	.param .u32 _Z19gemv_kernel_batchedIf6float2Li32ELi1EEvPKT_S3_S3_PS1_iib_param_5,
	.param .u8 _Z19gemv_kernel_batchedIf6float2Li32ELi1EEvPKT_S3_S3_PS1_iib_param_6
)
{
	.reg .pred 	%p<18>;
	.reg .b16 	%rs<2>;
	.reg .b32 	%r<38>;
	.reg .b32 	%f<66>;
	.reg .b64 	%rd<42>;

	ld.param.u64 	%rd11, [_Z19gemv_kernel_batchedIf6float2Li32ELi1EEvPKT_S3_S3_PS1_iib_param_0];
	ld.param.u64 	%rd12, [_Z19gemv_kernel_batchedIf6float2Li32ELi1EEvPKT_S3_S3_PS1_iib_param_1];
	ld.param.u64 	%rd13, [_Z19gemv_kernel_batchedIf6float2Li32ELi1EEvPKT_S3_S3_PS1_iib_param_2];
	ld.param.u64 	%rd14, [_Z19gemv_kernel_batchedIf6float2Li32ELi1EEvPKT_S3_S3_PS1_iib_param_3];
	ld.param.u32 	%r15, [_Z19gemv_kernel_batchedIf6float2Li32ELi1EEvPKT_S3_S3_PS1_iib_param_4];
	ld.param.u32 	%r14, [_Z19gemv_kernel_batchedIf6float2Li32ELi1EEvPKT_S3_S3_PS1_iib_param_5];
	ld.param.s8 	%rs1, [_Z19gemv_kernel_batchedIf6float2Li32ELi1EEvPKT_S3_S3_PS1_iib_param_6];
	mov.u32 	%r1, %ctaid.x;
	setp.ge.s32 	%p1, %r1, %r15;
	@%p1 bra 	$L__BB64_14;
	mov.u32 	%r2, %tid.x;
	shr.u32 	%r16, %r14, 31;
	add.s32 	%r17, %r14, %r16;
	shr.s32 	%r3, %r17, 1;
	mul.lo.s32 	%r4, %r14, %r1;
	mul.wide.s32 	%rd15, %r4, 4;
	add.s64 	%rd1, %rd11, %rd15;
	setp.ge.s32 	%p2, %r2, %r3;
	mov.f32 	%f63, 0f00000000;
	@%p2 bra 	$L__BB64_8;
	not.b32 	%r18, %r2;
	add.s32 	%r5, %r3, %r18;
	and.b32  	%r19, %r5, 96;
	setp.eq.s32 	%p3, %r19, 96;
	mov.f32 	%f63, 0f00000000;
	mov.u32 	%r36, %r2;
	@%p3 bra 	$L__BB64_5;
	mul.wide.u32 	%rd16, %r2, 8;
	add.s64 	%rd40, %rd12, %rd16;
	add.s64 	%rd18, %rd16, %rd15;
	add.s64 	%rd39, %rd11, %rd18;
	shr.u32 	%r20, %r5, 5;
	add.s32 	%r21, %r20, 1;
	and.b32  	%r22, %r21, 3;
	neg.s32 	%r34, %r22;
	mov.f32 	%f63, 0f00000000;
	mov.u32 	%r36, %r2;
$L__BB64_4:
	.pragma "nounroll";
	// begin inline asm
	ld.global.nc.v2.f32 {%f17,%f18}, [%rd39];
	// end inline asm
	// begin inline asm
	ld.global.nc.v2.f32 {%f19,%f20}, [%rd40];
	// end inline asm
	fma.rn.f32 	%f21, %f17, %f19, %f63;
	fma.rn.f32 	%f63, %f18, %f20, %f21;
	add.s32 	%r36, %r36, 32;
	add.s64 	%rd40, %rd40, 256;
	add.s64 	%rd39, %rd39, 256;
	add.s32 	%r34, %r34, 1;
	setp.ne.s32 	%p4, %r34, 0;
	@%p4 bra 	$L__BB64_4;
$L__BB64_5:
	setp.lt.u32 	%p5, %r5, 96;
	@%p5 bra 	$L__BB64_8;
	mul.wide.u32 	%rd41, %r36, 8;
$L__BB64_7:
	add.s64 	%rd21, %rd1, %rd41;
	// begin inline asm
	ld.global.nc.v2.f32 {%f22,%f23}, [%rd21];
	// end inline asm
	add.s64 	%rd22, %rd12, %rd41;
	// begin inline asm
	ld.global.nc.v2.f32 {%f24,%f25}, [%rd22];
	// end inline asm
	fma.rn.f32 	%f38, %f22, %f24, %f63;
	fma.rn.f32 	%f39, %f23, %f25, %f38;
	add.s64 	%rd23, %rd21, 256;
	// begin inline asm
	ld.global.nc.v2.f32 {%f26,%f27}, [%rd23];
	// end inline asm
	add.s64 	%rd24, %rd22, 256;
	// begin inline asm
	ld.global.nc.v2.f32 {%f28,%f29}, [%rd24];
	// end inline asm
	fma.rn.f32 	%f40, %f26, %f28, %f39;
	fma.rn.f32 	%f41, %f27, %f29, %f40;
	add.s64 	%rd25, %rd21, 512;
	// begin inline asm
	ld.global.nc.v2.f32 {%f30,%f31}, [%rd25];
	// end inline asm
	add.s64 	%rd26, %rd22, 512;
	// begin inline asm
	ld.global.nc.v2.f32 {%f32,%f33}, [%rd26];
	// end inline asm
	fma.rn.f32 	%f42, %f30, %f32, %f41;
	fma.rn.f32 	%f43, %f31, %f33, %f42;
	add.s64 	%rd27, %rd21, 768;
	// begin inline asm
	ld.global.nc.v2.f32 {%f34,%f35}, [%rd27];
	// end inline asm
	add.s64 	%rd28, %rd22, 768;
	// begin inline asm
	ld.global.nc.v2.f32 {%f36,%f37}, [%rd28];
	// end inline asm
	fma.rn.f32 	%f44, %f34, %f36, %f43;
	fma.rn.f32 	%f63, %f35, %f37, %f44;
	add.s32 	%r36, %r36, 128;
	add.s64 	%rd41, %rd41, 1024;
	setp.lt.s32 	%p6, %r36, %r3;
	@%p6 bra 	$L__BB64_7;
$L__BB64_8:
	and.b32  	%r23, %r14, 1;
	setp.eq.b32 	%p7, %r23, 1;
	not.pred 	%p8, %p7;
	setp.ne.s32 	%p9, %r2, 0;
	or.pred  	%p10, %p9, %p8;
	@%p10 bra 	$L__BB64_10;
	mul.wide.s32 	%rd31, %r14, 4;
	add.s64 	%rd32, %rd1, %rd31;
	add.s64 	%rd29, %rd32, -4;
	// begin inline asm
	ld.global.nc.f32 %f45, [%rd29];
	// end inline asm
	add.s64 	%rd33, %rd12, %rd31;
	add.s64 	%rd30, %rd33, -4;
	// begin inline asm
	ld.global.nc.f32 %f46, [%rd30];
	// end inline asm
	fma.rn.f32 	%f63, %f45, %f46, %f63;
$L__BB64_10:
	setp.ne.s32 	%p11, %r2, 0;
	mov.b32 	%r24, %f63;
	shfl.sync.bfly.b32	%r25|%p12, %r24, 16, 31, -1;
	mov.b32 	%f47, %r25;
	add.f32 	%f48, %f63, %f47;
	mov.b32 	%r26, %f48;
	shfl.sync.bfly.b32	%r27|%p13, %r26, 8, 31, -1;
	mov.b32 	%f49, %r27;
	add.f32 	%f50, %f48, %f49;
	mov.b32 	%r28, %f50;
	shfl.sync.bfly.b32	%r29|%p14, %r28, 4, 31, -1;
	mov.b32 	%f51, %r29;
	add.f32 	%f52, %f50, %f51;
	mov.b32 	%r30, %f52;
	shfl.sync.bfly.b32	%r31|%p15, %r30, 2, 31, -1;
	mov.b32 	%f53, %r31;
	add.f32 	%f54, %f52, %f53;
	mov.b32 	%r32, %f54;
	shfl.sync.bfly.b32	%r33|%p16, %r32, 1, 31, -1;
	mov.b32 	%f55, %r33;
	add.f32 	%f10, %f54, %f55;
	@%p11 bra 	$L__BB64_14;
	setp.eq.s16 	%p17, %rs1, 0;
	mov.f32 	%f65, 0f00000000;
	@%p17 bra 	$L__BB64_13;
	mul.wide.u32 	%rd35, %r1, 4;
	add.s64 	%rd34, %rd13, %rd35;
	// begin inline asm
	ld.global.nc.f32 %f65, [%rd34];
	// end inline asm
$L__BB64_13:
	add.f32 	%f58, %f10, %f65;
	cvta.to.global.u64 	%rd36, %rd14;
	mul.wide.u32 	%rd37, %r1, 4;
	add.s64 	%rd38, %rd36, %rd37;
	st.global.f32 	[%rd38], %f58;
$L__BB64_14:
	ret;

}
	// .globl	_Z19gemv_kernel_batchedIf6float2Li32ELi2EEvPKT_S3_S3_PS1_iib
.visible .entry _Z19gemv_kernel_batchedIf6float2Li32ELi2EEvPKT_S3_S3_PS1_iib(
	.param .u64 .ptr .align 1 _Z19gemv_kernel_batchedIf6float2Li32ELi2EEvPKT_S3_S3_PS1_iib_param_0,
	.param .u64 .ptr .align 1 _Z19gemv_kernel_batchedIf6float2Li32ELi2EEvPKT_S3_S3_PS1_iib_param_1,
	.param .u64 .ptr .align 1 _Z19gemv_kernel_batchedIf6float2Li32ELi2EEvPKT_S3_S3_PS1_iib_param_2,
	.param .u64 .ptr .align 1 _Z19gemv_kernel_batchedIf6float2Li32ELi2EEvPKT_S3_S3_PS1_iib_param_3,
	.param .u32 _Z19gemv_kernel_batchedIf6float2Li32ELi2EEvPKT_S3_S3_PS1_iib_param_4,
	.param .u32 _Z19gemv_kernel_batchedIf6float2Li32ELi2EEvPKT_S3_S3_PS1_iib_param_5,
	.param .u8 _Z19gemv_kernel_batchedIf6float2Li32ELi2EEvPKT_S3_S3_PS1_iib_param_6
)
{
	.reg .pred 	%p<23>;
	.reg .b16 	%rs<2>;
	.reg .b32 	%r<49>;
	.reg .b32 	%f<106>;
	.reg .b64 	%rd<53>;

	ld.param.u64 	%rd13, [_Z19gemv_kernel_batchedIf6float2Li32ELi2EEvPKT_S3_S3_PS1_iib_param_0];
	ld.param.u64 	%rd14, [_Z19gemv_kernel_batchedIf6float2Li32ELi2EEvPKT_S3_S3_PS1_iib_param_1];
	ld.param.u64 	%rd15, [_Z19gemv_kernel_batchedIf6float2Li32ELi2EEvPKT_S3_S3_PS1_iib_param_2];
	ld.param.u64 	%rd16, [_Z19gemv_kernel_batchedIf6float2Li32ELi2EEvPKT_S3_S3_PS1_iib_param_3];
	ld.param.u32 	%r14, [_Z19gemv_kernel_batchedIf6float2Li32ELi2EEvPKT_S3_S3_PS1_iib_param_4];
	ld.param.u32 	%r15, [_Z19gemv_kernel_batchedIf6float2Li32ELi2EEvPKT_S3_S3_PS1_iib_param_5];
	ld.param.s8 	%rs1, [_Z19gemv_kernel_batchedIf6float2Li32ELi2EEvPKT_S3_S3_PS1_iib_param_6];
	mov.u32 	%r1, %ctaid.x;
	setp.ge.s32 	%p1, %r1, %r14;
	@%p1 bra 	$L__BB65_14;
	mov.u32 	%r2, %tid.x;
	shr.u32 	%r16, %r15, 31;
	add.s32 	%r17, %r15, %r16;
	shr.s32 	%r3, %r17, 1;
	mul.lo.s32 	%r4, %r15, %r1;
	mul.wide.s32 	%rd17, %r4, 4;
	add.s64 	%rd1, %rd13, %rd17;
	setp.ge.s32 	%p2, %r2, %r3;
	mov.f32 	%f101, 0f00000000;
	mov.f32 	%f102, %f101;
	@%p2 bra 	$L__BB65_8;
	not.b32 	%r18, %r2;
	add.s32 	%r5, %r3, %r18;
	and.b32  	%r19, %r5, 96;
	setp.eq.s32 	%p3, %r19, 96;
	mov.f32 	%f101, 0f00000000;
	mov.u32 	%r47, %r2;
	@%p3 bra 	$L__BB65_5;
	mul.wide.s32 	%rd2, %r15, 4;
	mul.wide.u32 	%rd18, %r2, 8;
	add.s64 	%rd51, %rd14, %rd18;
	add.s64 	%rd20, %rd18, %rd17;
	add.s64 	%rd50, %rd13, %rd20;
	shr.u32 	%r20, %r5, 5;
	add.s32 	%r21, %r20, 1;
	and.b32  	%r22, %r21, 3;
	neg.s32 	%r45, %r22;
	mov.f32 	%f101, 0f00000000;
	mov.f32 	%f102, %f101;
	mov.u32 	%r47, %r2;
$L__BB65_4:
	.pragma "nounroll";
	// begin inline asm
	ld.global.nc.v2.f32 {%f24,%f25}, [%rd50];
	// end inline asm
	// begin inline asm
	ld.global.nc.v2.f32 {%f26,%f27}, [%rd51];
	// end inline asm
	fma.rn.f32 	%f30, %f24, %f26, %f102;
	fma.rn.f32 	%f102, %f25, %f27, %f30;
	add.s64 	%rd23, %rd51, %rd2;
	// begin inline asm
	ld.global.nc.v2.f32 {%f28,%f29}, [%rd23];
	// end inline asm
	fma.rn.f32 	%f31, %f24, %f28, %f101;
	fma.rn.f32 	%f101, %f25, %f29, %f31;
	add.s32 	%r47, %r47, 32;
	add.s64 	%rd51, %rd51, 256;
	add.s64 	%rd50, %rd50, 256;
	add.s32 	%r45, %r45, 1;
	setp.ne.s32 	%p4, %r45, 0;
	@%p4 bra 	$L__BB65_4;
$L__BB65_5:
	setp.lt.u32 	%p5, %r5, 96;
	@%p5 bra 	$L__BB65_8;
	mul.wide.u32 	%rd52, %r47, 8;
	mul.wide.s32 	%rd24, %r15, 4;
	add.s64 	%rd10, %rd14, %rd24;
$L__BB65_7:
	add.s64 	%rd25, %rd1, %rd52;
	// begin inline asm
	ld.global.nc.v2.f32 {%f32,%f33}, [%rd25];
	// end inline asm
	add.s64 	%rd26, %rd14, %rd52;
	// begin inline asm
	ld.global.nc.v2.f32 {%f34,%f35}, [%rd26];
	// end inline asm
	fma.rn.f32 	%f56, %f32, %f34, %f102;
	fma.rn.f32 	%f57, %f33, %f35, %f56;
	add.s64 	%rd27, %rd10, %rd52;
	// begin inline asm
	ld.global.nc.v2.f32 {%f36,%f37}, [%rd27];
	// end inline asm
	fma.rn.f32 	%f58, %f32, %f36, %f101;
	fma.rn.f32 	%f59, %f33, %f37, %f58;
	add.s64 	%rd28, %rd25, 256;
	// begin inline asm
	ld.global.nc.v2.f32 {%f38,%f39}, [%rd28];
	// end inline asm
	add.s64 	%rd29, %rd26, 256;
	// begin inline asm
	ld.global.nc.v2.f32 {%f40,%f41}, [%rd29];
	// end inline asm
	fma.rn.f32 	%f60, %f38, %f40, %f57;
	fma.rn.f32 	%f61, %f39, %f41, %f60;
	add.s64 	%rd30, %rd27, 256;
	// begin inline asm
	ld.global.nc.v2.f32 {%f42,%f43}, [%rd30];
	// end inline asm
	fma.rn.f32 	%f62, %f38, %f42, %f59;
	fma.rn.f32 	%f63, %f39, %f43, %f62;
	add.s64 	%rd31, %rd25, 512;
	// begin inline asm
	ld.global.nc.v2.f32 {%f44,%f45}, [%rd31];
	// end inline asm
	add.s64 	%rd32, %rd26, 512;
	// begin inline asm
	ld.global.nc.v2.f32 {%f46,%f47}, [%rd32];
	// end inline asm
	fma.rn.f32 	%f64, %f44, %f46, %f61;
	fma.rn.f32 	%f65, %f45, %f47, %f64;
	add.s64 	%rd33, %rd27, 512;
	// begin inline asm
	ld.global.nc.v2.f32 {%f48,%f49}, [%rd33];
	// end inline asm
	fma.rn.f32 	%f66, %f44, %f48, %f63;
	fma.rn.f32 	%f67, %f45, %f49, %f66;
	add.s64 	%rd34, %rd25, 768;
	// begin inline asm
	ld.global.nc.v2.f32 {%f50,%f51}, [%rd34];
	// end inline asm
	add.s64 	%rd35, %rd26, 768;
	// begin inline asm
	ld.global.nc.v2.f32 {%f52,%f53}, [%rd35];
	// end inline asm
	fma.rn.f32 	%f68, %f50, %f52, %f65;
	fma.rn.f32 	%f102, %f51, %f53, %f68;
	add.s64 	%rd36, %rd27, 768;
	// begin inline asm
	ld.global.nc.v2.f32 {%f54,%f55}, [%rd36];
	// end inline asm
	fma.rn.f32 	%f69, %f50, %f54, %f67;
	fma.rn.f32 	%f101, %f51, %f55, %f69;
	add.s32 	%r47, %r47, 128;
	add.s64 	%rd52, %rd52, 1024;
	setp.lt.s32 	%p6, %r47, %r3;
	@%p6 bra 	$L__BB65_7;
$L__BB65_8:
	and.b32  	%r23, %r15, 1;
	setp.eq.b32 	%p7, %r23, 1;
	not.pred 	%p8, %p7;
	setp.ne.s32 	%p9, %r2, 0;
	or.pred  	%p10, %p9, %p8;
	@%p10 bra 	$L__BB65_10;
	mul.wide.s32 	%rd40, %r15, 4;
	add.s64 	%rd41, %rd1, %rd40;
	add.s64 	%rd37, %rd41, -4;
	// begin inline asm
	ld.global.nc.f32 %f70, [%rd37];
	// end inline asm
	add.s64 	%rd42, %rd14, %rd40;
	add.s64 	%rd38, %rd42, -4;
	// begin inline asm
	ld.global.nc.f32 %f71, [%rd38];
	// end inline asm
	fma.rn.f32 	%f102, %f70, %f71, %f102;
	add.s64 	%rd39, %rd38, %rd40;
	// begin inline asm
	ld.global.nc.f32 %f72, [%rd39];
	// end inline asm
	fma.rn.f32 	%f101, %f70, %f72, %f101;
$L__BB65_10:
	setp.ne.s32 	%p11, %r2, 0;
	mov.b32 	%r24, %f102;
	shfl.sync.bfly.b32	%r25|%p12, %r24, 16, 31, -1;
	mov.b32 	%f73, %r25;
	add.f32 	%f74, %f102, %f73;
	mov.b32 	%r26, %f74;
	shfl.sync.bfly.b32	%r27|%p13, %r26, 8, 31, -1;
	mov.b32 	%f75, %r27;
	add.f32 	%f76, %f74, %f75;
	mov.b32 	%r28, %f76;
	shfl.sync.bfly.b32	%r29|%p14, %r28, 4, 31, -1;
	mov.b32 	%f77, %r29;
	add.f32 	%f78, %f76, %f77;
	mov.b32 	%r30, %f78;
	shfl.sync.bfly.b32	%r31|%p15, %r30, 2, 31, -1;
	mov.b32 	%f79, %r31;
	add.f32 	%f80, %f78, %f79;
	mov.b32 	%r32, %f80;
	shfl.sync.bfly.b32	%r33|%p16, %r32, 1, 31, -1;
	mov.b32 	%f81, %r33;
	add.f32 	%f17, %f80, %f81;
	mov.b32 	%r34, %f101;
	shfl.sync.bfly.b32	%r35|%p17, %r34, 16, 31, -1;
	mov.b32 	%f82, %r35;
	add.f32 	%f83, %f101, %f82;
	mov.b32 	%r36, %f83;
	shfl.sync.bfly.b32	%r37|%p18, %r36, 8, 31, -1;
	mov.b32 	%f84, %r37;
	add.f32 	%f85, %f83, %f84;
	mov.b32 	%r38, %f85;
	shfl.sync.bfly.b32	%r39|%p19, %r38, 4, 31, -1;
	mov.b32 	%f86, %r39;
	add.f32 	%f87, %f85, %f86;
	mov.b32 	%r40, %f87;
	shfl.sync.bfly.b32	%r41|%p20, %r40, 2, 31, -1;
	mov.b32 	%f88, %r41;
	add.f32 	%f89, %f87, %f88;
	mov.b32 	%r42, %f89;
	shfl.sync.bfly.b32	%r43|%p21, %r42, 1, 31, -1;
	mov.b32 	%f90, %r43;
	add.f32 	%f18, %f89, %f90;
	@%p11 bra 	$L__BB65_14;
	setp.eq.s16 	%p22, %rs1, 0;
	mov.f32 	%f105, 0f00000000;
	@%p22 bra 	$L__BB65_13;
	mul.wide.u32 	%rd44, %r1, 4;
	add.s64 	%rd43, %rd15, %rd44;
	// begin inline asm
	ld.global.nc.f32 %f105, [%rd43];
	// end inline asm
$L__BB65_13:
	cvta.to.global.u64 	%rd45, %rd16;
	add.f32 	%f93, %f105, %f17;
	mul.wide.u32 	%rd46, %r1, 4;
	add.s64 	%rd47, %rd45, %rd46;
	st.global.f32 	[%rd47], %f93;
	add.f32 	%f94, %f105, %f18;
	add.s32 	%r44, %r14, %r1;
	mul.wide.u32 	%rd48, %r44, 4;
	add.s64 	%rd49, %rd45, %rd48;
	st.global.f32 	[%rd49], %f94;
$L__BB65_14:
	ret;

}
	// .globl	_Z19gemv_kernel_batchedIf6float2Li32ELi3EEvPKT_S3_S3_PS1_iib
.visible .entry _Z19gemv_kernel_batchedIf6float2Li32ELi3EEvPKT_S3_S3_PS1_iib(
	.param .u64 .ptr .align 1 _Z19gemv_kernel_batchedIf6float2Li32ELi3EEvPKT_S3_S3_PS1_iib_param_0,
	.param .u64 .ptr .align 1 _Z19gemv_kernel_batchedIf6float2Li32ELi3EEvPKT_S3_S3_PS1_iib_param_1,
	.param .u64 .ptr .align 1 _Z19gemv_kernel_batchedIf6float2Li32ELi3EEvPKT_S3_S3_PS1_iib_param_2,
	.param .u64 .ptr .align 1 _Z19gemv_kernel_batchedIf6float2Li32ELi3EEvPKT_S3_S3_PS1_iib_param_3,
	.param .u32 _Z19gemv_kernel_batchedIf6float2Li32ELi3EEvPKT_S3_S3_PS1_iib_param_4,
	.param .u32 _Z19gemv_kernel_batchedIf6float2Li32ELi3EEvPKT_S3_S3_PS1_iib_param_5,
	.param .u8 _Z19gemv_kernel_batchedIf6float2Li32ELi3EEvPKT_S3_S3_PS1_iib_param_6
)
{
	.reg .pred 	%p<28>;
	.reg .b16 	%rs<3>;
	.reg .b32 	%r<61>;
	.reg .b32 	%f<149>;
	.reg .b64 	%rd<67>;

	ld.param.u64 	%rd15, [_Z19gemv_kernel_batchedIf6float2Li32ELi3EEvPKT_S3_S3_PS1_iib_param_0];
	ld.param.u64 	%rd16, [_Z19gemv_kernel_batchedIf6float2Li32ELi3EEvPKT_S3_S3_PS1_iib_param_1];
	ld.param.u32 	%r14, [_Z19gemv_kernel_batchedIf6float2Li32ELi3EEvPKT_S3_S3_PS1_iib_param_4];
	ld.param.u32 	%r15, [_Z19gemv_kernel_batchedIf6float2Li32ELi3EEvPKT_S3_S3_PS1_iib_param_5];
	mov.u32 	%r1, %ctaid.x;
	setp.ge.s32 	%p1, %r1, %r14;
	@%p1 bra 	$L__BB66_14;
	mov.u32 	%r2, %tid.x;
	shr.u32 	%r16, %r15, 31;
	add.s32 	%r17, %r15, %r16;
	shr.s32 	%r3, %r17, 1;
	mul.lo.s32 	%r4, %r15, %r1;
	mul.wide.s32 	%rd19, %r4, 4;
	add.s64 	%rd1, %rd15, %rd19;
	setp.ge.s32 	%p2, %r2, %r3;
	mov.f32 	%f142, 0f00000000;
	mov.f32 	%f143, %f142;
	mov.f32 	%f144, %f142;
	@%p2 bra 	$L__BB66_8;
	not.b32 	%r18, %r2;
	add.s32 	%r5, %r3, %r18;
	and.b32  	%r19, %r5, 96;
	setp.eq.s32 	%p3, %r19, 96;
	mov.f32 	%f142, 0f00000000;
	mov.u32 	%r59, %r2;
	@%p3 bra 	$L__BB66_5;
	mul.wide.s32 	%rd2, %r15, 8;
	mul.wide.u32 	%rd20, %r2, 8;
	add.s64 	%rd65, %rd16, %rd20;
	mul.wide.s32 	%rd4, %r15, 4;
	add.s64 	%rd22, %rd20, %rd19;
	add.s64 	%rd64, %rd15, %rd22;
	shr.u32 	%r20, %r5, 5;
	add.s32 	%r21, %r20, 1;
	and.b32  	%r22, %r21, 3;
	neg.s32 	%r57, %r22;
	mov.f32 	%f142, 0f00000000;
	mov.f32 	%f143, %f142;
	mov.f32 	%f144, %f142;
	mov.u32 	%r59, %r2;
$L__BB66_4:
	.pragma "nounroll";
	// begin inline asm
	ld.global.nc.v2.f32 {%f33,%f34}, [%rd64];
	// end inline asm
	// begin inline asm
	ld.global.nc.v2.f32 {%f35,%f36}, [%rd65];
	// end inline asm
	fma.rn.f32 	%f41, %f33, %f35, %f144;
	fma.rn.f32 	%f144, %f34, %f36, %f41;
	add.s64 	%rd25, %rd65, %rd4;
	// begin inline asm
	ld.global.nc.v2.f32 {%f37,%f38}, [%rd25];
	// end inline asm
	fma.rn.f32 	%f42, %f33, %f37, %f143;
	fma.rn.f32 	%f143, %f34, %f38, %f42;
	add.s64 	%rd26, %rd65, %rd2;
	// begin inline asm
	ld.global.nc.v2.f32 {%f39,%f40}, [%rd26];
	// end inline asm
	fma.rn.f32 	%f43, %f33, %f39, %f142;
	fma.rn.f32 	%f142, %f34, %f40, %f43;
	add.s32 	%r59, %r59, 32;
	add.s64 	%rd65, %rd65, 256;
	add.s64 	%rd64, %rd64, 256;
	add.s32 	%r57, %r57, 1;
	setp.ne.s32 	%p4, %r57, 0;
	@%p4 bra 	$L__BB66_4;
$L__BB66_5:
	setp.lt.u32 	%p5, %r5, 96;
	@%p5 bra 	$L__BB66_8;
	mul.wide.u32 	%rd66, %r59, 8;
	mul.wide.s32 	%rd27, %r15, 8;
	add.s64 	%rd11, %rd16, %rd27;
	mul.wide.s32 	%rd28, %r15, 4;
	add.s64 	%rd12, %rd16, %rd28;
$L__BB66_7:
	add.s64 	%rd29, %rd1, %rd66;
	// begin inline asm
	ld.global.nc.v2.f32 {%f44,%f45}, [%rd29];
	// end inline asm
	add.s64 	%rd30, %rd16, %rd66;
	// begin inline asm
	ld.global.nc.v2.f32 {%f46,%f47}, [%rd30];
	// end inline asm
	fma.rn.f32 	%f76, %f44, %f46, %f144;
	fma.rn.f32 	%f77, %f45, %f47, %f76;
	add.s64 	%rd31, %rd12, %rd66;
	// begin inline asm
	ld.global.nc.v2.f32 {%f48,%f49}, [%rd31];
	// end inline asm
	fma.rn.f32 	%f78, %f44, %f48, %f143;
	fma.rn.f32 	%f79, %f45, %f49, %f78;
	add.s64 	%rd32, %rd11, %rd66;
	// begin inline asm
	ld.global.nc.v2.f32 {%f50,%f51}, [%rd32];
	// end inline asm
	fma.rn.f32 	%f80, %f44, %f50, %f142;
	fma.rn.f32 	%f81, %f45, %f51, %f80;
	add.s64 	%rd33, %rd29, 256;
	// begin inline asm
	ld.global.nc.v2.f32 {%f52,%f53}, [%rd33];
	// end inline asm
	add.s64 	%rd34, %rd30, 256;
	// begin inline asm
	ld.global.nc.v2.f32 {%f54,%f55}, [%rd34];
	// end inline asm
	fma.rn.f32 	%f82, %f52, %f54, %f77;
	fma.rn.f32 	%f83, %f53, %f55, %f82;
	add.s64 	%rd35, %rd31, 256;
	// begin inline asm
	ld.global.nc.v2.f32 {%f56,%f57}, [%rd35];
	// end inline asm
	fma.rn.f32 	%f84, %f52, %f56, %f79;
	fma.rn.f32 	%f85, %f53, %f57, %f84;
	add.s64 	%rd36, %rd32, 256;
	// begin inline asm
	ld.global.nc.v2.f32 {%f58,%f59}, [%rd36];
	// end inline asm
	fma.rn.f32 	%f86, %f52, %f58, %f81;
	fma.rn.f32 	%f87, %f53, %f59, %f86;
	add.s64 	%rd37, %rd29, 512;
	// begin inline asm
	ld.global.nc.v2.f32 {%f60,%f61}, [%rd37];
	// end inline asm
	add.s64 	%rd38, %rd30, 512;
	// begin inline asm
	ld.global.nc.v2.f32 {%f62,%f63}, [%rd38];
	// end inline asm
	fma.rn.f32 	%f88, %f60, %f62, %f83;
	fma.rn.f32 	%f89, %f61, %f63, %f88;
	add.s64 	%rd39, %rd31, 512;
	// begin inline asm
	ld.global.nc.v2.f32 {%f64,%f65}, [%rd39];
	// end inline asm
	fma.rn.f32 	%f90, %f60, %f64, %f85;
	fma.rn.f32 	%f91, %f61, %f65, %f90;
	add.s64 	%rd40, %rd32, 512;
	// begin inline asm
	ld.global.nc.v2.f32 {%f66,%f67}, [%rd40];
	// end inline asm
	fma.rn.f32 	%f92, %f60, %f66, %f87;
	fma.rn.f32 	%f93, %f61, %f67, %f92;
	add.s64 	%rd41, %rd29, 768;
	// begin inline asm
	ld.global.nc.v2.f32 {%f68,%f69}, [%rd41];
	// end inline asm
	add.s64 	%rd42, %rd30, 768;
	// begin inline asm
	ld.global.nc.v2.f32 {%f70,%f71}, [%rd42];
	// end inline asm
	fma.rn.f32 	%f94, %f68, %f70, %f89;
	fma.rn.f32 	%f144, %f69, %f71, %f94;
	add.s64 	%rd43, %rd31, 768;
	// begin inline asm
	ld.global.nc.v2.f32 {%f72,%f73}, [%rd43];
	// end inline asm
	fma.rn.f32 	%f95, %f68, %f72, %f91;
	fma.rn.f32 	%f143, %f69, %f73, %f95;
	add.s64 	%rd44, %rd32, 768;
	// begin inline asm
	ld.global.nc.v2.f32 {%f74,%f75}, [%rd44];
	// end inline asm
	fma.rn.f32 	%f96, %f68, %f74, %f93;
	fma.rn.f32 	%f142, %f69, %f75, %f96;
	add.s32 	%r59, %r59, 128;
	add.s64 	%rd66, %rd66, 1024;
	setp.lt.s32 	%p6, %r59, %r3;
	@%p6 bra 	$L__BB66_7;
$L__BB66_8:
	and.b32  	%r23, %r15, 1;
	setp.eq.b32 	%p7, %r23, 1;
	not.pred 	%p8, %p7;
	setp.ne.s32 	%p9, %r2, 0;
	or.pred  	%p10, %p9, %p8;
	@%p10 bra 	$L__BB66_10;
	mul.wide.s32 	%rd49, %r15, 4;
	add.s64 	%rd50, %rd1, %rd49;
	add.s64 	%rd45, %rd50, -4;
	// begin inline asm
	ld.global.nc.f32 %f97, [%rd45];
	// end inline asm
	add.s64 	%rd51, %rd16, %rd49;
	add.s64 	%rd46, %rd51, -4;
	// begin inline asm
	ld.global.nc.f32 %f98, [%rd46];
	// end inline asm
	fma.rn.f32 	%f144, %f97, %f98, %f144;
	add.s64 	%rd47, %rd46, %rd49;
	// begin inline asm
	ld.global.nc.f32 %f99, [%rd47];
	// end inline asm
	fma.rn.f32 	%f143, %f97, %f99, %f143;
	shl.b32 	%r24, %r15, 1;
	mul.wide.s32 	%rd52, %r24, 4;
	add.s64 	%rd48, %rd46, %rd52;
	// begin inline asm
	ld.global.nc.f32 %f100, [%rd48];
	// end inline asm
	fma.rn.f32 	%f142, %f97, %f100, %f142;
$L__BB66_10:
	setp.ne.s32 	%p11, %r2, 0;
	mov.b32 	%r25, %f144;
	shfl.sync.bfly.b32	%r26|%p12, %r25, 16, 31, -1;
	mov.b32 	%f101, %r26;
	add.f32 	%f102, %f144, %f101;
	mov.b32 	%r27, %f102;
	shfl.sync.bfly.b32	%r28|%p13, %r27, 8, 31, -1;
	mov.b32 	%f103, %r28;
	add.f32 	%f104, %f102, %f103;
	mov.b32 	%r29, %f104;
	shfl.sync.bfly.b32	%r30|%p14, %r29, 4, 31, -1;
	mov.b32 	%f105, %r30;
	add.f32 	%f106, %f104, %f105;
	mov.b32 	%r31, %f106;
	shfl.sync.bfly.b32	%r32|%p15, %r31, 2, 31, -1;
	mov.b32 	%f107, %r32;
	add.f32 	%f108, %f106, %f107;
	mov.b32 	%r33, %f108;
	shfl.sync.bfly.b32	%r34|%p16, %r33, 1, 31, -1;
	mov.b32 	%f109, %r34;
	add.f32 	%f25, %f108, %f109;
	mov.b32 	%r35, %f143;
	shfl.sync.bfly.b32	%r36|%p17, %r35, 16, 31, -1;
	mov.b32 	%f110, %r36;
	add.f32 	%f111, %f143, %f110;
	mov.b32 	%r37, %f111;
	shfl.sync.bfly.b32	%r38|%p18, %r37, 8, 31, -1;
	mov.b32 	%f112, %r38;
	add.f32 	%f113, %f111, %f112;
	mov.b32 	%r39, %f113;
	shfl.sync.bfly.b32	%r40|%p19, %r39, 4, 31, -1;
	mov.b32 	%f114, %r40;
	add.f32 	%f115, %f113, %f114;
	mov.b32 	%r41, %f115;
	shfl.sync.bfly.b32	%r42|%p20, %r41, 2, 31, -1;
	mov.b32 	%f116, %r42;
	add.f32 	%f117, %f115, %f116;
	mov.b32 	%r43, %f117;
	shfl.sync.bfly.b32	%r44|%p21, %r43, 1, 31, -1;
	mov.b32 	%f118, %r44;
	add.f32 	%f26, %f117, %f118;
	mov.b32 	%r45, %f142;
	shfl.sync.bfly.b32	%r46|%p22, %r45, 16, 31, -1;
	mov.b32 	%f119, %r46;
	add.f32 	%f120, %f142, %f119;
	mov.b32 	%r47, %f120;
	shfl.sync.bfly.b32	%r48|%p23, %r47, 8, 31, -1;
	mov.b32 	%f121, %r48;
	add.f32 	%f122, %f120, %f121;
	mov.b32 	%r49, %f122;
	shfl.sync.bfly.b32	%r50|%p24, %r49, 4, 31, -1;
	mov.b32 	%f123, %r50;
	add.f32 	%f124, %f122, %f123;
	mov.b32 	%r51, %f124;
	shfl.sync.bfly.b32	%r52|%p25, %r51, 2, 31, -1;
	mov.b32 	%f125, %r52;
	add.f32 	%f126, %f124, %f125;
	mov.b32 	%r53, %f126;
	shfl.sync.bfly.b32	%r54|%p26, %r53, 1, 31, -1;
	mov.b32 	%f127, %r54;
	add.f32 	%f27, %f126, %f127;
	@%p11 bra 	$L__BB66_14;
	ld.param.s8 	%rs2, [_Z19gemv_kernel_batchedIf6float2Li32ELi3EEvPKT_S3_S3_PS1_iib_param_6];
	setp.eq.s16 	%p27, %rs2, 0;
	mov.f32 	%f148, 0f00000000;
	@%p27 bra 	$L__BB66_13;
	ld.param.u64 	%rd62, [_Z19gemv_kernel_batchedIf6float2Li32ELi3EEvPKT_S3_S3_PS1_iib_param_2];
	mul.wide.u32 	%rd54, %r1, 4;
	add.s64 	%rd53, %rd62, %rd54;
	// begin inline asm
	ld.global.nc.f32 %f148, [%rd53];
	// end inline asm
$L__BB66_13:
	ld.param.u64 	%rd63, [_Z19gemv_kernel_batchedIf6float2Li32ELi3EEvPKT_S3_S3_PS1_iib_param_3];
	cvta.to.global.u64 	%rd55, %rd63;
	add.f32 	%f130, %f148, %f25;
	mul.wide.u32 	%rd56, %r1, 4;
	add.s64 	%rd57, %rd55, %rd56;
	st.global.f32 	[%rd57], %f130;
	add.f32 	%f131, %f148, %f26;
	add.s32 	%r55, %r14, %r1;
	mul.wide.u32 	%rd58, %r55, 4;
	add.s64 	%rd59, %rd55, %rd58;
	st.global.f32 	[%rd59], %f131;
	add.f32 	%f132, %f148, %f27;
	add.s32 	%r56, %r55, %r14;
	mul.wide.u32 	%rd60, %r56, 4;
	add.s64 	%rd61, %rd55, %rd60;
	st.global.f32 	[%rd61], %f132;
$L__BB66_14:
	ret;

}
	// .globl	_Z19gemv_kernel_batchedIf6float2Li32ELi4EEvPKT_S3_S3_PS1_iib
.visible .entry _Z19gemv_kernel_batchedIf6float2Li32ELi4EEvPKT_S3_S3_PS1_iib(
	.param .u64 .ptr .align 1 _Z19gemv_kernel_batchedIf6float2Li32ELi4EEvPKT_S3_S3_PS1_iib_param_0,
	.param .u64 .ptr .align 1 _Z19gemv_kernel_batchedIf6float2Li32ELi4EEvPKT_S3_S3_PS1_iib_param_1,
	.param .u64 .ptr .align 1 _Z19gemv_kernel_batchedIf6float2Li32ELi4EEvPKT_S3_S3_PS1_iib_param_2,
	.param .u64 .ptr .align 1 _Z19gemv_kernel_batchedIf6float2Li32ELi4EEvPKT_S3_S3_PS1_iib_param_3,
	.param .u32 _Z19gemv_kernel_batchedIf6float2Li32ELi4EEvPKT_S3_S3_PS1_iib_param_4,
	.param .u32 _Z19gemv_kernel_batchedIf6float2Li32ELi4EEvPKT_S3_S3_PS1_iib_param_5,
	.param .u8 _Z19gemv_kernel_batchedIf6float2Li32ELi4EEvPKT_S3_S3_PS1_iib_param_6
)
{
	.reg .pred 	%p<33>;
	.reg .b16 	%rs<2>;
	.reg .b32 	%r<73>;
	.reg .b32 	%f<192>;
	.reg .b64 	%rd<78>;

	ld.param.u64 	%rd17, [_Z19gemv_kernel_batchedIf6float2Li32ELi4EEvPKT_S3_S3_PS1_iib_param_0];
	ld.param.u64 	%rd18, [_Z19gemv_kernel_batchedIf6float2Li32ELi4EEvPKT_S3_S3_PS1_iib_param_1];
	ld.param.u64 	%rd20, [_Z19gemv_kernel_batchedIf6float2Li32ELi4EEvPKT_S3_S3_PS1_iib_param_3];
	ld.param.u32 	%r14, [_Z19gemv_kernel_batchedIf6float2Li32ELi4EEvPKT_S3_S3_PS1_iib_param_4];
	ld.param.u32 	%r15, [_Z19gemv_kernel_batchedIf6float2Li32ELi4EEvPKT_S3_S3_PS1_iib_param_5];
	ld.param.s8 	%rs1, [_Z19gemv_kernel_batchedIf6float2Li32ELi4EEvPKT_S3_S3_PS1_iib_param_6];
	mov.u32 	%r1, %ctaid.x;
	setp.ge.s32 	%p1, %r1, %r14;
	@%p1 bra 	$L__BB67_14;
	mov.u32 	%r2, %tid.x;
	shr.u32 	%r16, %r15, 31;
	add.s32 	%r17, %r15, %r16;
	shr.s32 	%r3, %r17, 1;
	mul.lo.s32 	%r4, %r15, %r1;
	mul.wide.s32 	%rd21, %r4, 4;
	add.s64 	%rd1, %rd17, %rd21;
	setp.ge.s32 	%p2, %r2, %r3;
	mov.f32 	%f183, 0f00000000;
	mov.f32 	%f184, %f183;
	mov.f32 	%f185, %f183;
	mov.f32 	%f186, %f183;
	@%p2 bra 	$L__BB67_8;
	not.b32 	%r18, %r2;
	add.s32 	%r5, %r3, %r18;
	and.b32  	%r19, %r5, 96;
	setp.eq.s32 	%p3, %r19, 96;
	mov.f32 	%f183, 0f00000000;
	mov.u32 	%r71, %r2;
	@%p3 bra 	$L__BB67_5;
	mul.wide.s32 	%rd2, %r15, 8;
	mul.wide.u32 	%rd22, %r2, 8;
	add.s64 	%rd76, %rd18, %rd22;
	mul.wide.s32 	%rd4, %r15, 12;
	mul.wide.s32 	%rd5, %r15, 4;
	add.s64 	%rd24, %rd22, %rd21;
	add.s64 	%rd75, %rd17, %rd24;
	shr.u32 	%r20, %r5, 5;
	add.s32 	%r21, %r20, 1;
	and.b32  	%r22, %r21, 3;
	neg.s32 	%r69, %r22;
	mov.f32 	%f183, 0f00000000;
	mov.f32 	%f184, %f183;
	mov.f32 	%f185, %f183;
	mov.f32 	%f186, %f183;
	mov.u32 	%r71, %r2;
$L__BB67_4:
	.pragma "nounroll";
	// begin inline asm
	ld.global.nc.v2.f32 {%f42,%f43}, [%rd75];
	// end inline asm
	// begin inline asm
	ld.global.nc.v2.f32 {%f44,%f45}, [%rd76];
	// end inline asm
	fma.rn.f32 	%f52, %f42, %f44, %f186;
	fma.rn.f32 	%f186, %f43, %f45, %f52;
	add.s64 	%rd27, %rd76, %rd5;
	// begin inline asm
	ld.global.nc.v2.f32 {%f46,%f47}, [%rd27];
	// end inline asm
	fma.rn.f32 	%f53, %f42, %f46, %f185;
	fma.rn.f32 	%f185, %f43, %f47, %f53;
	add.s64 	%rd28, %rd76, %rd2;
	// begin inline asm
	ld.global.nc.v2.f32 {%f48,%f49}, [%rd28];
	// end inline asm
	fma.rn.f32 	%f54, %f42, %f48, %f184;
	fma.rn.f32 	%f184, %f43, %f49, %f54;
	add.s64 	%rd29, %rd76, %rd4;
	// begin inline asm
	ld.global.nc.v2.f32 {%f50,%f51}, [%rd29];
	// end inline asm
	fma.rn.f32 	%f55, %f42, %f50, %f183;
	fma.rn.f32 	%f183, %f43, %f51, %f55;
	add.s32 	%r71, %r71, 32;
	add.s64 	%rd76, %rd76, 256;
	add.s64 	%rd75, %rd75, 256;
	add.s32 	%r69, %r69, 1;
	setp.ne.s32 	%p4, %r69, 0;
	@%p4 bra 	$L__BB67_4;
$L__BB67_5:
	setp.lt.u32 	%p5, %r5, 96;
	@%p5 bra 	$L__BB67_8;
	mul.wide.u32 	%rd77, %r71, 8;
	mul.wide.s32 	%rd30, %r15, 8;
	add.s64 	%rd12, %rd18, %rd30;
	mul.wide.s32 	%rd31, %r15, 12;
	add.s64 	%rd13, %rd18, %rd31;
	mul.wide.s32 	%rd32, %r15, 4;
	add.s64 	%rd14, %rd18, %rd32;
$L__BB67_7:
	add.s64 	%rd33, %rd1, %rd77;
	// begin inline asm
	ld.global.nc.v2.f32 {%f56,%f57}, [%rd33];
	// end inline asm
	add.s64 	%rd34, %rd18, %rd77;
	// begin inline asm
	ld.global.nc.v2.f32 {%f58,%f59}, [%rd34];
	// end inline asm
	fma.rn.f32 	%f96, %f56, %f58, %f186;
	fma.rn.f32 	%f97, %f57, %f59, %f96;
	add.s64 	%rd35, %rd14, %rd77;
	// begin inline asm
	ld.global.nc.v2.f32 {%f60,%f61}, [%rd35];
	// end inline asm
	fma.rn.f32 	%f98, %f56, %f60, %f185;
	fma.rn.f32 	%f99, %f57, %f61, %f98;
	add.s64 	%rd36, %rd12, %rd77;
	// begin inline asm
	ld.global.nc.v2.f32 {%f62,%f63}, [%rd36];
	// end inline asm
	fma.rn.f32 	%f100, %f56, %f62, %f184;
	fma.rn.f32 	%f101, %f57, %f63, %f100;
	add.s64 	%rd37, %rd13, %rd77;
	// begin inline asm
	ld.global.nc.v2.f32 {%f64,%f65}, [%rd37];
	// end inline asm
	fma.rn.f32 	%f102, %f56, %f64, %f183;
	fma.rn.f32 	%f103, %f57, %f65, %f102;
	add.s64 	%rd38, %rd33, 256;
	// begin inline asm
	ld.global.nc.v2.f32 {%f66,%f67}, [%rd38];
	// end inline asm
	add.s64 	%rd39, %rd34, 256;
	// begin inline asm
	ld.global.nc.v2.f32 {%f68,%f69}, [%rd39];
	// end inline asm
	fma.rn.f32 	%f104, %f66, %f68, %f97;
	fma.rn.f32 	%f105, %f67, %f69, %f104;
	add.s64 	%rd40, %rd35, 256;
	// begin inline asm
	ld.global.nc.v2.f32 {%f70,%f71}, [%rd40];
	// end inline asm
	fma.rn.f32 	%f106, %f66, %f70, %f99;
	fma.rn.f32 	%f107, %f67, %f71, %f106;
	add.s64 	%rd41, %rd36, 256;
	// begin inline asm
	ld.global.nc.v2.f32 {%f72,%f73}, [%rd41];
	// end inline asm
	fma.rn.f32 	%f108, %f66, %f72, %f101;
	fma.rn.f32 	%f109, %f67, %f73, %f108;
	add.s64 	%rd42, %rd37, 256;
	// begin inline asm
	ld.global.nc.v2.f32 {%f74,%f75}, [%rd42];
	// end inline asm
	fma.rn.f32 	%f110, %f66, %f74, %f103;
	fma.rn.f32 	%f111, %f67, %f75, %f110;
	add.s64 	%rd43, %rd33, 512;
	// begin inline asm
	ld.global.nc.v2.f32 {%f76,%f77}, [%rd43];
	// end inline asm
	add.s64 	%rd44, %rd34, 512;
	// begin inline asm
	ld.global.nc.v2.f32 {%f78,%f79}, [%rd44];
	// end inline asm
	fma.rn.f32 	%f112, %f76, %f78, %f105;
	fma.rn.f32 	%f113, %f77, %f79, %f112;
	add.s64 	%rd45, %rd35, 512;
	// begin inline asm
	ld.global.nc.v2.f32 {%f80,%f81}, [%rd45];
	// end inline asm
	fma.rn.f32 	%f114, %f76, %f80, %f107;
	fma.rn.f32 	%f115, %f77, %f81, %f114;
	add.s64 	%rd46, %rd36, 512;
	// begin inline asm
	ld.global.nc.v2.f32 {%f82,%f83}, [%rd46];
	// end inline asm
	fma.rn.f32 	%f116, %f76, %f82, %f109;
	fma.rn.f32 	%f117, %f77, %f83, %f116;
	add.s64 	%rd47, %rd37, 512;
	// begin inline asm
	ld.global.nc.v2.f32 {%f84,%f85}, [%rd47];
	// end inline asm
	fma.rn.f32 	%f118, %f76, %f84, %f111;
	fma.rn.f32 	%f119, %f77, %f85, %f118;
	add.s64 	%rd48, %rd33, 768;
	// begin inline asm
	ld.global.nc.v2.f32 {%f86,%f87}, [%rd48];
	// end inline asm
	add.s64 	%rd49, %rd34, 768;
	// begin inline asm
	ld.global.nc.v2.f32 {%f88,%f89}, [%rd49];
	// end inline asm
	fma.rn.f32 	%f120, %f86, %f88, %f113;
	fma.rn.f32 	%f186, %f87, %f89, %f120;
	add.s64 	%rd50, %rd35, 768;
	// begin inline asm
	ld.global.nc.v2.f32 {%f90,%f91}, [%rd50];
	// end inline asm
	fma.rn.f32 	%f121, %f86, %f90, %f115;
	fma.rn.f32 	%f185, %f87, %f91, %f121;
	add.s64 	%rd51, %rd36, 768;
	// begin inline asm
	ld.global.nc.v2.f32 {%f92,%f93}, [%rd51];
	// end inline asm
	fma.rn.f32 	%f122, %f86, %f92, %f117;
	fma.rn.f32 	%f184, %f87, %f93, %f122;
	add.s64 	%rd52, %rd37, 768;
	// begin inline asm
	ld.global.nc.v2.f32 {%f94,%f95}, [%rd52];
	// end inline asm
	fma.rn.f32 	%f123, %f86, %f94, %f119;
	fma.rn.f32 	%f183, %f87, %f95, %f123;
	add.s32 	%r71, %r71, 128;
	add.s64 	%rd77, %rd77, 1024;
	setp.lt.s32 	%p6, %r71, %r3;
	@%p6 bra 	$L__BB67_7;
$L__BB67_8:
	and.b32  	%r23, %r15, 1;
	setp.eq.b32 	%p7, %r23, 1;
	not.pred 	%p8, %p7;
	setp.ne.s32 	%p9, %r2, 0;
	or.pred  	%p10, %p9, %p8;
	@%p10 bra 	$L__BB67_10;
	mul.wide.s32 	%rd58, %r15, 4;
	add.s64 	%rd59, %rd1, %rd58;
	add.s64 	%rd53, %rd59, -4;
	// begin inline asm
	ld.global.nc.f32 %f124, [%rd53];
	// end inline asm
	add.s64 	%rd60, %rd18, %rd58;
	add.s64 	%rd54, %rd60, -4;
	// begin inline asm
	ld.global.nc.f32 %f125, [%rd54];
	// end inline asm
	fma.rn.f32 	%f186, %f124, %f125, %f186;
	add.s64 	%rd55, %rd54, %rd58;
	// begin inline asm
	ld.global.nc.f32 %f126, [%rd55];
	// end inline asm
	fma.rn.f32 	%f185, %f124, %f126, %f185;
	shl.b32 	%r24, %r15, 1;
	mul.wide.s32 	%rd61, %r24, 4;
	add.s64 	%rd56, %rd54, %rd61;
	// begin inline asm
	ld.global.nc.f32 %f127, [%rd56];
	// end inline asm
	fma.rn.f32 	%f184, %f124, %f127, %f184;
	mul.lo.s32 	%r25, %r15, 3;
	mul.wide.s32 	%rd62, %r25, 4;
	add.s64 	%rd57, %rd54, %rd62;
	// begin inline asm
	ld.global.nc.f32 %f128, [%rd57];
	// end inline asm
	fma.rn.f32 	%f183, %f124, %f128, %f183;
$L__BB67_10:
	setp.ne.s32 	%p11, %r2, 0;
	mov.b32 	%r26, %f186;
	shfl.sync.bfly.b32	%r27|%p12, %r26, 16, 31, -1;
	mov.b32 	%f129, %r27;
	add.f32 	%f130, %f186, %f129;
	mov.b32 	%r28, %f130;
	shfl.sync.bfly.b32	%r29|%p13, %r28, 8, 31, -1;
	mov.b32 	%f131, %r29;
	add.f32 	%f132, %f130, %f131;
	mov.b32 	%r30, %f132;
	shfl.sync.bfly.b32	%r31|%p14, %r30, 4, 31, -1;
	mov.b32 	%f133, %r31;
	add.f32 	%f134, %f132, %f133;
	mov.b32 	%r32, %f134;
	shfl.sync.bfly.b32	%r33|%p15, %r32, 2, 31, -1;
	mov.b32 	%f135, %r33;
	add.f32 	%f136, %f134, %f135;
	mov.b32 	%r34, %f136;
	shfl.sync.bfly.b32	%r35|%p16, %r34, 1, 31, -1;
	mov.b32 	%f137, %r35;
	add.f32 	%f33, %f136, %f137;
	mov.b32 	%r36, %f185;
	shfl.sync.bfly.b32	%r37|%p17, %r36, 16, 31, -1;
	mov.b32 	%f138, %r37;
	add.f32 	%f139, %f185, %f138;
	mov.b32 	%r38, %f139;
	shfl.sync.bfly.b32	%r39|%p18, %r38, 8, 31, -1;
	mov.b32 	%f140, %r39;
	add.f32 	%f141, %f139, %f140;
	mov.b32 	%r40, %f141;
	shfl.sync.bfly.b32	%r41|%p19, %r40, 4, 31, -1;
	mov.b32 	%f142, %r41;
	add.f32 	%f143, %f141, %f142;
	mov.b32 	%r42, %f143;
	shfl.sync.bfly.b32	%r43|%p20, %r42, 2, 31, -1;
	mov.b32 	%f144, %r43;
	add.f32 	%f145, %f143, %f144;
	mov.b32 	%r44, %f145;
	shfl.sync.bfly.b32	%r45|%p21, %r44, 1, 31, -1;
	mov.b32 	%f146, %r45;
	add.f32 	%f34, %f145, %f146;
	mov.b32 	%r46, %f184;
	shfl.sync.bfly.b32	%r47|%p22, %r46, 16, 31, -1;
	mov.b32 	%f147, %r47;
	add.f32 	%f148, %f184, %f147;
	mov.b32 	%r48, %f148;
	shfl.sync.bfly.b32	%r49|%p23, %r48, 8, 31, -1;
	mov.b32 	%f149, %r49;
	add.f32 	%f150, %f148, %f149;
	mov.b32 	%r50, %f150;
	shfl.sync.bfly.b32	%r51|%p24, %r50, 4, 31, -1;
	mov.b32 	%f151, %r51;
	add.f32 	%f152, %f150, %f151;
	mov.b32 	%r52, %f152;
	shfl.sync.bfly.b32	%r53|%p25, %r52, 2, 31, -1;
	mov.b32 	%f153, %r53;
	add.f32 	%f154, %f152, %f153;
	mov.b32 	%r54, %f154;
	shfl.sync.bfly.b32	%r55|%p26, %r54, 1, 31, -1;
	mov.b32 	%f155, %r55;
	add.f32 	%f35, %f154, %f155;
	mov.b32 	%r56, %f183;
	shfl.sync.bfly.b32	%r57|%p27, %r56, 16, 31, -1;
	mov.b32 	%f156, %r57;
	add.f32 	%f157, %f183, %f156;
	mov.b32 	%r58, %f157;
	shfl.sync.bfly.b32	%r59|%p28, %r58, 8, 31, -1;
	mov.b32 	%f158, %r59;
	add.f32 	%f159, %f157, %f158;
	mov.b32 	%r60, %f159;
	shfl.sync.bfly.b32	%r61|%p29, %r60, 4, 31, -1;
	mov.b32 	%f160, %r61;
	add.f32 	%f161, %f159, %f160;
	mov.b32 	%r62, %f161;
	shfl.sync.bfly.b32	%r63|%p30, %r62, 2, 31, -1;
	mov.b32 	%f162, %r63;
	add.f32 	%f163, %f161, %f162;
	mov.b32 	%r64, %f163;
	shfl.sync.bfly.b32	%r65|%p31, %r64, 1, 31, -1;
	mov.b32 	%f164, %r65;
	add.f32 	%f36, %f163, %f164;
	@%p11 bra 	$L__BB67_14;
	setp.eq.s16 	%p32, %rs1, 0;
	mov.f32 	%f191, 0f00000000;
	@%p32 bra 	$L__BB67_13;
	ld.param.u64 	%rd74, [_Z19gemv_kernel_batchedIf6float2Li32ELi4EEvPKT_S3_S3_PS1_iib_param_2];
	mul.wide.u32 	%rd64, %r1, 4;
	add.s64 	%rd63, %rd74, %rd64;
	// begin inline asm
	ld.global.nc.f32 %f191, [%rd63];
	// end inline asm
$L__BB67_13:
	cvta.to.global.u64 	%rd65, %rd20;
	add.f32 	%f167, %f191, %f33;
	mul.wide.u32 	%rd66, %r1, 4;
	add.s64 	%rd67, %rd65, %rd66;
	st.global.f32 	[%rd67], %f167;
	add.f32 	%f168, %f191, %f34;
	add.s32 	%r66, %r14, %r1;
	mul.wide.u32 	%rd68, %r66, 4;
	add.s64 	%rd69, %rd65, %rd68;
	st.global.f32 	[%rd69], %f168;
	add.f32 	%f169, %f191, %f35;
	add.s32 	%r67, %r66, %r14;
	mul.wide.u32 	%rd70, %r67, 4;
	add.s64 	%rd71, %rd65, %rd70;
	st.global.f32 	[%rd71], %f169;
	add.f32 	%f170, %f191, %f36;
	add.s32 	%r68, %r67, %r14;
	mul.wide.u32 	%rd72, %r68, 4;
	add.s64 	%rd73, %rd65, %rd72;
	st.global.f32 	[%rd73], %f170;
$L__BB67_14:
	ret;

}
	// .globl	_Z19gemv_kernel_batchedIf6float2Li32ELi5EEvPKT_S3_S3_PS1_iib
.visible .entry _Z19gemv_kernel_batchedIf6float2Li32ELi5EEvPKT_S3_S3_PS1_iib(
	.param .u64 .ptr .align 1 _Z19gemv_kernel_batchedIf6float2Li32ELi5EEvPKT_S3_S3_PS1_iib_param_0,
	.param .u64 .ptr .align 1 _Z19gemv_kernel_batchedIf6float2Li32ELi5EEvPKT_S3_S3_PS1_iib_param_1,
	.param .u64 .ptr .align 1 _Z19gemv_kernel_batchedIf6float2Li32ELi5EEvPKT_S3_S3_PS1_iib_param_2,
	.param .u64 .ptr .align 1 _Z19gemv_kernel_batchedIf6float2Li32ELi5EEvPKT_S3_S3_PS1_iib_param_3,
	.param .u32 _Z19gemv_kernel_batchedIf6float2Li32ELi5EEvPKT_S3_S3_PS1_iib_param_4,
	.param .u32 _Z19gemv_kernel_batchedIf6float2Li32ELi5EEvPKT_S3_S3_PS1_iib_param_5,
	.param .u8 _Z19gemv_kernel_batchedIf6float2Li32ELi5EEvPKT_S3_S3_PS1_iib_param_6
)
{
	.reg .pred 	%p<38>;
	.reg .b16 	%rs<3>;
	.reg .b32 	%r<85>;
	.reg .b32 	%f<235>;
	.reg .b64 	%rd<83>;

	ld.param.u64 	%rd14, [_Z19gemv_kernel_batchedIf6float2Li32ELi5EEvPKT_S3_S3_PS1_iib_param_0];
	ld.param.u64 	%rd15, [_Z19gemv_kernel_batchedIf6float2Li32ELi5EEvPKT_S3_S3_PS1_iib_param_1];
	ld.param.u32 	%r14, [_Z19gemv_kernel_batchedIf6float2Li32ELi5EEvPKT_S3_S3_PS1_iib_param_4];
	ld.param.u32 	%r15, [_Z19gemv_kernel_batchedIf6float2Li32ELi5EEvPKT_S3_S3_PS1_iib_param_5];
	mov.u32 	%r1, %ctaid.x;
	setp.ge.s32 	%p1, %r1, %r14;
	@%p1 bra 	$L__BB68_14;
	mov.u32 	%r2, %tid.x;
	shr.u32 	%r16, %r15, 31;
	add.s32 	%r17, %r15, %r16;
	shr.s32 	%r3, %r17, 1;
	mul.lo.s32 	%r4, %r15, %r1;
	mul.wide.s32 	%rd18, %r4, 4;
	add.s64 	%rd1, %rd14, %rd18;
	setp.ge.s32 	%p2, %r2, %r3;
	mov.f32 	%f224, 0f00000000;
	mov.f32 	%f225, %f224;
	mov.f32 	%f226, %f224;
	mov.f32 	%f227, %f224;
	mov.f32 	%f228, %f224;
	@%p2 bra 	$L__BB68_8;
	not.b32 	%r18, %r2;
	add.s32 	%r5, %r3, %r18;
	and.b32  	%r19, %r5, 96;
	setp.eq.s32 	%p3, %r19, 96;
	mov.f32 	%f224, 0f00000000;
	mov.u32 	%r83, %r2;
	@%p3 bra 	$L__BB68_5;
	mul.wide.u32 	%rd19, %r2, 8;
	add.s64 	%rd81, %rd15, %rd19;
	add.s64 	%rd21, %rd19, %rd18;
	add.s64 	%rd80, %rd14, %rd21;
	shr.u32 	%r20, %r5, 5;
	add.s32 	%r21, %r20, 1;
	and.b32  	%r22, %r21, 3;
	neg.s32 	%r81, %r22;
	mul.wide.s32 	%rd4, %r15, 4;
	mov.f32 	%f224, 0f00000000;
	mov.f32 	%f225, %f224;
	mov.f32 	%f226, %f224;
	mov.f32 	%f227, %f224;
	mov.f32 	%f228, %f224;
	mov.u32 	%r83, %r2;
$L__BB68_4:
	.pragma "nounroll";
	// begin inline asm
	ld.global.nc.v2.f32 {%f51,%f52}, [%rd80];
	// end inline asm
	// begin inline asm
	ld.global.nc.v2.f32 {%f53,%f54}, [%rd81];
	// end inline asm
	fma.rn.f32 	%f63, %f51, %f53, %f228;
	fma.rn.f32 	%f228, %f52, %f54, %f63;
	add.s64 	%rd24, %rd81, %rd4;
	// begin inline asm
	ld.global.nc.v2.f32 {%f55,%f56}, [%rd24];
	// end inline asm
	fma.rn.f32 	%f64, %f51, %f55, %f227;
	fma.rn.f32 	%f227, %f52, %f56, %f64;
	add.s64 	%rd25, %rd24, %rd4;
	// begin inline asm
	ld.global.nc.v2.f32 {%f57,%f58}, [%rd25];
	// end inline asm
	fma.rn.f32 	%f65, %f51, %f57, %f226;
	fma.rn.f32 	%f226, %f52, %f58, %f65;
	add.s64 	%rd26, %rd25, %rd4;
	// begin inline asm
	ld.global.nc.v2.f32 {%f59,%f60}, [%rd26];
	// end inline asm
	fma.rn.f32 	%f66, %f51, %f59, %f225;
	fma.rn.f32 	%f225, %f52, %f60, %f66;
	add.s64 	%rd27, %rd26, %rd4;
	// begin inline asm
	ld.global.nc.v2.f32 {%f61,%f62}, [%rd27];
	// end inline asm
	fma.rn.f32 	%f67, %f51, %f61, %f224;
	fma.rn.f32 	%f224, %f52, %f62, %f67;
	add.s32 	%r83, %r83, 32;
	add.s64 	%rd81, %rd81, 256;
	add.s64 	%rd80, %rd80, 256;
	add.s32 	%r81, %r81, 1;
	setp.ne.s32 	%p4, %r81, 0;
	@%p4 bra 	$L__BB68_4;
$L__BB68_5:
	setp.lt.u32 	%p5, %r5, 96;
	@%p5 bra 	$L__BB68_8;
	mul.wide.u32 	%rd82, %r83, 8;
	mul.wide.s32 	%rd10, %r15, 4;
	mul.wide.s32 	%rd28, %r15, 12;
	sub.s64 	%rd11, 256, %rd28;
$L__BB68_7:
	add.s64 	%rd29, %rd1, %rd82;
	// begin inline asm
	ld.global.nc.v2.f32 {%f68,%f69}, [%rd29];
	// end inline asm
	add.s64 	%rd30, %rd15, %rd82;
	// begin inline asm
	ld.global.nc.v2.f32 {%f70,%f71}, [%rd30];
	// end inline asm
	fma.rn.f32 	%f116, %f68, %f70, %f228;
	fma.rn.f32 	%f117, %f69, %f71, %f116;
	add.s64 	%rd31, %rd30, %rd10;
	// begin inline asm
	ld.global.nc.v2.f32 {%f72,%f73}, [%rd31];
	// end inline asm
	fma.rn.f32 	%f118, %f68, %f72, %f227;
	fma.rn.f32 	%f119, %f69, %f73, %f118;
	add.s64 	%rd32, %rd31, %rd10;
	// begin inline asm
	ld.global.nc.v2.f32 {%f74,%f75}, [%rd32];
	// end inline asm
	fma.rn.f32 	%f120, %f68, %f74, %f226;
	fma.rn.f32 	%f121, %f69, %f75, %f120;
	add.s64 	%rd33, %rd32, %rd10;
	// begin inline asm
	ld.global.nc.v2.f32 {%f76,%f77}, [%rd33];
	// end inline asm
	fma.rn.f32 	%f122, %f68, %f76, %f225;
	fma.rn.f32 	%f123, %f69, %f77, %f122;
	add.s64 	%rd34, %rd33, %rd10;
	// begin inline asm
	ld.global.nc.v2.f32 {%f78,%f79}, [%rd34];
	// end inline asm
	fma.rn.f32 	%f124, %f68, %f78, %f224;
	fma.rn.f32 	%f125, %f69, %f79, %f124;
	add.s64 	%rd35, %rd29, 256;
	// begin inline asm
	ld.global.nc.v2.f32 {%f80,%f81}, [%rd35];
	// end inline asm
	add.s64 	%rd36, %rd30, 256;
	// begin inline asm
	ld.global.nc.v2.f32 {%f82,%f83}, [%rd36];
	// end inline asm
	fma.rn.f32 	%f126, %f80, %f82, %f117;
	fma.rn.f32 	%f127, %f81, %f83, %f126;
	add.s64 	%rd37, %rd34, %rd11;
	// begin inline asm
	ld.global.nc.v2.f32 {%f84,%f85}, [%rd37];
	// end inline asm
	fma.rn.f32 	%f128, %f80, %f84, %f119;
	fma.rn.f32 	%f129, %f81, %f85, %f128;
	add.s64 	%rd38, %rd37, %rd10;
	// begin inline asm
	ld.global.nc.v2.f32 {%f86,%f87}, [%rd38];
	// end inline asm
	fma.rn.f32 	%f130, %f80, %f86, %f121;
	fma.rn.f32 	%f131, %f81, %f87, %f130;
	add.s64 	%rd39, %rd38, %rd10;
	// begin inline asm
	ld.global.nc.v2.f32 {%f88,%f89}, [%rd39];
	// end inline asm
	fma.rn.f32 	%f132, %f80, %f88, %f123;
	fma.rn.f32 	%f133, %f81, %f89, %f132;
	add.s64 	%rd40, %rd39, %rd10;
	// begin inline asm
	ld.global.nc.v2.f32 {%f90,%f91}, [%rd40];
	// end inline asm
	fma.rn.f32 	%f134, %f80, %f90, %f125;
	fma.rn.f32 	%f135, %f81, %f91, %f134;
	add.s64 	%rd41, %rd29, 512;
	// begin inline asm
	ld.global.nc.v2.f32 {%f92,%f93}, [%rd41];
	// end inline asm
	add.s64 	%rd42, %rd30, 512;
	// begin inline asm
	ld.global.nc.v2.f32 {%f94,%f95}, [%rd42];
	// end inline asm
	fma.rn.f32 	%f136, %f92, %f94, %f127;
	fma.rn.f32 	%f137, %f93, %f95, %f136;
	add.s64 	%rd43, %rd40, %rd11;
	// begin inline asm
	ld.global.nc.v2.f32 {%f96,%f97}, [%rd43];
	// end inline asm
	fma.rn.f32 	%f138, %f92, %f96, %f129;
	fma.rn.f32 	%f139, %f93, %f97, %f138;
	add.s64 	%rd44, %rd43, %rd10;
	// begin inline asm
	ld.global.nc.v2.f32 {%f98,%f99}, [%rd44];
	// end inline asm
	fma.rn.f32 	%f140, %f92, %f98, %f131;
	fma.rn.f32 	%f141, %f93, %f99, %f140;
	add.s64 	%rd45, %rd44, %rd10;
	// begin inline asm
	ld.global.nc.v2.f32 {%f100,%f101}, [%rd45];
	// end inline asm
	fma.rn.f32 	%f142, %f92, %f100, %f133;
	fma.rn.f32 	%f143, %f93, %f101, %f142;
	add.s64 	%rd46, %rd45, %rd10;
	// begin inline asm
	ld.global.nc.v2.f32 {%f102,%f103}, [%rd46];
	// end inline asm
	fma.rn.f32 	%f144, %f92, %f102, %f135;
	fma.rn.f32 	%f145, %f93, %f103, %f144;
	add.s64 	%rd47, %rd29, 768;
	// begin inline asm
	ld.global.nc.v2.f32 {%f104,%f105}, [%rd47];
	// end inline asm
	add.s64 	%rd48, %rd30, 768;
	// begin inline asm
	ld.global.nc.v2.f32 {%f106,%f107}, [%rd48];
	// end inline asm
	fma.rn.f32 	%f146, %f104, %f106, %f137;
	fma.rn.f32 	%f228, %f105, %f107, %f146;
	add.s64 	%rd49, %rd46, %rd11;
	// begin inline asm
	ld.global.nc.v2.f32 {%f108,%f109}, [%rd49];
	// end inline asm
	fma.rn.f32 	%f147, %f104, %f108, %f139;
	fma.rn.f32 	%f227, %f105, %f109, %f147;
	add.s64 	%rd50, %rd49, %rd10;
	// begin inline asm
	ld.global.nc.v2.f32 {%f110,%f111}, [%rd50];
	// end inline asm
	fma.rn.f32 	%f148, %f104, %f110, %f141;
	fma.rn.f32 	%f226, %f105, %f111, %f148;
	add.s64 	%rd51, %rd50, %rd10;
	// begin inline asm
	ld.global.nc.v2.f32 {%f112,%f113}, [%rd51];
	// end inline asm
	fma.rn.f32 	%f149, %f104, %f112, %f143;
	fma.rn.f32 	%f225, %f105, %f113, %f149;
	add.s64 	%rd52, %rd51, %rd10;
	// begin inline asm
	ld.global.nc.v2.f32 {%f114,%f115}, [%rd52];
	// end inline asm
	fma.rn.f32 	%f150, %f104, %f114, %f145;
	fma.rn.f32 	%f224, %f105, %f115, %f150;
	add.s32 	%r83, %r83, 128;
	add.s64 	%rd82, %rd82, 1024;
	setp.lt.s32 	%p6, %r83, %r3;
	@%p6 bra 	$L__BB68_7;
$L__BB68_8:
	and.b32  	%r23, %r15, 1;
	setp.eq.b32 	%p7, %r23, 1;
	not.pred 	%p8, %p7;
	setp.ne.s32 	%p9, %r2, 0;
	or.pred  	%p10, %p9, %p8;
	@%p10 bra 	$L__BB68_10;
	mul.wide.s32 	%rd59, %r15, 4;
	add.s64 	%rd60, %rd1, %rd59;
	add.s64 	%rd53, %rd60, -4;
	// begin inline asm
	ld.global.nc.f32 %f151, [%rd53];
	// end inline asm
	add.s64 	%rd61, %rd15, %rd59;
	add.s64 	%rd54, %rd61, -4;
	// begin inline asm
	ld.global.nc.f32 %f152, [%rd54];
	// end inline asm
	fma.rn.f32 	%f228, %f151, %f152, %f228;
	add.s64 	%rd55, %rd54, %rd59;
	// begin inline asm
	ld.global.nc.f32 %f153, [%rd55];
	// end inline asm
	fma.rn.f32 	%f227, %f151, %f153, %f227;
	shl.b32 	%r24, %r15, 1;
	mul.wide.s32 	%rd62, %r24, 4;
	add.s64 	%rd56, %rd54, %rd62;
	// begin inline asm
	ld.global.nc.f32 %f154, [%rd56];
	// end inline asm
	fma.rn.f32 	%f226, %f151, %f154, %f226;
	mul.lo.s32 	%r25, %r15, 3;
	mul.wide.s32 	%rd63, %r25, 4;
	add.s64 	%rd57, %rd54, %rd63;
	// begin inline asm
	ld.global.nc.f32 %f155, [%rd57];
	// end inline asm
	fma.rn.f32 	%f225, %f151, %f155, %f225;
	shl.b32 	%r26, %r15, 2;
	mul.wide.s32 	%rd64, %r26, 4;
	add.s64 	%rd58, %rd54, %rd64;
	// begin inline asm
	ld.global.nc.f32 %f156, [%rd58];
	// end inline asm
	fma.rn.f32 	%f224, %f151, %f156, %f224;
$L__BB68_10:
	setp.ne.s32 	%p11, %r2, 0;
	mov.b32 	%r27, %f228;
	shfl.sync.bfly.b32	%r28|%p12, %r27, 16, 31, -1;
	mov.b32 	%f157, %r28;
	add.f32 	%f158, %f228, %f157;
	mov.b32 	%r29, %f158;
	shfl.sync.bfly.b32	%r30|%p13, %r29, 8, 31, -1;
	mov.b32 	%f159, %r30;
	add.f32 	%f160, %f158, %f159;
	mov.b32 	%r31, %f160;
	shfl.sync.bfly.b32	%r32|%p14, %r31, 4, 31, -1;
	mov.b32 	%f161, %r32;
	add.f32 	%f162, %f160, %f161;
	mov.b32 	%r33, %f162;
	shfl.sync.bfly.b32	%r34|%p15, %r33, 2, 31, -1;
	mov.b32 	%f163, %r34;
	add.f32 	%f164, %f162, %f163;
	mov.b32 	%r35, %f164;
	shfl.sync.bfly.b32	%r36|%p16, %r35, 1, 31, -1;
	mov.b32 	%f165, %r36;
	add.f32 	%f41, %f164, %f165;
	mov.b32 	%r37, %f227;
	shfl.sync.bfly.b32	%r38|%p17, %r37, 16, 31, -1;
	mov.b32 	%f166, %r38;
	add.f32 	%f167, %f227, %f166;
	mov.b32 	%r39, %f167;
	shfl.sync.bfly.b32	%r40|%p18, %r39, 8, 31, -1;
	mov.b32 	%f168, %r40;
	add.f32 	%f169, %f167, %f168;
	mov.b32 	%r41, %f169;
	shfl.sync.bfly.b32	%r42|%p19, %r41, 4, 31, -1;
	mov.b32 	%f170, %r42;
	add.f32 	%f171, %f169, %f170;
	mov.b32 	%r43, %f171;
	shfl.sync.bfly.b32	%r44|%p20, %r43, 2, 31, -1;
	mov.b32 	%f172, %r44;
	add.f32 	%f173, %f171, %f172;
	mov.b32 	%r45, %f173;
	shfl.sync.bfly.b32	%r46|%p21, %r45, 1, 31, -1;
	mov.b32 	%f174, %r46;
	add.f32 	%f42, %f173, %f174;
	mov.b32 	%r47, %f226;
	shfl.sync.bfly.b32	%r48|%p22, %r47, 16, 31, -1;
	mov.b32 	%f175, %r48;
	add.f32 	%f176, %f226, %f175;
	mov.b32 	%r49, %f176;
	shfl.sync.bfly.b32	%r50|%p23, %r49, 8, 31, -1;
	mov.b32 	%f177, %r50;
	add.f32 	%f178, %f176, %f177;
	mov.b32 	%r51, %f178;
	shfl.sync.bfly.b32	%r52|%p24, %r51, 4, 31, -1;
	mov.b32 	%f179, %r52;
	add.f32 	%f180, %f178, %f179;
	mov.b32 	%r53, %f180;
	shfl.sync.bfly.b32	%r54|%p25, %r53, 2, 31, -1;
	mov.b32 	%f181, %r54;
	add.f32 	%f182, %f180, %f181;
	mov.b32 	%r55, %f182;
	shfl.sync.bfly.b32	%r56|%p26, %r55, 1, 31, -1;
	mov.b32 	%f183, %r56;
	add.f32 	%f43, %f182, %f183;
	mov.b32 	%r57, %f225;
	shfl.sync.bfly.b32	%r58|%p27, %r57, 16, 31, -1;
	mov.b32 	%f184, %r58;
	add.f32 	%f185, %f225, %f184;
	mov.b32 	%r59, %f185;
	shfl.sync.bfly.b32	%r60|%p28, %r59, 8, 31, -1;
	mov.b32 	%f186, %r60;
	add.f32 	%f187, %f185, %f186;
	mov.b32 	%r61, %f187;
	shfl.sync.bfly.b32	%r62|%p29, %r61, 4, 31, -1;
	mov.b32 	%f188, %r62;
	add.f32 	%f189, %f187, %f188;
	mov.b32 	%r63, %f189;
	shfl.sync.bfly.b32	%r64|%p30, %r63, 2, 31, -1;
	mov.b32 	%f190, %r64;
	add.f32 	%f191, %f189, %f190;
	mov.b32 	%r65, %f191;
	shfl.sync.bfly.b32	%r66|%p31, %r65, 1, 31, -1;
	mov.b32 	%f192, %r66;
	add.f32 	%f44, %f191, %f192;
	mov.b32 	%r67, %f224;
	shfl.sync.bfly.b32	%r68|%p32, %r67, 16, 31, -1;
	mov.b32 	%f193, %r68;
	add.f32 	%f194, %f224, %f193;
	mov.b32 	%r69, %f194;
	shfl.sync.bfly.b32	%r70|%p33, %r69, 8, 31, -1;
	mov.b32 	%f195, %r70;
	add.f32 	%f196, %f194, %f195;
	mov.b32 	%r71, %f196;
	shfl.sync.bfly.b32	%r72|%p34, %r71, 4, 31, -1;
	mov.b32 	%f197, %r72;
	add.f32 	%f198, %f196, %f197;
	mov.b32 	%r73, %f198;
	shfl.sync.bfly.b32	%r74|%p35, %r73, 2, 31, -1;
	mov.b32 	%f199, %r74;
	add.f32 	%f200, %f198, %f199;
	mov.b32 	%r75, %f200;
	shfl.sync.bfly.b32	%r76|%p36, %r75, 1, 31, -1;
	mov.b32 	%f201, %r76;
	add.f32 	%f45, %f200, %f201;
	@%p11 bra 	$L__BB68_14;
	ld.param.s8 	%rs2, [_Z19gemv_kernel_batchedIf6float2Li32ELi5EEvPKT_S3_S3_PS1_iib_param_6];
	setp.eq.s16 	%p37, %rs2, 0;
	mov.f32 	%f234, 0f00000000;
	@%p37 bra 	$L__BB68_13;
	ld.param.u64 	%rd78, [_Z19gemv_kernel_batchedIf6float2Li32ELi5EEvPKT_S3_S3_PS1_iib_param_2];
	mul.wide.u32 	%rd66, %r1, 4;
	add.s64 	%rd65, %rd78, %rd66;
	// begin inline asm
	ld.global.nc.f32 %f234, [%rd65];
	// end inline asm
$L__BB68_13:
	ld.param.u64 	%rd79, [_Z19gemv_kernel_batchedIf6float2Li32ELi5EEvPKT_S3_S3_PS1_iib_param_3];
	cvta.to.global.u64 	%rd67, %rd79;
	add.f32 	%f204, %f234, %f41;
	mul.wide.u32 	%rd68, %r1, 4;
	add.s64 	%rd69, %rd67, %rd68;
	st.global.f32 	[%rd69], %f204;
	add.f32 	%f205, %f234, %f42;
	add.s32 	%r77, %r14, %r1;
	mul.wide.u32 	%rd70, %r77, 4;
	add.s64 	%rd71, %rd67, %rd70;
	st.global.f32 	[%rd71], %f205;
	add.f32 	%f206, %f234, %f43;
	add.s32 	%r78, %r77, %r14;
	mul.wide.u32 	%rd72, %r78, 4;
	add.s64 	%rd73, %rd67, %rd72;
	st.global.f32 	[%rd73], %f206;
	add.f32 	%f207, %f234, %f44;
	add.s32 	%r79, %r78, %r14;
	mul.wide.u32 	%rd74, %r79, 4;
	add.s64 	%rd75, %rd67, %rd74;
	st.global.f32 	[%rd75], %f207;
	add.f32 	%f208, %f234, %f45;
	add.s32 	%r80, %r79, %r14;
	mul.wide.u32 	%rd76, %r80, 4;
	add.s64 	%rd77, %rd67, %rd76;
	st.global.f32 	[%rd77], %f208;
$L__BB68_14:
	ret;

}
	// .globl	_Z19gemv_kernel_batchedIf6float2Li32ELi6EEvPKT_S3_S3_PS1_iib
.visible .entry _Z19gemv_kernel_batchedIf6float2Li32ELi6EEvPKT_S3_S3_PS1_iib(
	.param .u64 .ptr .align 1 _Z19gemv_kernel_batchedIf6float2Li32ELi6EEvPKT_S3_S3_PS1_iib_param_0,
	.param .u64 .ptr .align 1 _Z19gemv_kernel_batchedIf6float2Li32ELi6EEvPKT_S3_S3_PS1_iib_param_1,
	.param .u64 .ptr .align 1 _Z19gemv_kernel_batchedIf6float2Li32ELi6EEvPKT_S3_S3_PS1_iib_param_2,
	.param .u64 .ptr .align 1 _Z19gemv_kernel_batchedIf6float2Li32ELi6EEvPKT_S3_S3_PS1_iib_param_3,
	.param .u32 _Z19gemv_kernel_batchedIf6float2Li32ELi6EEvPKT_S3_S3_PS1_iib_param_4,
	.param .u32 _Z19gemv_kernel_batchedIf6float2Li32ELi6EEvPKT_S3_S3_PS1_iib_param_5,
	.param .u8 _Z19gemv_kernel_batchedIf6float2Li32ELi6EEvPKT_S3_S3_PS1_iib_param_6
)
{
	.reg .pred 	%p<43>;
	.reg .b16 	%rs<3>;
	.reg .b32 	%r<97>;
	.reg .b32 	%f<278>;
	.reg .b64 	%rd<92>;

	ld.param.u64 	%rd13, [_Z19gemv_kernel_batchedIf6float2Li32ELi6EEvPKT_S3_S3_PS1_iib_param_0];
	ld.param.u64 	%rd14, [_Z19gemv_kernel_batchedIf6float2Li32ELi6EEvPKT_S3_S3_PS1_iib_param_1];
	ld.param.u32 	%r14, [_Z19gemv_kernel_batchedIf6float2Li32ELi6EEvPKT_S3_S3_PS1_iib_param_4];
	ld.param.u32 	%r15, [_Z19gemv_kernel_batchedIf6float2Li32ELi6EEvPKT_S3_S3_PS1_iib_param_5];
	mov.u32 	%r1, %ctaid.x;
	setp.ge.s32 	%p1, %r1, %r14;
	@%p1 bra 	$L__BB69_14;
	mov.u32 	%r2, %tid.x;
	shr.u32 	%r16, %r15, 31;
	add.s32 	%r17, %r15, %r16;
	shr.s32 	%r3, %r17, 1;
	mul.lo.s32 	%r4, %r15, %r1;
	mul.wide.s32 	%rd17, %r4, 4;
	add.s64 	%rd1, %rd13, %rd17;
	setp.ge.s32 	%p2, %r2, %r3;
	mov.f32 	%f265, 0f00000000;
	mov.f32 	%f266, %f265;
	mov.f32 	%f267, %f265;
	mov.f32 	%f268, %f265;
	mov.f32 	%f269, %f265;
	mov.f32 	%f270, %f265;
	@%p2 bra 	$L__BB69_8;
	not.b32 	%r18, %r2;
	add.s32 	%r5, %r3, %r18;
	and.b32  	%r19, %r5, 96;
	setp.eq.s32 	%p3, %r19, 96;
	mov.f32 	%f265, 0f00000000;
	mov.u32 	%r95, %r2;
	@%p3 bra 	$L__BB69_5;
	mul.wide.u32 	%rd18, %r2, 8;
	add.s64 	%rd90, %rd14, %rd18;
	add.s64 	%rd20, %rd18, %rd17;
	add.s64 	%rd89, %rd13, %rd20;
	shr.u32 	%r20, %r5, 5;
	add.s32 	%r21, %r20, 1;
	and.b32  	%r22, %r21, 3;
	neg.s32 	%r93, %r22;
	mul.wide.s32 	%rd4, %r15, 4;
	mov.f32 	%f265, 0f00000000;
	mov.f32 	%f266, %f265;
	mov.f32 	%f267, %f265;
	mov.f32 	%f268, %f265;
	mov.f32 	%f269, %f265;
	mov.f32 	%f270, %f265;
	mov.u32 	%r95, %r2;
$L__BB69_4:
	.pragma "nounroll";
	// begin inline asm
	ld.global.nc.v2.f32 {%f60,%f61}, [%rd89];
	// end inline asm
	// begin inline asm
	ld.global.nc.v2.f32 {%f62,%f63}, [%rd90];
	// end inline asm
	fma.rn.f32 	%f74, %f60, %f62, %f270;
	fma.rn.f32 	%f270, %f61, %f63, %f74;
	add.s64 	%rd23, %rd90, %rd4;
	// begin inline asm
	ld.global.nc.v2.f32 {%f64,%f65}, [%rd23];
	// end inline asm
	fma.rn.f32 	%f75, %f60, %f64, %f269;
	fma.rn.f32 	%f269, %f61, %f65, %f75;
	add.s64 	%rd24, %rd23, %rd4;
	// begin inline asm
	ld.global.nc.v2.f32 {%f66,%f67}, [%rd24];
	// end inline asm
	fma.rn.f32 	%f76, %f60, %f66, %f268;
	fma.rn.f32 	%f268, %f61, %f67, %f76;
	add.s64 	%rd25, %rd24, %rd4;
	// begin inline asm
	ld.global.nc.v2.f32 {%f68,%f69}, [%rd25];
	// end inline asm
	fma.rn.f32 	%f77, %f60, %f68, %f267;
	fma.rn.f32 	%f267, %f61, %f69, %f77;
	add.s64 	%rd26, %rd25, %rd4;
	// begin inline asm
	ld.global.nc.v2.f32 {%f70,%f71}, [%rd26];
	// end inline asm
	fma.rn.f32 	%f78, %f60, %f70, %f266;
	fma.rn.f32 	%f266, %f61, %f71, %f78;
	add.s64 	%rd27, %rd26, %rd4;
	// begin inline asm
	ld.global.nc.v2.f32 {%f72,%f73}, [%rd27];
	// end inline asm
	fma.rn.f32 	%f79, %f60, %f72, %f265;
	fma.rn.f32 	%f265, %f61, %f73, %f79;
	add.s32 	%r95, %r95, 32;
	add.s64 	%rd90, %rd90, 256;
	add.s64 	%rd89, %rd89, 256;
	add.s32 	%r93, %r93, 1;
	setp.ne.s32 	%p4, %r93, 0;
	@%p4 bra 	$L__BB69_4;
$L__BB69_5:
	setp.lt.u32 	%p5, %r5, 96;
	@%p5 bra 	$L__BB69_8;
	mul.wide.u32 	%rd91, %r95, 8;
	mul.wide.s32 	%rd28, %r15, 16;
	sub.s64 	%rd10, 256, %rd28;
	mul.wide.s32 	%rd57, %r15, 4;
$L__BB69_7:
	add.s64 	%rd29, %rd1, %rd91;
	// begin inline asm
	ld.global.nc.v2.f32 {%f80,%f81}, [%rd29];
	// end inline asm
	add.s64 	%rd30, %rd14, %rd91;
	// begin inline asm
	ld.global.nc.v2.f32 {%f82,%f83}, [%rd30];
	// end inline asm
	fma.rn.f32 	%f136, %f80, %f82, %f270;
	fma.rn.f32 	%f137, %f81, %f83, %f136;
	add.s64 	%rd31, %rd30, %rd57;
	// begin inline asm
	ld.global.nc.v2.f32 {%f84,%f85}, [%rd31];
	// end inline asm
	fma.rn.f32 	%f138, %f80, %f84, %f269;
	fma.rn.f32 	%f139, %f81, %f85, %f138;
	add.s64 	%rd32, %rd31, %rd57;
	// begin inline asm
	ld.global.nc.v2.f32 {%f86,%f87}, [%rd32];
	// end inline asm
	fma.rn.f32 	%f140, %f80, %f86, %f268;
	fma.rn.f32 	%f141, %f81, %f87, %f140;
	add.s64 	%rd33, %rd32, %rd57;
	// begin inline asm
	ld.global.nc.v2.f32 {%f88,%f89}, [%rd33];
	// end inline asm
	fma.rn.f32 	%f142, %f80, %f88, %f267;
	fma.rn.f32 	%f143, %f81, %f89, %f142;
	add.s64 	%rd34, %rd33, %rd57;
	// begin inline asm
	ld.global.nc.v2.f32 {%f90,%f91}, [%rd34];
	// end inline asm
	fma.rn.f32 	%f144, %f80, %f90, %f266;
	fma.rn.f32 	%f145, %f81, %f91, %f144;
	add.s64 	%rd35, %rd34, %rd57;
	// begin inline asm
	ld.global.nc.v2.f32 {%f92,%f93}, [%rd35];
	// end inline asm
	fma.rn.f32 	%f146, %f80, %f92, %f265;
	fma.rn.f32 	%f147, %f81, %f93, %f146;
	add.s64 	%rd36, %rd29, 256;
	// begin inline asm
	ld.global.nc.v2.f32 {%f94,%f95}, [%rd36];
	// end inline asm
	add.s64 	%rd37, %rd30, 256;
	// begin inline asm
	ld.global.nc.v2.f32 {%f96,%f97}, [%rd37];
	// end inline asm
	fma.rn.f32 	%f148, %f94, %f96, %f137;
	fma.rn.f32 	%f149, %f95, %f97, %f148;
	add.s64 	%rd38, %rd35, %rd10;
	// begin inline asm
	ld.global.nc.v2.f32 {%f98,%f99}, [%rd38];
	// end inline asm
	fma.rn.f32 	%f150, %f94, %f98, %f139;
	fma.rn.f32 	%f151, %f95, %f99, %f150;
	add.s64 	%rd39, %rd38, %rd57;
	// begin inline asm
	ld.global.nc.v2.f32 {%f100,%f101}, [%rd39];
	// end inline asm
	fma.rn.f32 	%f152, %f94, %f100, %f141;
	fma.rn.f32 	%f153, %f95, %f101, %f152;
	add.s64 	%rd40, %rd39, %rd57;
	// begin inline asm
	ld.global.nc.v2.f32 {%f102,%f103}, [%rd40];
	// end inline asm
	fma.rn.f32 	%f154, %f94, %f102, %f143;
	fma.rn.f32 	%f155, %f95, %f103, %f154;
	add.s64 	%rd41, %rd40, %rd57;
	// begin inline asm
	ld.global.nc.v2.f32 {%f104,%f105}, [%rd41];
	// end inline asm
	fma.rn.f32 	%f156, %f94, %f104, %f145;
	fma.rn.f32 	%f157, %f95, %f105, %f156;
	add.s64 	%rd42, %rd41, %rd57;
	// begin inline asm
	ld.global.nc.v2.f32 {%f106,%f107}, [%rd42];
	// end inline asm
	fma.rn.f32 	%f158, %f94, %f106, %f147;
	fma.rn.f32 	%f159, %f95, %f107, %f158;
	add.s64 	%rd43, %rd29, 512;
	// begin inline asm
	ld.global.nc.v2.f32 {%f108,%f109}, [%rd43];
	// end inline asm
	add.s64 	%rd44, %rd30, 512;
	// begin inline asm
	ld.global.nc.v2.f32 {%f110,%f111}, [%rd44];
	// end inline asm
	fma.rn.f32 	%f160, %f108, %f110, %f149;
	fma.rn.f32 	%f161, %f109, %f111, %f160;
	add.s64 	%rd45, %rd42, %rd10;
	// begin inline asm
	ld.global.nc.v2.f32 {%f112,%f113}, [%rd45];
	// end inline asm
	fma.rn.f32 	%f162, %f108, %f112, %f151;
	fma.rn.f32 	%f163, %f109, %f113, %f162;
	add.s64 	%rd46, %rd45, %rd57;
	// begin inline asm
	ld.global.nc.v2.f32 {%f114,%f115}, [%rd46];
	// end inline asm
	fma.rn.f32 	%f164, %f108, %f114, %f153;
	fma.rn.f32 	%f165, %f109, %f115, %f164;
	add.s64 	%rd47, %rd46, %rd57;
	// begin inline asm
	ld.global.nc.v2.f32 {%f116,%f117}, [%rd47];
	// end inline asm
	fma.rn.f32 	%f166, %f108, %f116, %f155;
	fma.rn.f32 	%f167, %f109, %f117, %f166;
	add.s64 	%rd48, %rd47, %rd57;
	// begin inline asm
	ld.global.nc.v2.f32 {%f118,%f119}, [%rd48];
	// end inline asm
	fma.rn.f32 	%f168, %f108, %f118, %f157;
	fma.rn.f32 	%f169, %f109, %f119, %f168;
	add.s64 	%rd49, %rd48, %rd57;
	// begin inline asm
	ld.global.nc.v2.f32 {%f120,%f121}, [%rd49];
	// end inline asm
	fma.rn.f32 	%f170, %f108, %f120, %f159;
	fma.rn.f32 	%f171, %f109, %f121, %f170;
	add.s64 	%rd50, %rd29, 768;
	// begin inline asm
	ld.global.nc.v2.f32 {%f122,%f123}, [%rd50];
	// end inline asm
	add.s64 	%rd51, %rd30, 768;
	// begin inline asm
	ld.global.nc.v2.f32 {%f124,%f125}, [%rd51];
	// end inline asm
	fma.rn.f32 	%f172, %f122, %f124, %f161;
	fma.rn.f32 	%f270, %f123, %f125, %f172;
	add.s64 	%rd52, %rd49, %rd10;
	// begin inline asm
	ld.global.nc.v2.f32 {%f126,%f127}, [%rd52];
	// end inline asm
	fma.rn.f32 	%f173, %f122, %f126, %f163;
	fma.rn.f32 	%f269, %f123, %f127, %f173;
	add.s64 	%rd53, %rd52, %rd57;
	// begin inline asm
	ld.global.nc.v2.f32 {%f128,%f129}, [%rd53];
	// end inline asm
	fma.rn.f32 	%f174, %f122, %f128, %f165;
	fma.rn.f32 	%f268, %f123, %f129, %f174;
	add.s64 	%rd54, %rd53, %rd57;
	// begin inline asm
	ld.global.nc.v2.f32 {%f130,%f131}, [%rd54];
	// end inline asm
	fma.rn.f32 	%f175, %f122, %f130, %f167;
	fma.rn.f32 	%f267, %f123, %f131, %f175;
	add.s64 	%rd55, %rd54, %rd57;
	// begin inline asm
	ld.global.nc.v2.f32 {%f132,%f133}, [%rd55];
	// end inline asm
	fma.rn.f32 	%f176, %f122, %f132, %f169;
	fma.rn.f32 	%f266, %f123, %f133, %f176;
	add.s64 	%rd56, %rd55, %rd57;
	// begin inline asm
	ld.global.nc.v2.f32 {%f134,%f135}, [%rd56];
	// end inline asm
	fma.rn.f32 	%f177, %f122, %f134, %f171;
	fma.rn.f32 	%f265, %f123, %f135, %f177;
	add.s32 	%r95, %r95, 128;
	add.s64 	%rd91, %rd91, 1024;
	setp.lt.s32 	%p6, %r95, %r3;
	@%p6 bra 	$L__BB69_7;
$L__BB69_8:
	and.b32  	%r23, %r15, 1;
	setp.eq.b32 	%p7, %r23, 1;
	not.pred 	%p8, %p7;
	setp.ne.s32 	%p9, %r2, 0;
	or.pred  	%p10, %p9, %p8;
	@%p10 bra 	$L__BB69_10;
	mul.wide.s32 	%rd65, %r15, 4;
	add.s64 	%rd66, %rd1, %rd65;
	add.s64 	%rd58, %rd66, -4;
	// begin inline asm
	ld.global.nc.f32 %f178, [%rd58];
	// end inline asm
	add.s64 	%rd67, %rd14, %rd65;
	add.s64 	%rd59, %rd67, -4;
	// begin inline asm
	ld.global.nc.f32 %f179, [%rd59];
	// end inline asm
	fma.rn.f32 	%f270, %f178, %f179, %f270;
	add.s64 	%rd60, %rd59, %rd65;
	// begin inline asm
	ld.global.nc.f32 %f180, [%rd60];
	// end inline asm
	fma.rn.f32 	%f269, %f178, %f180, %f269;
	shl.b32 	%r24, %r15, 1;
	mul.wide.s32 	%rd68, %r24, 4;
	add.s64 	%rd61, %rd59, %rd68;
	// begin inline asm
	ld.global.nc.f32 %f181, [%rd61];
	// end inline asm
	fma.rn.f32 	%f268, %f178, %f181, %f268;
	mul.lo.s32 	%r25, %r15, 3;
	mul.wide.s32 	%rd69, %r25, 4;
	add.s64 	%rd62, %rd59, %rd69;
	// begin inline asm
	ld.global.nc.f32 %f182, [%rd62];
	// end inline asm
	fma.rn.f32 	%f267, %f178, %f182, %f267;
	shl.b32 	%r26, %r15, 2;
	mul.wide.s32 	%rd70, %r26, 4;
	add.s64 	%rd63, %rd59, %rd70;
	// begin inline asm
	ld.global.nc.f32 %f183, [%rd63];
	// end inline asm
	fma.rn.f32 	%f266, %f178, %f183, %f266;
	mul.lo.s32 	%r27, %r15, 5;
	mul.wide.s32 	%rd71, %r27, 4;
	add.s64 	%rd64, %rd59, %rd71;
	// begin inline asm
	ld.global.nc.f32 %f184, [%rd64];
	// end inline asm
	fma.rn.f32 	%f265, %f178, %f184, %f265;
$L__BB69_10:
	setp.ne.s32 	%p11, %r2, 0;
	mov.b32 	%r28, %f270;
	shfl.sync.bfly.b32	%r29|%p12, %r28, 16, 31, -1;
	mov.b32 	%f185, %r29;
	add.f32 	%f186, %f270, %f185;
	mov.b32 	%r30, %f186;
	shfl.sync.bfly.b32	%r31|%p13, %r30, 8, 31, -1;
	mov.b32 	%f187, %r31;
	add.f32 	%f188, %f186, %f187;
	mov.b32 	%r32, %f188;
	shfl.sync.bfly.b32	%r33|%p14, %r32, 4, 31, -1;
	mov.b32 	%f189, %r33;
	add.f32 	%f190, %f188, %f189;
	mov.b32 	%r34, %f190;
	shfl.sync.bfly.b32	%r35|%p15, %r34, 2, 31, -1;
	mov.b32 	%f191, %r35;
	add.f32 	%f192, %f190, %f191;
	mov.b32 	%r36, %f192;
	shfl.sync.bfly.b32	%r37|%p16, %r36, 1, 31, -1;
	mov.b32 	%f193, %r37;
	add.f32 	%f49, %f192, %f193;
	mov.b32 	%r38, %f269;
	shfl.sync.bfly.b32	%r39|%p17, %r38, 16, 31, -1;
	mov.b32 	%f194, %r39;
	add.f32 	%f195, %f269, %f194;
	mov.b32 	%r40, %f195;
	shfl.sync.bfly.b32	%r41|%p18, %r40, 8, 31, -1;
	mov.b32 	%f196, %r41;
	add.f32 	%f197, %f195, %f196;
	mov.b32 	%r42, %f197;
	shfl.sync.bfly.b32	%r43|%p19, %r42, 4, 31, -1;
	mov.b32 	%f198, %r43;
	add.f32 	%f199, %f197, %f198;
	mov.b32 	%r44, %f199;
	shfl.sync.bfly.b32	%r45|%p20, %r44, 2, 31, -1;
	mov.b32 	%f200, %r45;
	add.f32 	%f201, %f199, %f200;
	mov.b32 	%r46, %f201;
	shfl.sync.bfly.b32	%r47|%p21, %r46, 1, 31, -1;
	mov.b32 	%f202, %r47;
	add.f32 	%f50, %f201, %f202;
	mov.b32 	%r48, %f268;
	shfl.sync.bfly.b32	%r49|%p22, %r48, 16, 31, -1;
	mov.b32 	%f203, %r49;
	add.f32 	%f204, %f268, %f203;
	mov.b32 	%r50, %f204;
	shfl.sync.bfly.b32	%r51|%p23, %r50, 8, 31, -1;
	mov.b32 	%f205, %r51;
	add.f32 	%f206, %f204, %f205;
	mov.b32 	%r52, %f206;
	shfl.sync.bfly.b32	%r53|%p24, %r52, 4, 31, -1;
	mov.b32 	%f207, %r53;
	add.f32 	%f208, %f206, %f207;
	mov.b32 	%r54, %f208;
	shfl.sync.bfly.b32	%r55|%p25, %r54, 2, 31, -1;
	mov.b32 	%f209, %r55;
	add.f32 	%f210, %f208, %f209;
	mov.b32 	%r56, %f210;
	shfl.sync.bfly.b32	%r57|%p26, %r56, 1, 31, -1;
	mov.b32 	%f211, %r57;
	add.f32 	%f51, %f210, %f211;
	mov.b32 	%r58, %f267;
	shfl.sync.bfly.b32	%r59|%p27, %r58, 16, 31, -1;
	mov.b32 	%f212, %r59;
	add.f32 	%f213, %f267, %f212;
	mov.b32 	%r60, %f213;
	shfl.sync.bfly.b32	%r61|%p28, %r60, 8, 31, -1;
	mov.b32 	%f214, %r61;
	add.f32 	%f215, %f213, %f214;
	mov.b32 	%r62, %f215;
	shfl.sync.bfly.b32	%r63|%p29, %r62, 4, 31, -1;
	mov.b32 	%f216, %r63;
	add.f32 	%f217, %f215, %f216;
	mov.b32 	%r64, %f217;
	shfl.sync.bfly.b32	%r65|%p30, %r64, 2, 31, -1;
	mov.b32 	%f218, %r65;
	add.f32 	%f219, %f217, %f218;
	mov.b32 	%r66, %f219;
	shfl.sync.bfly.b32	%r67|%p31, %r66, 1, 31, -1;
	mov.b32 	%f220, %r67;
	add.f32 	%f52, %f219, %f220;
	mov.b32 	%r68, %f266;
	shfl.sync.bfly.b32	%r69|%p32, %r68, 16, 31, -1;
	mov.b32 	%f221, %r69;
	add.f32 	%f222, %f266, %f221;
	mov.b32 	%r70, %f222;
	shfl.sync.bfly.b32	%r71|%p33, %r70, 8, 31, -1;
	mov.b32 	%f223, %r71;
	add.f32 	%f224, %f222, %f223;
	mov.b32 	%r72, %f224;
	shfl.sync.bfly.b32	%r73|%p34, %r72, 4, 31, -1;
	mov.b32 	%f225, %r73;
	add.f32 	%f226, %f224, %f225;
	mov.b32 	%r74, %f226;
	shfl.sync.bfly.b32	%r75|%p35, %r74, 2, 31, -1;
	mov.b32 	%f227, %r75;
	add.f32 	%f228, %f226, %f227;
	mov.b32 	%r76, %f228;
	shfl.sync.bfly.b32	%r77|%p36, %r76, 1, 31, -1;
	mov.b32 	%f229, %r77;
	add.f32 	%f53, %f228, %f229;
	mov.b32 	%r78, %f265;
	shfl.sync.bfly.b32	%r79|%p37, %r78, 16, 31, -1;
	mov.b32 	%f230, %r79;
	add.f32 	%f231, %f265, %f230;
	mov.b32 	%r80, %f231;
	shfl.sync.bfly.b32	%r81|%p38, %r80, 8, 31, -1;
	mov.b32 	%f232, %r81;
	add.f32 	%f233, %f231, %f232;
	mov.b32 	%r82, %f233;
	shfl.sync.bfly.b32	%r83|%p39, %r82, 4, 31, -1;
	mov.b32 	%f234, %r83;
	add.f32 	%f235, %f233, %f234;
	mov.b32 	%r84, %f235;
	shfl.sync.bfly.b32	%r85|%p40, %r84, 2, 31, -1;
	mov.b32 	%f236, %r85;
	add.f32 	%f237, %f235, %f236;
	mov.b32 	%r86, %f237;
	shfl.sync.bfly.b32	%r87|%p41, %r86, 1, 31, -1;
	mov.b32 	%f238, %r87;
	add.f32 	%f54, %f237, %f238;
	@%p11 bra 	$L__BB69_14;
	ld.param.s8 	%rs2, [_Z19gemv_kernel_batchedIf6float2Li32ELi6EEvPKT_S3_S3_PS1_iib_param_6];
	setp.eq.s16 	%p42, %rs2, 0;
	mov.f32 	%f277, 0f00000000;
	@%p42 bra 	$L__BB69_13;
	ld.param.u64 	%rd87, [_Z19gemv_kernel_batchedIf6float2Li32ELi6EEvPKT_S3_S3_PS1_iib_param_2];
	mul.wide.u32 	%rd73, %r1, 4;
	add.s64 	%rd72, %rd87, %rd73;
	// begin inline asm
	ld.global.nc.f32 %f277, [%rd72];
	// end inline asm
$L__BB69_13:
	ld.param.u64 	%rd88, [_Z19gemv_kernel_batchedIf6float2Li32ELi6EEvPKT_S3_S3_PS1_iib_param_3];
	cvta.to.global.u64 	%rd74, %rd88;
	add.f32 	%f241, %f277, %f49;
	mul.wide.u32 	%rd75, %r1, 4;
	add.s64 	%rd76, %rd74, %rd75;
	st.global.f32 	[%rd76], %f241;
	add.f32 	%f242, %f277, %f50;
	add.s32 	%r88, %r14, %r1;
	mul.wide.u32 	%rd77, %r88, 4;
	add.s64 	%rd78, %rd74, %rd77;
	st.global.f32 	[%rd78], %f242;
	add.f32 	%f243, %f277, %f51;
	add.s32 	%r89, %r88, %r14;
	mul.wide.u32 	%rd79, %r89, 4;
	add.s64 	%rd80, %rd74, %rd79;
	st.global.f32 	[%rd80], %f243;
	add.f32 	%f244, %f277, %f52;
	add.s32 	%r90, %r89, %r14;
	mul.wide.u32 	%rd81, %r90, 4;
	add.s64 	%rd82, %rd74, %rd81;
	st.global.f32 	[%rd82], %f244;
	add.f32 	%f245, %f277, %f53;
	add.s32 	%r91, %r90, %r14;
	mul.wide.u32 	%rd83, %r91, 4;
	add.s64 	%rd84, %rd74, %rd83;
	st.global.f32 	[%rd84], %f245;
	add.f32 	%f246, %f277, %f54;
	add.s32 	%r92, %r91, %r14;
	mul.wide.u32 	%rd85, %r92, 4;
	add.s64 	%rd86, %rd74, %rd85;
	st.global.f32 	[%rd86], %f246;
$L__BB69_14:
	ret;

}
	// .globl	_Z19gemv_kernel_batchedIf6float2Li32ELi7EEvPKT_S3_S3_PS1_iib
.visible .entry _Z19gemv_kernel_batchedIf6float2Li32ELi7EEvPKT_S3_S3_PS1_iib(
	.param .u64 .ptr .align 1 _Z19gemv_kernel_batchedIf6float2Li32ELi7EEvPKT_S3_S3_PS1_iib_param_0,
	.param .u64 .ptr .align 1 _Z19gemv_kernel_batchedIf6float2Li32ELi7EEvPKT_S3_S3_PS1_iib_param_1,
	.param .u64 .ptr .align 1 _Z19gemv_kernel_batchedIf6float2Li32ELi7EEvPKT_S3_S3_PS1_iib_param_2,
	.param .u64 .ptr .align 1 _Z19gemv_kernel_batchedIf6float2Li32ELi7EEvPKT_S3_S3_PS1_iib_param_3,
	.param .u32 _Z19gemv_kernel_batchedIf6float2Li32ELi7EEvPKT_S3_S3_PS1_iib_param_4,
	.param .u32 _Z19gemv_kernel_batchedIf6float2Li32ELi7EEvPKT_S3_S3_PS1_iib_param_5,
	.param .u8 _Z19gemv_kernel_batchedIf6float2Li32ELi7EEvPKT_S3_S3_PS1_iib_param_6
)
{
	.reg .pred 	%p<48>;
	.reg .b16 	%rs<3>;
	.reg .b32 	%r<109>;
	.reg .b32 	%f<321>;
	.reg .b64 	%rd<101>;

	ld.param.u64 	%rd13, [_Z19gemv_kernel_batchedIf6float2Li32ELi7EEvPKT_S3_S3_PS1_iib_param_0];
	ld.param.u64 	%rd14, [_Z19gemv_kernel_batchedIf6float2Li32ELi7EEvPKT_S3_S3_PS1_iib_param_1];
	ld.param.u32 	%r14, [_Z19gemv_kernel_batchedIf6float2Li32ELi7EEvPKT_S3_S3_PS1_iib_param_4];
	ld.param.u32 	%r15, [_Z19gemv_kernel_batchedIf6float2Li32ELi7EEvPKT_S3_S3_PS1_iib_param_5];
	mov.u32 	%r1, %ctaid.x;
	setp.ge.s32 	%p1, %r1, %r14;
	@%p1 bra 	$L__BB70_14;
	mov.u32 	%r2, %tid.x;
	shr.u32 	%r16, %r15, 31;
	add.s32 	%r17, %r15, %r16;
	shr.s32 	%r3, %r17, 1;
	mul.lo.s32 	%r4, %r15, %r1;
	mul.wide.s32 	%rd17, %r4, 4;
	add.s64 	%rd1, %rd13, %rd17;
	setp.ge.s32 	%p2, %r2, %r3;
	mov.f32 	%f306, 0f00000000;
	mov.f32 	%f307, %f306;
	mov.f32 	%f308, %f306;
	mov.f32 	%f309, %f306;
	mov.f32 	%f310, %f306;
	mov.f32 	%f311, %f306;
	mov.f32 	%f312, %f306;
	@%p2 bra 	$L__BB70_8;
	not.b32 	%r18, %r2;
	add.s32 	%r5, %r3, %r18;
	and.b32  	%r19, %r5, 96;
	setp.eq.s32 	%p3, %r19, 96;
	mov.f32 	%f306, 0f00000000;
	mov.u32 	%r107, %r2;
	@%p3 bra 	$L__BB70_5;
	mul.wide.u32 	%rd18, %r2, 8;
	add.s64 	%rd99, %rd14, %rd18;
	add.s64 	%rd20, %rd18, %rd17;
	add.s64 	%rd98, %rd13, %rd20;
	shr.u32 	%r20, %r5, 5;
	add.s32 	%r21, %r20, 1;
	and.b32  	%r22, %r21, 3;
	neg.s32 	%r105, %r22;
	mul.wide.s32 	%rd4, %r15, 4;
	mov.f32 	%f306, 0f00000000;
	mov.f32 	%f307, %f306;
	mov.f32 	%f308, %f306;
	mov.f32 	%f309, %f306;
	mov.f32 	%f310, %f306;
	mov.f32 	%f311, %f306;
	mov.f32 	%f312, %f306;
	mov.u32 	%r107, %r2;
$L__BB70_4:
	.pragma "nounroll";
	// begin inline asm
	ld.global.nc.v2.f32 {%f69,%f70}, [%rd98];
	// end inline asm
	// begin inline asm
	ld.global.nc.v2.f32 {%f71,%f72}, [%rd99];
	// end inline asm
	fma.rn.f32 	%f85, %f69, %f71, %f312;
	fma.rn.f32 	%f312, %f70, %f72, %f85;
	add.s64 	%rd23, %rd99, %rd4;
	// begin inline asm
	ld.global.nc.v2.f32 {%f73,%f74}, [%rd23];
	// end inline asm
	fma.rn.f32 	%f86, %f69, %f73, %f311;
	fma.rn.f32 	%f311, %f70, %f74, %f86;
	add.s64 	%rd24, %rd23, %rd4;
	// begin inline asm
	ld.global.nc.v2.f32 {%f75,%f76}, [%rd24];
	// end inline asm
	fma.rn.f32 	%f87, %f69, %f75, %f310;
	fma.rn.f32 	%f310, %f70, %f76, %f87;
	add.s64 	%rd25, %rd24, %rd4;
	// begin inline asm
	ld.global.nc.v2.f32 {%f77,%f78}, [%rd25];
	// end inline asm
	fma.rn.f32 	%f88, %f69, %f77, %f309;
	fma.rn.f32 	%f309, %f70, %f78, %f88;
	add.s64 	%rd26, %rd25, %rd4;
	// begin inline asm
	ld.global.nc.v2.f32 {%f79,%f80}, [%rd26];
	// end inline asm
	fma.rn.f32 	%f89, %f69, %f79, %f308;
	fma.rn.f32 	%f308, %f70, %f80, %f89;
	add.s64 	%rd27, %rd26, %rd4;
	// begin inline asm
	ld.global.nc.v2.f32 {%f81,%f82}, [%rd27];
	// end inline asm
	fma.rn.f32 	%f90, %f69, %f81, %f307;
	fma.rn.f32 	%f307, %f70, %f82, %f90;
	add.s64 	%rd28, %rd27, %rd4;
	// begin inline asm
	ld.global.nc.v2.f32 {%f83,%f84}, [%rd28];
	// end inline asm
	fma.rn.f32 	%f91, %f69, %f83, %f306;
	fma.rn.f32 	%f306, %f70, %f84, %f91;
	add.s32 	%r107, %r107, 32;
	add.s64 	%rd99, %rd99, 256;
	add.s64 	%rd98, %rd98, 256;
	add.s32 	%r105, %r105, 1;
	setp.ne.s32 	%p4, %r105, 0;
	@%p4 bra 	$L__BB70_4;
$L__BB70_5:
	setp.lt.u32 	%p5, %r5, 96;
	@%p5 bra 	$L__BB70_8;
	mul.wide.u32 	%rd100, %r107, 8;
	mul.wide.s32 	%rd29, %r15, 20;
	sub.s64 	%rd10, 256, %rd29;
	mul.wide.s32 	%rd62, %r15, 4;
$L__BB70_7:
	add.s64 	%rd30, %rd1, %rd100;
	// begin inline asm
	ld.global.nc.v2.f32 {%f92,%f93}, [%rd30];
	// end inline asm
	add.s64 	%rd31, %rd14, %rd100;
	// begin inline asm
	ld.global.nc.v2.f32 {%f94,%f95}, [%rd31];
	// end inline asm
	fma.rn.f32 	%f156, %f92, %f94, %f312;
	fma.rn.f32 	%f157, %f93, %f95, %f156;
	add.s64 	%rd32, %rd31, %rd62;
	// begin inline asm
	ld.global.nc.v2.f32 {%f96,%f97}, [%rd32];
	// end inline asm
	fma.rn.f32 	%f158, %f92, %f96, %f311;
	fma.rn.f32 	%f159, %f93, %f97, %f158;
	add.s64 	%rd33, %rd32, %rd62;
	// begin inline asm
	ld.global.nc.v2.f32 {%f98,%f99}, [%rd33];
	// end inline asm
	fma.rn.f32 	%f160, %f92, %f98, %f310;
	fma.rn.f32 	%f161, %f93, %f99, %f160;
	add.s64 	%rd34, %rd33, %rd62;
	// begin inline asm
	ld.global.nc.v2.f32 {%f100,%f101}, [%rd34];
	// end inline asm
	fma.rn.f32 	%f162, %f92, %f100, %f309;
	fma.rn.f32 	%f163, %f93, %f101, %f162;
	add.s64 	%rd35, %rd34, %rd62;
	// begin inline asm
	ld.global.nc.v2.f32 {%f102,%f103}, [%rd35];
	// end inline asm
	fma.rn.f32 	%f164, %f92, %f102, %f308;
	fma.rn.f32 	%f165, %f93, %f103, %f164;
	add.s64 	%rd36, %rd35, %rd62;
	// begin inline asm
	ld.global.nc.v2.f32 {%f104,%f105}, [%rd36];
	// end inline asm
	fma.rn.f32 	%f166, %f92, %f104, %f307;
	fma.rn.f32 	%f167, %f93, %f105, %f166;
	add.s64 	%rd37, %rd36, %rd62;
	// begin inline asm
	ld.global.nc.v2.f32 {%f106,%f107}, [%rd37];
	// end inline asm
	fma.rn.f32 	%f168, %f92, %f106, %f306;
	fma.rn.f32 	%f169, %f93, %f107, %f168;
	add.s64 	%rd38, %rd30, 256;
	// begin inline asm
	ld.global.nc.v2.f32 {%f108,%f109}, [%rd38];
	// end inline asm
	add.s64 	%rd39, %rd31, 256;
	// begin inline asm
	ld.global.nc.v2.f32 {%f110,%f111}, [%rd39];
	// end inline asm
	fma.rn.f32 	%f170, %f108, %f110, %f157;
	fma.rn.f32 	%f171, %f109, %f111, %f170;
	add.s64 	%rd40, %rd37, %rd10;
	// begin inline asm
	ld.global.nc.v2.f32 {%f112,%f113}, [%rd40];
	// end inline asm
	fma.rn.f32 	%f172, %f108, %f112, %f159;
	fma.rn.f32 	%f173, %f109, %f113, %f172;
	add.s64 	%rd41, %rd40, %rd62;
	// begin inline asm
	ld.global.nc.v2.f32 {%f114,%f115}, [%rd41];
	// end inline asm
	fma.rn.f32 	%f174, %f108, %f114, %f161;
	fma.rn.f32 	%f175, %f109, %f115, %f174;
	add.s64 	%rd42, %rd41, %rd62;
	// begin inline asm
	ld.global.nc.v2.f32 {%f116,%f117}, [%rd42];
	// end inline asm
	fma.rn.f32 	%f176, %f108, %f116, %f163;
	fma.rn.f32 	%f177, %f109, %f117, %f176;
	add.s64 	%rd43, %rd42, %rd62;
	// begin inline asm
	ld.global.nc.v2.f32 {%f118,%f119}, [%rd43];
	// end inline asm
	fma.rn.f32 	%f178, %f108, %f118, %f165;
	fma.rn.f32 	%f179, %f109, %f119, %f178;
	add.s64 	%rd44, %rd43, %rd62;
	// begin inline asm
	ld.global.nc.v2.f32 {%f120,%f121}, [%rd44];
	// end inline asm
	fma.rn.f32 	%f180, %f108, %f120, %f167;
	fma.rn.f32 	%f181, %f109, %f121, %f180;
	add.s64 	%rd45, %rd44, %rd62;
	// begin inline asm
	ld.global.nc.v2.f32 {%f122,%f123}, [%rd45];
	// end inline asm
	fma.rn.f32 	%f182, %f108, %f122, %f169;
	fma.rn.f32 	%f183, %f109, %f123, %f182;
	add.s64 	%rd46, %rd30, 512;
	// begin inline asm
	ld.global.nc.v2.f32 {%f124,%f125}, [%rd46];
	// end inline asm
	add.s64 	%rd47, %rd31, 512;
	// begin inline asm
	ld.global.nc.v2.f32 {%f126,%f127}, [%rd47];
	// end inline asm
	fma.rn.f32 	%f184, %f124, %f126, %f171;
	fma.rn.f32 	%f185, %f125, %f127, %f184;
	add.s64 	%rd48, %rd45, %rd10;
	// begin inline asm
	ld.global.nc.v2.f32 {%f128,%f129}, [%rd48];
	// end inline asm
	fma.rn.f32 	%f186, %f124, %f128, %f173;
	fma.rn.f32 	%f187, %f125, %f129, %f186;
	add.s64 	%rd49, %rd48, %rd62;
	// begin inline asm
	ld.global.nc.v2.f32 {%f130,%f131}, [%rd49];
	// end inline asm
	fma.rn.f32 	%f188, %f124, %f130, %f175;
	fma.rn.f32 	%f189, %f125, %f131, %f188;
	add.s64 	%rd50, %rd49, %rd62;
	// begin inline asm
	ld.global.nc.v2.f32 {%f132,%f133}, [%rd50];
	// end inline asm
	fma.rn.f32 	%f190, %f124, %f132, %f177;
	fma.rn.f32 	%f191, %f125, %f133, %f190;
	add.s64 	%rd51, %rd50, %rd62;
	// begin inline asm
	ld.global.nc.v2.f32 {%f134,%f135}, [%rd51];
	// end inline asm
	fma.rn.f32 	%f192, %f124, %f134, %f179;
	fma.rn.f32 	%f193, %f125, %f135, %f192;
	add.s64 	%rd52, %rd51, %rd62;
	// begin inline asm
	ld.global.nc.v2.f32 {%f136,%f137}, [%rd52];
	// end inline asm
	fma.rn.f32 	%f194, %f124, %f136, %f181;
	fma.rn.f32 	%f195, %f125, %f137, %f194;
	add.s64 	%rd53, %rd52, %rd62;
	// begin inline asm
	ld.global.nc.v2.f32 {%f138,%f139}, [%rd53];
	// end inline asm
	fma.rn.f32 	%f196, %f124, %f138, %f183;
	fma.rn.f32 	%f197, %f125, %f139, %f196;
	add.s64 	%rd54, %rd30, 768;
	// begin inline asm
	ld.global.nc.v2.f32 {%f140,%f141}, [%rd54];
	// end inline asm
	add.s64 	%rd55, %rd31, 768;
	// begin inline asm
	ld.global.nc.v2.f32 {%f142,%f143}, [%rd55];
	// end inline asm
	fma.rn.f32 	%f198, %f140, %f142, %f185;
	fma.rn.f32 	%f312, %f141, %f143, %f198;
	add.s64 	%rd56, %rd53, %rd10;
	// begin inline asm
	ld.global.nc.v2.f32 {%f144,%f145}, [%rd56];
	// end inline asm
	fma.rn.f32 	%f199, %f140, %f144, %f187;
	fma.rn.f32 	%f311, %f141, %f145, %f199;
	add.s64 	%rd57, %rd56, %rd62;
	// begin inline asm
	ld.global.nc.v2.f32 {%f146,%f147}, [%rd57];
	// end inline asm
	fma.rn.f32 	%f200, %f140, %f146, %f189;
	fma.rn.f32 	%f310, %f141, %f147, %f200;
	add.s64 	%rd58, %rd57, %rd62;
	// begin inline asm
	ld.global.nc.v2.f32 {%f148,%f149}, [%rd58];
	// end inline asm
	fma.rn.f32 	%f201, %f140, %f148, %f191;
	fma.rn.f32 	%f309, %f141, %f149, %f201;
	add.s64 	%rd59, %rd58, %rd62;
	// begin inline asm
	ld.global.nc.v2.f32 {%f150,%f151}, [%rd59];
	// end inline asm
	fma.rn.f32 	%f202, %f140, %f150, %f193;
	fma.rn.f32 	%f308, %f141, %f151, %f202;
	add.s64 	%rd60, %rd59, %rd62;
	// begin inline asm
	ld.global.nc.v2.f32 {%f152,%f153}, [%rd60];
	// end inline asm
	fma.rn.f32 	%f203, %f140, %f152, %f195;
	fma.rn.f32 	%f307, %f141, %f153, %f203;
	add.s64 	%rd61, %rd60, %rd62;
	// begin inline asm
	ld.global.nc.v2.f32 {%f154,%f155}, [%rd61];
	// end inline asm
	fma.rn.f32 	%f204, %f140, %f154, %f197;
	fma.rn.f32 	%f306, %f141, %f155, %f204;
	add.s32 	%r107, %r107, 128;
	add.s64 	%rd100, %rd100, 1024;
	setp.lt.s32 	%p6, %r107, %r3;
	@%p6 bra 	$L__BB70_7;
$L__BB70_8:
	and.b32  	%r23, %r15, 1;
	setp.eq.b32 	%p7, %r23, 1;
	not.pred 	%p8, %p7;
	setp.ne.s32 	%p9, %r2, 0;
	or.pred  	%p10, %p9, %p8;
	@%p10 bra 	$L__BB70_10;
	mul.wide.s32 	%rd71, %r15, 4;
	add.s64 	%rd72, %rd1, %rd71;
	add.s64 	%rd63, %rd72, -4;
	// begin inline asm
	ld.global.nc.f32 %f205, [%rd63];
	// end inline asm
	add.s64 	%rd73, %rd14, %rd71;
	add.s64 	%rd64, %rd73, -4;
	// begin inline asm
	ld.global.nc.f32 %f206, [%rd64];
	// end inline asm
	fma.rn.f32 	%f312, %f205, %f206, %f312;
	add.s64 	%rd65, %rd64, %rd71;
	// begin inline asm
	ld.global.nc.f32 %f207, [%rd65];
	// end inline asm
	fma.rn.f32 	%f311, %f205, %f207, %f311;
	shl.b32 	%r24, %r15, 1;
	mul.wide.s32 	%rd74, %r24, 4;
	add.s64 	%rd66, %rd64, %rd74;
	// begin inline asm
	ld.global.nc.f32 %f208, [%rd66];
	// end inline asm
	fma.rn.f32 	%f310, %f205, %f208, %f310;
	mul.lo.s32 	%r25, %r15, 3;
	mul.wide.s32 	%rd75, %r25, 4;
	add.s64 	%rd67, %rd64, %rd75;
	// begin inline asm
	ld.global.nc.f32 %f209, [%rd67];
	// end inline asm
	fma.rn.f32 	%f309, %f205, %f209, %f309;
	shl.b32 	%r26, %r15, 2;
	mul.wide.s32 	%rd76, %r26, 4;
	add.s64 	%rd68, %rd64, %rd76;
	// begin inline asm
	ld.global.nc.f32 %f210, [%rd68];
	// end inline asm
	fma.rn.f32 	%f308, %f205, %f210, %f308;
	mul.lo.s32 	%r27, %r15, 5;
	mul.wide.s32 	%rd77, %r27, 4;
	add.s64 	%rd69, %rd64, %rd77;
	// begin inline asm
	ld.global.nc.f32 %f211, [%rd69];
	// end inline asm
	fma.rn.f32 	%f307, %f205, %f211, %f307;
	mul.lo.s32 	%r28, %r15, 6;
	mul.wide.s32 	%rd78, %r28, 4;
	add.s64 	%rd70, %rd64, %rd78;
	// begin inline asm
	ld.global.nc.f32 %f212, [%rd70];
	// end inline asm
	fma.rn.f32 	%f306, %f205, %f212, %f306;
$L__BB70_10:
	setp.ne.s32 	%p11, %r2, 0;
	mov.b32 	%r29, %f312;
	shfl.sync.bfly.b32	%r30|%p12, %r29, 16, 31, -1;
	mov.b32 	%f213, %r30;
	add.f32 	%f214, %f312, %f213;
	mov.b32 	%r31, %f214;
	shfl.sync.bfly.b32	%r32|%p13, %r31, 8, 31, -1;
	mov.b32 	%f215, %r32;
	add.f32 	%f216, %f214, %f215;
	mov.b32 	%r33, %f216;
	shfl.sync.bfly.b32	%r34|%p14, %r33, 4, 31, -1;
	mov.b32 	%f217, %r34;
	add.f32 	%f218, %f216, %f217;
	mov.b32 	%r35, %f218;
	shfl.sync.bfly.b32	%r36|%p15, %r35, 2, 31, -1;
	mov.b32 	%f219, %r36;
	add.f32 	%f220, %f218, %f219;
	mov.b32 	%r37, %f220;
	shfl.sync.bfly.b32	%r38|%p16, %r37, 1, 31, -1;
	mov.b32 	%f221, %r38;
	add.f32 	%f57, %f220, %f221;
	mov.b32 	%r39, %f311;
	shfl.sync.bfly.b32	%r40|%p17, %r39, 16, 31, -1;
	mov.b32 	%f222, %r40;
	add.f32 	%f223, %f311, %f222;
	mov.b32 	%r41, %f223;
	shfl.sync.bfly.b32	%r42|%p18, %r41, 8, 31, -1;
	mov.b32 	%f224, %r42;
	add.f32 	%f225, %f223, %f224;
	mov.b32 	%r43, %f225;
	shfl.sync.bfly.b32	%r44|%p19, %r43, 4, 31, -1;
	mov.b32 	%f226, %r44;
	add.f32 	%f227, %f225, %f226;
	mov.b32 	%r45, %f227;
	shfl.sync.bfly.b32	%r46|%p20, %r45, 2, 31, -1;
	mov.b32 	%f228, %r46;
	add.f32 	%f229, %f227, %f228;
	mov.b32 	%r47, %f229;
	shfl.sync.bfly.b32	%r48|%p21, %r47, 1, 31, -1;
	mov.b32 	%f230, %r48;
	add.f32 	%f58, %f229, %f230;
	mov.b32 	%r49, %f310;
	shfl.sync.bfly.b32	%r50|%p22, %r49, 16, 31, -1;
	mov.b32 	%f231, %r50;
	add.f32 	%f232, %f310, %f231;
	mov.b32 	%r51, %f232;
	shfl.sync.bfly.b32	%r52|%p23, %r51, 8, 31, -1;
	mov.b32 	%f233, %r52;
	add.f32 	%f234, %f232, %f233;
	mov.b32 	%r53, %f234;
	shfl.sync.bfly.b32	%r54|%p24, %r53, 4, 31, -1;
	mov.b32 	%f235, %r54;
	add.f32 	%f236, %f234, %f235;
	mov.b32 	%r55, %f236;
	shfl.sync.bfly.b32	%r56|%p25, %r55, 2, 31, -1;
	mov.b32 	%f237, %r56;
	add.f32 	%f238, %f236, %f237;
	mov.b32 	%r57, %f238;
	shfl.sync.bfly.b32	%r58|%p26, %r57, 1, 31, -1;
	mov.b32 	%f239, %r58;
	add.f32 	%f59, %f238, %f239;
	mov.b32 	%r59, %f309;
	shfl.sync.bfly.b32	%r60|%p27, %r59, 16, 31, -1;
	mov.b32 	%f240, %r60;
	add.f32 	%f241, %f309, %f240;
	mov.b32 	%r61, %f241;
	shfl.sync.bfly.b32	%r62|%p28, %r61, 8, 31, -1;
	mov.b32 	%f242, %r62;
	add.f32 	%f243, %f241, %f242;
	mov.b32 	%r63, %f243;
	shfl.sync.bfly.b32	%r64|%p29, %r63, 4, 31, -1;
	mov.b32 	%f244, %r64;
	add.f32 	%f245, %f243, %f244;
	mov.b32 	%r65, %f245;
	shfl.sync.bfly.b32	%r66|%p30, %r65, 2, 31, -1;
	mov.b32 	%f246, %r66;
	add.f32 	%f247, %f245, %f246;
	mov.b32 	%r67, %f247;
	shfl.sync.bfly.b32	%r68|%p31, %r67, 1, 31, -1;
	mov.b32 	%f248, %r68;
	add.f32 	%f60, %f247, %f248;
	mov.b32 	%r69, %f308;
	shfl.sync.bfly.b32	%r70|%p32, %r69, 16, 31, -1;
	mov.b32 	%f249, %r70;
	add.f32 	%f250, %f308, %f249;
	mov.b32 	%r71, %f250;
	shfl.sync.bfly.b32	%r72|%p33, %r71, 8, 31, -1;
	mov.b32 	%f251, %r72;
	add.f32 	%f252, %f250, %f251;
	mov.b32 	%r73, %f252;
	shfl.sync.bfly.b32	%r74|%p34, %r73, 4, 31, -1;
	mov.b32 	%f253, %r74;
	add.f32 	%f254, %f252, %f253;
	mov.b32 	%r75, %f254;
	shfl.sync.bfly.b32	%r76|%p35, %r75, 2, 31, -1;
	mov.b32 	%f255, %r76;
	add.f32 	%f256, %f254, %f255;
	mov.b32 	%r77, %f256;
	shfl.sync.bfly.b32	%r78|%p36, %r77, 1, 31, -1;
	mov.b32 	%f257, %r78;
	add.f32 	%f61, %f256, %f257;
	mov.b32 	%r79, %f307;
	shfl.sync.bfly.b32	%r80|%p37, %r79, 16, 31, -1;
	mov.b32 	%f258, %r80;
	add.f32 	%f259, %f307, %f258;
	mov.b32 	%r81, %f259;
	shfl.sync.bfly.b32	%r82|%p38, %r81, 8, 31, -1;
	mov.b32 	%f260, %r82;
	add.f32 	%f261, %f259, %f260;
	mov.b32 	%r83, %f261;
	shfl.sync.bfly.b32	%r84|%p39, %r83, 4, 31, -1;
	mov.b32 	%f262, %r84;
	add.f32 	%f263, %f261, %f262;
	mov.b32 	%r85, %f263;
	shfl.sync.bfly.b32	%r86|%p40, %r85, 2, 31, -1;
	mov.b32 	%f264, %r86;
	add.f32 	%f265, %f263, %f264;
	mov.b32 	%r87, %f265;
	shfl.sync.bfly.b32	%r88|%p41, %r87, 1, 31, -1;
	mov.b32 	%f266, %r88;
	add.f32 	%f62, %f265, %f266;
	mov.b32 	%r89, %f306;
	shfl.sync.bfly.b32	%r90|%p42, %r89, 16, 31, -1;
	mov.b32 	%f267, %r90;
	add.f32 	%f268, %f306, %f267;
	mov.b32 	%r91, %f268;
	shfl.sync.bfly.b32	%r92|%p43, %r91, 8, 31, -1;
	mov.b32 	%f269, %r92;
	add.f32 	%f270, %f268, %f269;
	mov.b32 	%r93, %f270;
	shfl.sync.bfly.b32	%r94|%p44, %r93, 4, 31, -1;
	mov.b32 	%f271, %r94;
	add.f32 	%f272, %f270, %f271;
	mov.b32 	%r95, %f272;
	shfl.sync.bfly.b32	%r96|%p45, %r95, 2, 31, -1;
	mov.b32 	%f273, %r96;
	add.f32 	%f274, %f272, %f273;
	mov.b32 	%r97, %f274;
	shfl.sync.bfly.b32	%r98|%p46, %r97, 1, 31, -1;
	mov.b32 	%f275, %r98;
	add.f32 	%f63, %f274, %f275;
	@%p11 bra 	$L__BB70_14;
	ld.param.s8 	%rs2, [_Z19gemv_kernel_batchedIf6float2Li32ELi7EEvPKT_S3_S3_PS1_iib_param_6];
	setp.eq.s16 	%p47, %rs2, 0;
	mov.f32 	%f320, 0f00000000;
	@%p47 bra 	$L__BB70_13;
	ld.param.u64 	%rd96, [_Z19gemv_kernel_batchedIf6float2Li32ELi7EEvPKT_S3_S3_PS1_iib_param_2];
	mul.wide.u32 	%rd80, %r1, 4;
	add.s64 	%rd79, %rd96, %rd80;
	// begin inline asm
	ld.global.nc.f32 %f320, [%rd79];
	// end inline asm
$L__BB70_13:
	ld.param.u64 	%rd97, [_Z19gemv_kernel_batchedIf6float2Li32ELi7EEvPKT_S3_S3_PS1_iib_param_3];
	cvta.to.global.u64 	%rd81, %rd97;
	add.f32 	%f278, %f320, %f57;
	mul.wide.u32 	%rd82, %r1, 4;
	add.s64 	%rd83, %rd81, %rd82;
	st.global.f32 	[%rd83], %f278;
	add.f32 	%f279, %f320, %f58;
	add.s32 	%r99, %r14, %r1;
	mul.wide.u32 	%rd84, %r99, 4;
	add.s64 	%rd85, %rd81, %rd84;
	st.global.f32 	[%rd85], %f279;
	add.f32 	%f280, %f320, %f59;
	add.s32 	%r100, %r99, %r14;
	mul.wide.u32 	%rd86, %r100, 4;
	add.s64 	%rd87, %rd81, %rd86;
	st.global.f32 	[%rd87], %f280;
	add.f32 	%f281, %f320, %f60;
	add.s32 	%r101, %r100, %r14;
	mul.wide.u32 	%rd88, %r101, 4;
	add.s64 	%rd89, %rd81, %rd88;
	st.global.f32 	[%rd89], %f281;
	add.f32 	%f282, %f320, %f61;
	add.s32 	%r102, %r101, %r14;
	mul.wide.u32 	%rd90, %r102, 4;
	add.s64 	%rd91, %rd81, %rd90;
	st.global.f32 	[%rd91], %f282;
	add.f32 	%f283, %f320, %f62;
	add.s32 	%r103, %r102, %r14;
	mul.wide.u32 	%rd92, %r103, 4;
	add.s64 	%rd93, %rd81, %rd92;
	st.global.f32 	[%rd93], %f283;
	add.f32 	%f284, %f320, %f63;
	add.s32 	%r104, %r103, %r14;
	mul.wide.u32 	%rd94, %r104, 4;
	add.s64 	%rd95, %rd81, %rd94;
	st.global.f32 	[%rd95], %f284;
$L__BB70_14:
	ret;

}
	// .globl	_Z19gemv_kernel_batchedIf6float2Li32ELi8EEvPKT_S3_S3_PS1_iib
.visible .entry _Z19gemv_kernel_batchedIf6float2Li32ELi8EEvPKT_S3_S3_PS1_iib(
	.param .u64 .ptr .align 1 _Z19gemv_kernel_batchedIf6float2Li32ELi8EEvPKT_S3_S3_PS1_iib_param_0,
	.param .u64 .ptr .align 1 _Z19gemv_kernel_batchedIf6float2Li32ELi8EEvPKT_S3_S3_PS1_iib_param_1,
	.param .u64 .ptr .align 1 _Z19gemv_kernel_batchedIf6float2Li32ELi8EEvPKT_S3_S3_PS1_iib_param_2,
	.param .u64 .ptr .align 1 _Z19gemv_kernel_batchedIf6float2Li32ELi8EEvPKT_S3_S3_PS1_iib_param_3,
	.param .u32 _Z19gemv_kernel_batchedIf6float2Li32ELi8EEvPKT_S3_S3_PS1_iib_param_4,
	.param .u32 _Z19gemv_kernel_batchedIf6float2Li32ELi8EEvPKT_S3_S3_PS1_iib_param_5,
	.param .u8 _Z19gemv_kernel_batchedIf6float2Li32ELi8EEvPKT_S3_S3_PS1_iib_param_6
)
{
	.reg .pred 	%p<53>;
	.reg .b16 	%rs<3>;
	.reg .b32 	%r<121>;
	.reg .b32 	%f<364>;
	.reg .b64 	%rd<110>;

	ld.param.u64 	%rd11, [_Z19gemv_kernel_batchedIf6float2Li32ELi8EEvPKT_S3_S3_PS1_iib_param_0];
	ld.param.u64 	%rd12, [_Z19gemv_kernel_batchedIf6float2Li32ELi8EEvPKT_S3_S3_PS1_iib_param_1];
	ld.param.u32 	%r14, [_Z19gemv_kernel_batchedIf6float2Li32ELi8EEvPKT_S3_S3_PS1_iib_param_4];
	ld.param.u32 	%r15, [_Z19gemv_kernel_batchedIf6float2Li32ELi8EEvPKT_S3_S3_PS1_iib_param_5];
	mov.u32 	%r1, %ctaid.x;
	setp.ge.s32 	%p1, %r1, %r14;
	@%p1 bra 	$L__BB71_14;
	mov.u32 	%r2, %tid.x;
	shr.u32 	%r16, %r15, 31;
	add.s32 	%r17, %r15, %r16;
	shr.s32 	%r3, %r17, 1;
	mul.lo.s32 	%r4, %r15, %r1;
	mul.wide.s32 	%rd15, %r4, 4;
	add.s64 	%rd1, %rd11, %rd15;
	setp.ge.s32 	%p2, %r2, %r3;
	mov.f32 	%f347, 0f00000000;
	mov.f32 	%f348, %f347;
	mov.f32 	%f349, %f347;
	mov.f32 	%f350, %f347;
	mov.f32 	%f351, %f347;
	mov.f32 	%f352, %f347;
	mov.f32 	%f353, %f347;
	mov.f32 	%f354, %f347;
	@%p2 bra 	$L__BB71_8;
	not.b32 	%r18, %r2;
	add.s32 	%r5, %r3, %r18;
	and.b32  	%r19, %r5, 96;
	setp.eq.s32 	%p3, %r19, 96;
	mov.f32 	%f347, 0f00000000;
	mov.u32 	%r119, %r2;
	@%p3 bra 	$L__BB71_5;
	mul.wide.u32 	%rd16, %r2, 8;
	add.s64 	%rd108, %rd12, %rd16;
	add.s64 	%rd18, %rd16, %rd15;
	add.s64 	%rd107, %rd11, %rd18;
	shr.u32 	%r20, %r5, 5;
	add.s32 	%r21, %r20, 1;
	and.b32  	%r22, %r21, 3;
	neg.s32 	%r117, %r22;
	mov.f32 	%f347, 0f00000000;
	mul.wide.s32 	%rd28, %r15, 4;
	mov.f32 	%f348, %f347;
	mov.f32 	%f349, %f347;
	mov.f32 	%f350, %f347;
	mov.f32 	%f351, %f347;
	mov.f32 	%f352, %f347;
	mov.f32 	%f353, %f347;
	mov.f32 	%f354, %f347;
	mov.u32 	%r119, %r2;
$L__BB71_4:
	.pragma "nounroll";
	// begin inline asm
	ld.global.nc.v2.f32 {%f78,%f79}, [%rd107];
	// end inline asm
	// begin inline asm
	ld.global.nc.v2.f32 {%f80,%f81}, [%rd108];
	// end inline asm
	fma.rn.f32 	%f96, %f78, %f80, %f354;
	fma.rn.f32 	%f354, %f79, %f81, %f96;
	add.s64 	%rd21, %rd108, %rd28;
	// begin inline asm
	ld.global.nc.v2.f32 {%f82,%f83}, [%rd21];
	// end inline asm
	fma.rn.f32 	%f97, %f78, %f82, %f353;
	fma.rn.f32 	%f353, %f79, %f83, %f97;
	add.s64 	%rd22, %rd21, %rd28;
	// begin inline asm
	ld.global.nc.v2.f32 {%f84,%f85}, [%rd22];
	// end inline asm
	fma.rn.f32 	%f98, %f78, %f84, %f352;
	fma.rn.f32 	%f352, %f79, %f85, %f98;
	add.s64 	%rd23, %rd22, %rd28;
	// begin inline asm
	ld.global.nc.v2.f32 {%f86,%f87}, [%rd23];
	// end inline asm
	fma.rn.f32 	%f99, %f78, %f86, %f351;
	fma.rn.f32 	%f351, %f79, %f87, %f99;
	add.s64 	%rd24, %rd23, %rd28;
	// begin inline asm
	ld.global.nc.v2.f32 {%f88,%f89}, [%rd24];
	// end inline asm
	fma.rn.f32 	%f100, %f78, %f88, %f350;
	fma.rn.f32 	%f350, %f79, %f89, %f100;
	add.s64 	%rd25, %rd24, %rd28;
	// begin inline asm
	ld.global.nc.v2.f32 {%f90,%f91}, [%rd25];
	// end inline asm
	fma.rn.f32 	%f101, %f78, %f90, %f349;
	fma.rn.f32 	%f349, %f79, %f91, %f101;
	add.s64 	%rd26, %rd25, %rd28;
	// begin inline asm
	ld.global.nc.v2.f32 {%f92,%f93}, [%rd26];
	// end inline asm
	fma.rn.f32 	%f102, %f78, %f92, %f348;
	fma.rn.f32 	%f348, %f79, %f93, %f102;
	add.s64 	%rd27, %rd26, %rd28;
	// begin inline asm
	ld.global.nc.v2.f32 {%f94,%f95}, [%rd27];
	// end inline asm
	fma.rn.f32 	%f103, %f78, %f94, %f347;
	fma.rn.f32 	%f347, %f79, %f95, %f103;
	add.s32 	%r119, %r119, 32;
	add.s64 	%rd108, %rd108, 256;
	add.s64 	%rd107, %rd107, 256;
	add.s32 	%r117, %r117, 1;
	setp.ne.s32 	%p4, %r117, 0;
	@%p4 bra 	$L__BB71_4;
$L__BB71_5:
	setp.lt.u32 	%p5, %r5, 96;
	@%p5 bra 	$L__BB71_8;
	mul.wide.u32 	%rd109, %r119, 8;
	mul.wide.s32 	%rd65, %r15, 4;
	mul.wide.s32 	%rd66, %r15, 24;
	sub.s64 	%rd67, 256, %rd66;
$L__BB71_7:
	add.s64 	%rd29, %rd1, %rd109;
	// begin inline asm
	ld.global.nc.v2.f32 {%f104,%f105}, [%rd29];
	// end inline asm
	add.s64 	%rd30, %rd12, %rd109;
	// begin inline asm
	ld.global.nc.v2.f32 {%f106,%f107}, [%rd30];
	// end inline asm
	fma.rn.f32 	%f176, %f104, %f106, %f354;
	fma.rn.f32 	%f177, %f105, %f107, %f176;
	add.s64 	%rd31, %rd30, %rd65;
	// begin inline asm
	ld.global.nc.v2.f32 {%f108,%f109}, [%rd31];
	// end inline asm
	fma.rn.f32 	%f178, %f104, %f108, %f353;
	fma.rn.f32 	%f179, %f105, %f109, %f178;
	add.s64 	%rd32, %rd31, %rd65;
	// begin inline asm
	ld.global.nc.v2.f32 {%f110,%f111}, [%rd32];
	// end inline asm
	fma.rn.f32 	%f180, %f104, %f110, %f352;
	fma.rn.f32 	%f181, %f105, %f111, %f180;
	add.s64 	%rd33, %rd32, %rd65;
	// begin inline asm
	ld.global.nc.v2.f32 {%f112,%f113}, [%rd33];
	// end inline asm
	fma.rn.f32 	%f182, %f104, %f112, %f351;
	fma.rn.f32 	%f183, %f105, %f113, %f182;
	add.s64 	%rd34, %rd33, %rd65;
	// begin inline asm
	ld.global.nc.v2.f32 {%f114,%f115}, [%rd34];
	// end inline asm
	fma.rn.f32 	%f184, %f104, %f114, %f350;
	fma.rn.f32 	%f185, %f105, %f115, %f184;
	add.s64 	%rd35, %rd34, %rd65;
	// begin inline asm
	ld.global.nc.v2.f32 {%f116,%f117}, [%rd35];
	// end inline asm
	fma.rn.f32 	%f186, %f104, %f116, %f349;
	fma.rn.f32 	%f187, %f105, %f117, %f186;
	add.s64 	%rd36, %rd35, %rd65;
	// begin inline asm
	ld.global.nc.v2.f32 {%f118,%f119}, [%rd36];
	// end inline asm
	fma.rn.f32 	%f188, %f104, %f118, %f348;
	fma.rn.f32 	%f189, %f105, %f119, %f188;
	add.s64 	%rd37, %rd36, %rd65;
	// begin inline asm
	ld.global.nc.v2.f32 {%f120,%f121}, [%rd37];
	// end inline asm
	fma.rn.f32 	%f190, %f104, %f120, %f347;
	fma.rn.f32 	%f191, %f105, %f121, %f190;
	add.s64 	%rd38, %rd29, 256;
	// begin inline asm
	ld.global.nc.v2.f32 {%f122,%f123}, [%rd38];
	// end inline asm
	add.s64 	%rd39, %rd30, 256;
	// begin inline asm
	ld.global.nc.v2.f32 {%f124,%f125}, [%rd39];
	// end inline asm
	fma.rn.f32 	%f192, %f122, %f124, %f177;
	fma.rn.f32 	%f193, %f123, %f125, %f192;
	add.s64 	%rd40, %rd37, %rd67;
	// begin inline asm
	ld.global.nc.v2.f32 {%f126,%f127}, [%rd40];
	// end inline asm
	fma.rn.f32 	%f194, %f122, %f126, %f179;
	fma.rn.f32 	%f195, %f123, %f127, %f194;
	add.s64 	%rd41, %rd40, %rd65;
	// begin inline asm
	ld.global.nc.v2.f32 {%f128,%f129}, [%rd41];
	// end inline asm
	fma.rn.f32 	%f196, %f122, %f128, %f181;
	fma.rn.f32 	%f197, %f123, %f129, %f196;
	add.s64 	%rd42, %rd41, %rd65;
	// begin inline asm
	ld.global.nc.v2.f32 {%f130,%f131}, [%rd42];
	// end inline asm
	fma.rn.f32 	%f198, %f122, %f130, %f183;
	fma.rn.f32 	%f199, %f123, %f131, %f198;
	add.s64 	%rd43, %rd42, %rd65;
	// begin inline asm
	ld.global.nc.v2.f32 {%f132,%f133}, [%rd43];
	// end inline asm
	fma.rn.f32 	%f200, %f122, %f132, %f185;
	fma.rn.f32 	%f201, %f123, %f133, %f200;
	add.s64 	%rd44, %rd43, %rd65;
	// begin inline asm
	ld.global.nc.v2.f32 {%f134,%f135}, [%rd44];
	// end inline asm
	fma.rn.f32 	%f202, %f122, %f134, %f187;
	fma.rn.f32 	%f203, %f123, %f135, %f202;
	add.s64 	%rd45, %rd44, %rd65;
	// begin inline asm
	ld.global.nc.v2.f32 {%f136,%f137}, [%rd45];
	// end inline asm
	fma.rn.f32 	%f204, %f122, %f136, %f189;
	fma.rn.f32 	%f205, %f123, %f137, %f204;
	add.s64 	%rd46, %rd45, %rd65;
	// begin inline asm
	ld.global.nc.v2.f32 {%f138,%f139}, [%rd46];
	// end inline asm
	fma.rn.f32 	%f206, %f122, %f138, %f191;
	fma.rn.f32 	%f207, %f123, %f139, %f206;
	add.s64 	%rd47, %rd29, 512;
	// begin inline asm
	ld.global.nc.v2.f32 {%f140,%f141}, [%rd47];
	// end inline asm
	add.s64 	%rd48, %rd30, 512;
	// begin inline asm
	ld.global.nc.v2.f32 {%f142,%f143}, [%rd48];
	// end inline asm
	fma.rn.f32 	%f208, %f140, %f142, %f193;
	fma.rn.f32 	%f209, %f141, %f143, %f208;
	add.s64 	%rd49, %rd46, %rd67;
	// begin inline asm
	ld.global.nc.v2.f32 {%f144,%f145}, [%rd49];
	// end inline asm
	fma.rn.f32 	%f210, %f140, %f144, %f195;
	fma.rn.f32 	%f211, %f141, %f145, %f210;
	add.s64 	%rd50, %rd49, %rd65;
	// begin inline asm
	ld.global.nc.v2.f32 {%f146,%f147}, [%rd50];
	// end inline asm
	fma.rn.f32 	%f212, %f140, %f146, %f197;
	fma.rn.f32 	%f213, %f141, %f147, %f212;
	add.s64 	%rd51, %rd50, %rd65;
	// begin inline asm
	ld.global.nc.v2.f32 {%f148,%f149}, [%rd51];
	// end inline asm
	fma.rn.f32 	%f214, %f140, %f148, %f199;
	fma.rn.f32 	%f215, %f141, %f149, %f214;
	add.s64 	%rd52, %rd51, %rd65;
	// begin inline asm
	ld.global.nc.v2.f32 {%f150,%f151}, [%rd52];
	// end inline asm
	fma.rn.f32 	%f216, %f140, %f150, %f201;
	fma.rn.f32 	%f217, %f141, %f151, %f216;
	add.s64 	%rd53, %rd52, %rd65;
	// begin inline asm
	ld.global.nc.v2.f32 {%f152,%f153}, [%rd53];
	// end inline asm
	fma.rn.f32 	%f218, %f140, %f152, %f203;
	fma.rn.f32 	%f219, %f141, %f153, %f218;
	add.s64 	%rd54, %rd53, %rd65;
	// begin inline asm
	ld.global.nc.v2.f32 {%f154,%f155}, [%rd54];
	// end inline asm
	fma.rn.f32 	%f220, %f140, %f154, %f205;
	fma.rn.f32 	%f221, %f141, %f155, %f220;
	add.s64 	%rd55, %rd54, %rd65;
	// begin inline asm
	ld.global.nc.v2.f32 {%f156,%f157}, [%rd55];
	// end inline asm
	fma.rn.f32 	%f222, %f140, %f156, %f207;
	fma.rn.f32 	%f223, %f141, %f157, %f222;
	add.s64 	%rd56, %rd29, 768;
	// begin inline asm
	ld.global.nc.v2.f32 {%f158,%f159}, [%rd56];
	// end inline asm
	add.s64 	%rd57, %rd30, 768;
	// begin inline asm
	ld.global.nc.v2.f32 {%f160,%f161}, [%rd57];
	// end inline asm
	fma.rn.f32 	%f224, %f158, %f160, %f209;
	fma.rn.f32 	%f354, %f159, %f161, %f224;
	add.s64 	%rd58, %rd55, %rd67;
	// begin inline asm
	ld.global.nc.v2.f32 {%f162,%f163}, [%rd58];
	// end inline asm
	fma.rn.f32 	%f225, %f158, %f162, %f211;
	fma.rn.f32 	%f353, %f159, %f163, %f225;
	add.s64 	%rd59, %rd58, %rd65;
	// begin inline asm
	ld.global.nc.v2.f32 {%f164,%f165}, [%rd59];
	// end inline asm
	fma.rn.f32 	%f226, %f158, %f164, %f213;
	fma.rn.f32 	%f352, %f159, %f165, %f226;
	add.s64 	%rd60, %rd59, %rd65;
	// begin inline asm
	ld.global.nc.v2.f32 {%f166,%f167}, [%rd60];
	// end inline asm
	fma.rn.f32 	%f227, %f158, %f166, %f215;
	fma.rn.f32 	%f351, %f159, %f167, %f227;
	add.s64 	%rd61, %rd60, %rd65;
	// begin inline asm
	ld.global.nc.v2.f32 {%f168,%f169}, [%rd61];
	// end inline asm
	fma.rn.f32 	%f228, %f158, %f168, %f217;
	fma.rn.f32 	%f350, %f159, %f169, %f228;
	add.s64 	%rd62, %rd61, %rd65;
	// begin inline asm
	ld.global.nc.v2.f32 {%f170,%f171}, [%rd62];
	// end inline asm
	fma.rn.f32 	%f229, %f158, %f170, %f219;
	fma.rn.f32 	%f349, %f159, %f171, %f229;
	add.s64 	%rd63, %rd62, %rd65;
	// begin inline asm
	ld.global.nc.v2.f32 {%f172,%f173}, [%rd63];
	// end inline asm
	fma.rn.f32 	%f230, %f158, %f172, %f221;
	fma.rn.f32 	%f348, %f159, %f173, %f230;
	add.s64 	%rd64, %rd63, %rd65;
	// begin inline asm
	ld.global.nc.v2.f32 {%f174,%f175}, [%rd64];
	// end inline asm
	fma.rn.f32 	%f231, %f158, %f174, %f223;
	fma.rn.f32 	%f347, %f159, %f175, %f231;
	add.s32 	%r119, %r119, 128;
	add.s64 	%rd109, %rd109, 1024;
	setp.lt.s32 	%p6, %r119, %r3;
	@%p6 bra 	$L__BB71_7;
$L__BB71_8:
	and.b32  	%r23, %r15, 1;
	setp.eq.b32 	%p7, %r23, 1;
	not.pred 	%p8, %p7;
	setp.ne.s32 	%p9, %r2, 0;
	or.pred  	%p10, %p9, %p8;
	@%p10 bra 	$L__BB71_10;
	mul.wide.s32 	%rd77, %r15, 4;
	add.s64 	%rd78, %rd1, %rd77;
	add.s64 	%rd68, %rd78, -4;
	// begin inline asm
	ld.global.nc.f32 %f232, [%rd68];
	// end inline asm
	add.s64 	%rd79, %rd12, %rd77;
	add.s64 	%rd69, %rd79, -4;
	// begin inline asm
	ld.global.nc.f32 %f233, [%rd69];
	// end inline asm
	fma.rn.f32 	%f354, %f232, %f233, %f354;
	add.s64 	%rd70, %rd69, %rd77;
	// begin inline asm
	ld.global.nc.f32 %f234, [%rd70];
	// end inline asm
	fma.rn.f32 	%f353, %f232, %f234, %f353;
	shl.b32 	%r24, %r15, 1;
	mul.wide.s32 	%rd80, %r24, 4;
	add.s64 	%rd71, %rd69, %rd80;
	// begin inline asm
	ld.global.nc.f32 %f235, [%rd71];
	// end inline asm
	fma.rn.f32 	%f352, %f232, %f235, %f352;
	mul.lo.s32 	%r25, %r15, 3;
	mul.wide.s32 	%rd81, %r25, 4;
	add.s64 	%rd72, %rd69, %rd81;
	// begin inline asm
	ld.global.nc.f32 %f236, [%rd72];
	// end inline asm
	fma.rn.f32 	%f351, %f232, %f236, %f351;
	shl.b32 	%r26, %r15, 2;
	mul.wide.s32 	%rd82, %r26, 4;
	add.s64 	%rd73, %rd69, %rd82;
	// begin inline asm
	ld.global.nc.f32 %f237, [%rd73];
	// end inline asm
	fma.rn.f32 	%f350, %f232, %f237, %f350;
	mul.lo.s32 	%r27, %r15, 5;
	mul.wide.s32 	%rd83, %r27, 4;
	add.s64 	%rd74, %rd69, %rd83;
	// begin inline asm
	ld.global.nc.f32 %f238, [%rd74];
	// end inline asm
	fma.rn.f32 	%f349, %f232, %f238, %f349;
	mul.lo.s32 	%r28, %r15, 6;
	mul.wide.s32 	%rd84, %r28, 4;
	add.s64 	%rd75, %rd69, %rd84;
	// begin inline asm
	ld.global.nc.f32 %f239, [%rd75];
	// end inline asm
	fma.rn.f32 	%f348, %f232, %f239, %f348;
	mul.lo.s32 	%r29, %r15, 7;
	mul.wide.s32 	%rd85, %r29, 4;
	add.s64 	%rd76, %rd69, %rd85;
	// begin inline asm
	ld.global.nc.f32 %f240, [%rd76];
	// end inline asm
	fma.rn.f32 	%f347, %f232, %f240, %f347;
$L__BB71_10:
	setp.ne.s32 	%p11, %r2, 0;
	mov.b32 	%r30, %f354;
	shfl.sync.bfly.b32	%r31|%p12, %r30, 16, 31, -1;
	mov.b32 	%f241, %r31;
	add.f32 	%f242, %f354, %f241;
	mov.b32 	%r32, %f242;
	shfl.sync.bfly.b32	%r33|%p13, %r32, 8, 31, -1;
	mov.b32 	%f243, %r33;
	add.f32 	%f244, %f242, %f243;
	mov.b32 	%r34, %f244;
	shfl.sync.bfly.b32	%r35|%p14, %r34, 4, 31, -1;
	mov.b32 	%f245, %r35;
	add.f32 	%f246, %f244, %f245;
	mov.b32 	%r36, %f246;
	shfl.sync.bfly.b32	%r37|%p15, %r36, 2, 31, -1;
	mov.b32 	%f247, %r37;
	add.f32 	%f248, %f246, %f247;
	mov.b32 	%r38, %f248;
	shfl.sync.bfly.b32	%r39|%p16, %r38, 1, 31, -1;
	mov.b32 	%f249, %r39;
	add.f32 	%f65, %f248, %f249;
	mov.b32 	%r40, %f353;
	shfl.sync.bfly.b32	%r41|%p17, %r40, 16, 31, -1;
	mov.b32 	%f250, %r41;
	add.f32 	%f251, %f353, %f250;
	mov.b32 	%r42, %f251;
	shfl.sync.bfly.b32	%r43|%p18, %r42, 8, 31, -1;
	mov.b32 	%f252, %r43;
	add.f32 	%f253, %f251, %f252;
	mov.b32 	%r44, %f253;
	shfl.sync.bfly.b32	%r45|%p19, %r44, 4, 31, -1;
	mov.b32 	%f254, %r45;
	add.f32 	%f255, %f253, %f254;
	mov.b32 	%r46, %f255;
	shfl.sync.bfly.b32	%r47|%p20, %r46, 2, 31, -1;
	mov.b32 	%f256, %r47;
	add.f32 	%f257, %f255, %f256;
	mov.b32 	%r48, %f257;
	shfl.sync.bfly.b32	%r49|%p21, %r48, 1, 31, -1;
	mov.b32 	%f258, %r49;
	add.f32 	%f66, %f257, %f258;
	mov.b32 	%r50, %f352;
	shfl.sync.bfly.b32	%r51|%p22, %r50, 16, 31, -1;
	mov.b32 	%f259, %r51;
	add.f32 	%f260, %f352, %f259;
	mov.b32 	%r52, %f260;
	shfl.sync.bfly.b32	%r53|%p23, %r52, 8, 31, -1;
	mov.b32 	%f261, %r53;
	add.f32 	%f262, %f260, %f261;
	mov.b32 	%r54, %f262;
	shfl.sync.bfly.b32	%r55|%p24, %r54, 4, 31, -1;
	mov.b32 	%f263, %r55;
	add.f32 	%f264, %f262, %f263;
	mov.b32 	%r56, %f264;
	shfl.sync.bfly.b32	%r57|%p25, %r56, 2, 31, -1;
	mov.b32 	%f265, %r57;
	add.f32 	%f266, %f264, %f265;
	mov.b32 	%r58, %f266;
	shfl.sync.bfly.b32	%r59|%p26, %r58, 1, 31, -1;
	mov.b32 	%f267, %r59;
	add.f32 	%f67, %f266, %f267;
	mov.b32 	%r60, %f351;
	shfl.sync.bfly.b32	%r61|%p27, %r60, 16, 31, -1;
	mov.b32 	%f268, %r61;
	add.f32 	%f269, %f351, %f268;
	mov.b32 	%r62, %f269;
	shfl.sync.bfly.b32	%r63|%p28, %r62, 8, 31, -1;
	mov.b32 	%f270, %r63;
	add.f32 	%f271, %f269, %f270;
	mov.b32 	%r64, %f271;
	shfl.sync.bfly.b32	%r65|%p29, %r64, 4, 31, -1;
	mov.b32 	%f272, %r65;
	add.f32 	%f273, %f271, %f272;
	mov.b32 	%r66, %f273;
	shfl.sync.bfly.b32	%r67|%p30, %r66, 2, 31, -1;
	mov.b32 	%f274, %r67;
	add.f32 	%f275, %f273, %f274;
	mov.b32 	%r68, %f275;
	shfl.sync.bfly.b32	%r69|%p31, %r68, 1, 31, -1;
	mov.b32 	%f276, %r69;
	add.f32 	%f68, %f275, %f276;
	mov.b32 	%r70, %f350;
	shfl.sync.bfly.b32	%r71|%p32, %r70, 16, 31, -1;
	mov.b32 	%f277, %r71;
	add.f32 	%f278, %f350, %f277;
	mov.b32 	%r72, %f278;
	shfl.sync.bfly.b32	%r73|%p33, %r72, 8, 31, -1;
	mov.b32 	%f279, %r73;
	add.f32 	%f280, %f278, %f279;
	mov.b32 	%r74, %f280;
	shfl.sync.bfly.b32	%r75|%p34, %r74, 4, 31, -1;
	mov.b32 	%f281, %r75;
	add.f32 	%f282, %f280, %f281;
	mov.b32 	%r76, %f282;
	shfl.sync.bfly.b32	%r77|%p35, %r76, 2, 31, -1;
	mov.b32 	%f283, %r77;
	add.f32 	%f284, %f282, %f283;
	mov.b32 	%r78, %f284;
	shfl.sync.bfly.b32	%r79|%p36, %r78, 1, 31, -1;
	mov.b32 	%f285, %r79;
	add.f32 	%f69, %f284, %f285;
	mov.b32 	%r80, %f349;
	shfl.sync.bfly.b32	%r81|%p37, %r80, 16, 31, -1;
	mov.b32 	%f286, %r81;
	add.f32 	%f287, %f349, %f286;
	mov.b32 	%r82, %f287;
	shfl.sync.bfly.b32	%r83|%p38, %r82, 8, 31, -1;
	mov.b32 	%f288, %r83;
	add.f32 	%f289, %f287, %f288;
	mov.b32 	%r84, %f289;
	shfl.sync.bfly.b32	%r85|%p39, %r84, 4, 31, -1;
	mov.b32 	%f290, %r85;
	add.f32 	%f291, %f289, %f290;
	mov.b32 	%r86, %f291;
	shfl.sync.bfly.b32	%r87|%p40, %r86, 2, 31, -1;
	mov.b32 	%f292, %r87;
	add.f32 	%f293, %f291, %f292;
	mov.b32 	%r88, %f293;
	shfl.sync.bfly.b32	%r89|%p41, %r88, 1, 31, -1;
	mov.b32 	%f294, %r89;
	add.f32 	%f70, %f293, %f294;
	mov.b32 	%r90, %f348;
	shfl.sync.bfly.b32	%r91|%p42, %r90, 16, 31, -1;
	mov.b32 	%f295, %r91;
	add.f32 	%f296, %f348, %f295;
	mov.b32 	%r92, %f296;
	shfl.sync.bfly.b32	%r93|%p43, %r92, 8, 31, -1;
	mov.b32 	%f297, %r93;
	add.f32 	%f298, %f296, %f297;
	mov.b32 	%r94, %f298;
	shfl.sync.bfly.b32	%r95|%p44, %r94, 4, 31, -1;
	mov.b32 	%f299, %r95;
	add.f32 	%f300, %f298, %f299;
	mov.b32 	%r96, %f300;
	shfl.sync.bfly.b32	%r97|%p45, %r96, 2, 31, -1;
	mov.b32 	%f301, %r97;
	add.f32 	%f302, %f300, %f301;
	mov.b32 	%r98, %f302;
	shfl.sync.bfly.b32	%r99|%p46, %r98, 1, 31, -1;
	mov.b32 	%f303, %r99;
	add.f32 	%f71, %f302, %f303;
	mov.b32 	%r100, %f347;
	shfl.sync.bfly.b32	%r101|%p47, %r100, 16, 31, -1;
	mov.b32 	%f304, %r101;
	add.f32 	%f305, %f347, %f304;
	mov.b32 	%r102, %f305;
	shfl.sync.bfly.b32	%r103|%p48, %r102, 8, 31, -1;
	mov.b32 	%f306, %r103;
	add.f32 	%f307, %f305, %f306;
	mov.b32 	%r104, %f307;
	shfl.sync.bfly.b32	%r105|%p49, %r104, 4, 31, -1;
	mov.b32 	%f308, %r105;
	add.f32 	%f309, %f307, %f308;
	mov.b32 	%r106, %f309;
	shfl.sync.bfly.b32	%r107|%p50, %r106, 2, 31, -1;
	mov.b32 	%f310, %r107;
	add.f32 	%f311, %f309, %f310;
	mov.b32 	%r108, %f311;
	shfl.sync.bfly.b32	%r109|%p51, %r108, 1, 31, -1;
	mov.b32 	%f312, %r109;
	add.f32 	%f72, %f311, %f312;
	@%p11 bra 	$L__BB71_14;
	ld.param.s8 	%rs2, [_Z19gemv_kernel_batchedIf6float2Li32ELi8EEvPKT_S3_S3_PS1_iib_param_6];
	setp.eq.s16 	%p52, %rs2, 0;
	mov.f32 	%f363, 0f00000000;
	@%p52 bra 	$L__BB71_13;
	ld.param.u64 	%rd105, [_Z19gemv_kernel_batchedIf6float2Li32ELi8EEvPKT_S3_S3_PS1_iib_param_2];
	mul.wide.u32 	%rd87, %r1, 4;
	add.s64 	%rd86, %rd105, %rd87;
	// begin inline asm
	ld.global.nc.f32 %f363, [%rd86];
	// end inline asm
$L__BB71_13:
	ld.param.u64 	%rd106, [_Z19gemv_kernel_batchedIf6float2Li32ELi8EEvPKT_S3_S3_PS1_iib_param_3];
	cvta.to.global.u64 	%rd88, %rd106;
	add.f32 	%f315, %f363, %f65;
	mul.wide.u32 	%rd89, %r1, 4;
	add.s64 	%rd90, %rd88, %rd89;
	st.global.f32 	[%rd90], %f315;
	add.f32 	%f316, %f363, %f66;
	add.s32 	%r110, %r14, %r1;
	mul.wide.u32 	%rd91, %r110, 4;
	add.s64 	%rd92, %rd88, %rd91;
	st.global.f32 	[%rd92], %f316;
	add.f32 	%f317, %f363, %f67;
	add.s32 	%r111, %r110, %r14;
	mul.wide.u32 	%rd93, %r111, 4;
	add.s64 	%rd94, %rd88, %rd93;
	st.global.f32 	[%rd94], %f317;
	add.f32 	%f318, %f363, %f68;
	add.s32 	%r112, %r111, %r14;
	mul.wide.u32 	%rd95, %r112, 4;
	add.s64 	%rd96, %rd88, %rd95;
	st.global.f32 	[%rd96], %f318;
	add.f32 	%f319, %f363, %f69;
	add.s32 	%r113, %r112, %r14;
	mul.wide.u32 	%rd97, %r113, 4;
	add.s64 	%rd98, %rd88, %rd97;
	st.global.f32 	[%rd98], %f319;
	add.f32 	%f320, %f363, %f70;
	add.s32 	%r114, %r113, %r14;
	mul.wide.u32 	%rd99, %r114, 4;
	add.s64 	%rd100, %rd88, %rd99;
	st.global.f32 	[%rd100], %f320;
	add.f32 	%f321, %f363, %f71;
	add.s32 	%r115, %r114, %r14;
	mul.wide.u32 	%rd101, %r115, 4;
	add.s64 	%rd102, %rd88, %rd101;
	st.global.f32 	[%rd102], %f321;
	add.f32 	%f322, %f363, %f72;
	add.s32 	%r116, %r115, %r14;
	mul.wide.u32 	%rd103, %r116, 4;
	add.s64 	%rd104, %rd88, %rd103;
	st.global.f32 	[%rd104], %f322;
$L__BB71_14:
	ret;

}
	// .globl	_Z19gemv_kernel_batchedIf6float2Li64ELi1EEvPKT_S3_S3_PS1_iib
.visible .entry _Z19gemv_kernel_batchedIf6float2Li64ELi1EEvPKT_S3_S3_PS1_iib(
	.param .u64 .ptr .align 1 _Z19gemv_kernel_batchedIf6float2Li64ELi1EEvPKT_S3_S3_PS1_iib_param_0,
	.param .u64 .ptr .align 1 _Z19gemv_kernel_batchedIf6float2Li64ELi1EEvPKT_S3_S3_PS1_iib_param_1,
	.param .u64 .ptr .align 1 _Z19gemv_kernel_batchedIf6float2Li64ELi1EEvPKT_S3_S3_PS1_iib_param_2,
	.param .u64 .ptr .align 1 _Z19gemv_kernel_batchedIf6float2Li64ELi1EEvPKT_S3_S3_PS1_iib_param_3,
	.param .u32 _Z19gemv_kernel_batchedIf6float2Li64ELi1EEvPKT_S3_S3_PS1_iib_param_4,
	.param .u32 _Z19gemv_kernel_batchedIf6float2Li64ELi1EEvPKT_S3_S3_PS1_iib_param_5,
	.param .u8 _Z19gemv_kernel_batchedIf6float2Li64ELi1EEvPKT_S3_S3_PS1_iib_param_6
)
{
	.reg .pred 	%p<26>;
	.reg .b16 	%rs<2>;
	.reg .b32 	%r<55>;
	.reg .b32 	%f<80>;
	.reg .b64 	%rd<42>;
	// demoted variable
	.shared .align 4 .b8 _ZZ19gemv_kernel_batchedIf6float2Li64ELi1EEvPKT_S3_S3_PS1_iibE9warp_sums[8];
	ld.param.u64 	%rd11, [_Z19gemv_kernel_batchedIf6float2Li64ELi1EEvPKT_S3_S3_PS1_iib_param_0];
	ld.param.u64 	%rd12, [_Z19gemv_kernel_batchedIf6float2Li64ELi1EEvPKT_S3_S3_PS1_iib_param_1];
	ld.param.u64 	%rd13, [_Z19gemv_kernel_batchedIf6float2Li64ELi1EEvPKT_S3_S3_PS1_iib_param_2];
	ld.param.u64 	%rd14, [_Z19gemv_kernel_batchedIf6float2Li64ELi1EEvPKT_S3_S3_PS1_iib_param_3];
	ld.param.u32 	%r16, [_Z19gemv_kernel_batchedIf6float2Li64ELi1EEvPKT_S3_S3_PS1_iib_param_4];
	ld.param.u32 	%r15, [_Z19gemv_kernel_batchedIf6float2Li64ELi1EEvPKT_S3_S3_PS1_iib_param_5];
	ld.param.s8 	%rs1, [_Z19gemv_kernel_batchedIf6float2Li64ELi1EEvPKT_S3_S3_PS1_iib_param_6];
	mov.u32 	%r1, %ctaid.x;
	setp.ge.s32 	%p1, %r1, %r16;
	@%p1 bra 	$L__BB72_19;
	mov.u32 	%r2, %tid.x;
	shr.u32 	%r17, %r15, 31;
	add.s32 	%r18, %r15, %r17;
	shr.s32 	%r3, %r18, 1;
	mul.lo.s32 	%r4, %r15, %r1;
	mul.wide.s32 	%rd15, %r4, 4;
	add.s64 	%rd1, %rd11, %rd15;
	setp.ge.s32 	%p2, %r2, %r3;
	mov.f32 	%f76, 0f00000000;
	@%p2 bra 	$L__BB72_8;
	not.b32 	%r19, %r2;
	add.s32 	%r5, %r3, %r19;
	and.b32  	%r20, %r5, 192;
	setp.eq.s32 	%p3, %r20, 192;
	mov.f32 	%f76, 0f00000000;
	mov.u32 	%r53, %r2;
	@%p3 bra 	$L__BB72_5;
	mul.wide.u32 	%rd16, %r2, 8;
	add.s64 	%rd40, %rd12, %rd16;
	add.s64 	%rd18, %rd16, %rd15;
	add.s64 	%rd39, %rd11, %rd18;
	shr.u32 	%r21, %r5, 6;
	add.s32 	%r22, %r21, 1;
	and.b32  	%r23, %r22, 3;
	neg.s32 	%r51, %r23;
	mov.f32 	%f76, 0f00000000;
	mov.u32 	%r53, %r2;
$L__BB72_4:
	.pragma "nounroll";
	// begin inline asm
	ld.global.nc.v2.f32 {%f20,%f21}, [%rd39];
	// end inline asm
	// begin inline asm
	ld.global.nc.v2.f32 {%f22,%f23}, [%rd40];
	// end inline asm
	fma.rn.f32 	%f24, %f20, %f22, %f76;
	fma.rn.f32 	%f76, %f21, %f23, %f24;
	add.s32 	%r53, %r53, 64;
	add.s64 	%rd40, %rd40, 512;
	add.s64 	%rd39, %rd39, 512;
	add.s32 	%r51, %r51, 1;
	setp.ne.s32 	%p4, %r51, 0;
	@%p4 bra 	$L__BB72_4;
$L__BB72_5:
	setp.lt.u32 	%p5, %r5, 192;
	@%p5 bra 	$L__BB72_8;
	mul.wide.u32 	%rd41, %r53, 8;
$L__BB72_7:
	add.s64 	%rd21, %rd1, %rd41;
	// begin inline asm
	ld.global.nc.v2.f32 {%f25,%f26}, [%rd21];
	// end inline asm
	add.s64 	%rd22, %rd12, %rd41;
	// begin inline asm
	ld.global.nc.v2.f32 {%f27,%f28}, [%rd22];
	// end inline asm
	fma.rn.f32 	%f41, %f25, %f27, %f76;
	fma.rn.f32 	%f42, %f26, %f28, %f41;
	add.s64 	%rd23, %rd21, 512;
	// begin inline asm
	ld.global.nc.v2.f32 {%f29,%f30}, [%rd23];
	// end inline asm
	add.s64 	%rd24, %rd22, 512;
	// begin inline asm
	ld.global.nc.v2.f32 {%f31,%f32}, [%rd24];
	// end inline asm
	fma.rn.f32 	%f43, %f29, %f31, %f42;
	fma.rn.f32 	%f44, %f30, %f32, %f43;
	add.s64 	%rd25, %rd21, 1024;
	// begin inline asm
	ld.global.nc.v2.f32 {%f33,%f34}, [%rd25];
	// end inline asm
	add.s64 	%rd26, %rd22, 1024;
	// begin inline asm
	ld.global.nc.v2.f32 {%f35,%f36}, [%rd26];
	// end inline asm
	fma.rn.f32 	%f45, %f33, %f35, %f44;
	fma.rn.f32 	%f46, %f34, %f36, %f45;
	add.s64 	%rd27, %rd21, 1536;
	// begin inline asm
	ld.global.nc.v2.f32 {%f37,%f38}, [%rd27];
	// end inline asm
	add.s64 	%rd28, %rd22, 1536;
	// begin inline asm
	ld.global.nc.v2.f32 {%f39,%f40}, [%rd28];
	// end inline asm
	fma.rn.f32 	%f47, %f37, %f39, %f46;
	fma.rn.f32 	%f76, %f38, %f40, %f47;
	add.s32 	%r53, %r53, 256;
	add.s64 	%rd41, %rd41, 2048;
	setp.lt.s32 	%p6, %r53, %r3;
	@%p6 bra 	$L__BB72_7;
$L__BB72_8:
	and.b32  	%r24, %r15, 1;
	setp.eq.b32 	%p7, %r24, 1;
	not.pred 	%p8, %p7;
	setp.ne.s32 	%p9, %r2, 0;
	or.pred  	%p10, %p9, %p8;
	@%p10 bra 	$L__BB72_10;
	mul.wide.s32 	%rd31, %r15, 4;
	add.s64 	%rd32, %rd1, %rd31;
	add.s64 	%rd29, %rd32, -4;
	// begin inline asm
	ld.global.nc.f32 %f48, [%rd29];
	// end inline asm
	add.s64 	%rd33, %rd12, %rd31;
	add.s64 	%rd30, %rd33, -4;
	// begin inline asm
	ld.global.nc.f32 %f49, [%rd30];
	// end inline asm
	fma.rn.f32 	%f76, %f48, %f49, %f76;
$L__BB72_10:
	mov.b32 	%r25, %f76;
	shfl.sync.bfly.b32	%r26|%p11, %r25, 16, 31, -1;
	mov.b32 	%f50, %r26;
	add.f32 	%f51, %f76, %f50;
	mov.b32 	%r27, %f51;
	shfl.sync.bfly.b32	%r28|%p12, %r27, 8, 31, -1;
	mov.b32 	%f52, %r28;
	add.f32 	%f53, %f51, %f52;
	mov.b32 	%r29, %f53;
	shfl.sync.bfly.b32	%r30|%p13, %r29, 4, 31, -1;
	mov.b32 	%f54, %r30;
	add.f32 	%f55, %f53, %f54;
	mov.b32 	%r31, %f55;
	shfl.sync.bfly.b32	%r32|%p14, %r31, 2, 31, -1;
	mov.b32 	%f56, %r32;
	add.f32 	%f57, %f55, %f56;
	mov.b32 	%r33, %f57;
	shfl.sync.bfly.b32	%r34|%p15, %r33, 1, 31, -1;
	mov.b32 	%f58, %r34;
	add.f32 	%f10, %f57, %f58;
	and.b32  	%r14, %r2, 31;
	setp.ne.s32 	%p16, %r14, 0;
	@%p16 bra 	$L__BB72_12;
	shr.u32 	%r35, %r2, 3;
	mov.u32 	%r36, _ZZ19gemv_kernel_batchedIf6float2Li64ELi1EEvPKT_S3_S3_PS1_iibE9warp_sums;
	add.s32 	%r37, %r36, %r35;
	st.shared.f32 	[%r37], %f10;
$L__BB72_12:
	bar.sync 	0;
	setp.gt.u32 	%p17, %r2, 31;
	@%p17 bra 	$L__BB72_19;
	setp.gt.u32 	%p18, %r14, 1;
	mov.f32 	%f78, 0f00000000;
	@%p18 bra 	$L__BB72_15;
	shl.b32 	%r38, %r14, 2;
	mov.u32 	%r39, _ZZ19gemv_kernel_batchedIf6float2Li64ELi1EEvPKT_S3_S3_PS1_iibE9warp_sums;
	add.s32 	%r40, %r39, %r38;
	ld.shared.f32 	%f78, [%r40];
$L__BB72_15:
	setp.ne.s32 	%p19, %r2, 0;
	mov.b32 	%r41, %f78;
	shfl.sync.bfly.b32	%r42|%p20, %r41, 16, 31, -1;
	mov.b32 	%f60, %r42;
	add.f32 	%f61, %f78, %f60;
	mov.b32 	%r43, %f61;
	shfl.sync.bfly.b32	%r44|%p21, %r43, 8, 31, -1;
	mov.b32 	%f62, %r44;
	add.f32 	%f63, %f61, %f62;
	mov.b32 	%r45, %f63;
	shfl.sync.bfly.b32	%r46|%p22, %r45, 4, 31, -1;
	mov.b32 	%f64, %r46;
	add.f32 	%f65, %f63, %f64;
	mov.b32 	%r47, %f65;
	shfl.sync.bfly.b32	%r48|%p23, %r47, 2, 31, -1;
	mov.b32 	%f66, %r48;
	add.f32 	%f67, %f65, %f66;
	mov.b32 	%r49, %f67;
	shfl.sync.bfly.b32	%r50|%p24, %r49, 1, 31, -1;
	mov.b32 	%f68, %r50;
	add.f32 	%f13, %f67, %f68;
	@%p19 bra 	$L__BB72_19;
	setp.eq.s16 	%p25, %rs1, 0;
	mov.f32 	%f79, 0f00000000;
	@%p25 bra 	$L__BB72_18;
	mul.wide.u32 	%rd35, %r1, 4;
	add.s64 	%rd34, %rd13, %rd35;
	// begin inline asm
	ld.global.nc.f32 %f79, [%rd34];
	// end inline asm
$L__BB72_18:
	add.f32 	%f71, %f13, %f79;
	cvta.to.global.u64 	%rd36, %rd14;
	mul.wide.u32 	%rd37, %r1, 4;
	add.s64 	%rd38, %rd36, %rd37;
	st.global.f32 	[%rd38], %f71;
$L__BB72_19:
	ret;

}
	// .globl	_Z19gemv_kernel_batchedIf6float2Li64ELi2EEvPKT_S3_S3_PS1_iib
.visible .entry _Z19gemv_kernel_batchedIf6float2Li64ELi2EEvPKT_S3_S3_PS1_iib(
	.param .u64 .ptr .align 1 _Z19gemv_kernel_batchedIf6float2Li64ELi2EEvPKT_S3_S3_PS1_iib_param_0,
	.param .u64 .ptr .align 1 _Z19gemv_kernel_batchedIf6float2Li64ELi2EEvPKT_S3_S3_PS1_iib_param_1,
	.param .u64 .ptr .align 1 _Z19gemv_kernel_batchedIf6float2Li64ELi2EEvPKT_S3_S3_PS1_iib_param_2,
	.param .u64 .ptr .align 1 _Z19gemv_kernel_batchedIf6float2Li64ELi2EEvPKT_S3_S3_PS1_iib_param_3,
	.param .u32 _Z19gemv_kernel_batchedIf6float2Li64ELi2EEvPKT_S3_S3_PS1_iib_param_4,
	.param .u32 _Z19gemv_kernel_batchedIf6float2Li64ELi2EEvPKT_S3_S3_PS1_iib_param_5,
	.param .u8 _Z19gemv_kernel_batchedIf6float2Li64ELi2EEvPKT_S3_S3_PS1_iib_param_6
)
{
	.reg .pred 	%p<37>;
	.reg .b16 	%rs<2>;
	.reg .b32 	%r<76>;
	.reg .b32 	%f<134>;
	.reg .b64 	%rd<53>;
	// demoted variable
	.shared .align 4 .b8 _ZZ19gemv_kernel_batchedIf6float2Li64ELi2EEvPKT_S3_S3_PS1_iibE9warp_sums[16];
	ld.param.u64 	%rd13, [_Z19gemv_kernel_batchedIf6float2Li64ELi2EEvPKT_S3_S3_PS1_iib_param_0];
	ld.param.u64 	%rd14, [_Z19gemv_kernel_batchedIf6float2Li64ELi2EEvPKT_S3_S3_PS1_iib_param_1];
	ld.param.u64 	%rd15, [_Z19gemv_kernel_batchedIf6float2Li64ELi2EEvPKT_S3_S3_PS1_iib_param_2];
	ld.param.u64 	%rd16, [_Z19gemv_kernel_batchedIf6float2Li64ELi2EEvPKT_S3_S3_PS1_iib_param_3];
	ld.param.u32 	%r16, [_Z19gemv_kernel_batchedIf6float2Li64ELi2EEvPKT_S3_S3_PS1_iib_param_4];
	ld.param.u32 	%r17, [_Z19gemv_kernel_batchedIf6float2Li64ELi2EEvPKT_S3_S3_PS1_iib_param_5];
	ld.param.s8 	%rs1, [_Z19gemv_kernel_batchedIf6float2Li64ELi2EEvPKT_S3_S3_PS1_iib_param_6];
	mov.u32 	%r1, %ctaid.x;
	setp.ge.s32 	%p1, %r1, %r16;
	@%p1 bra 	$L__BB73_21;
	mov.u32 	%r2, %tid.x;
	shr.u32 	%r18, %r17, 31;
	add.s32 	%r19, %r17, %r18;
	shr.s32 	%r3, %r19, 1;
	mul.lo.s32 	%r4, %r17, %r1;
	mul.wide.s32 	%rd17, %r4, 4;
	add.s64 	%rd1, %rd13, %rd17;
	setp.ge.s32 	%p2, %r2, %r3;
	mov.f32 	%f127, 0f00000000;
	mov.f32 	%f128, %f127;
	@%p2 bra 	$L__BB73_8;
	not.b32 	%r20, %r2;
	add.s32 	%r5, %r3, %r20;
	and.b32  	%r21, %r5, 192;
	setp.eq.s32 	%p3, %r21, 192;
	mov.f32 	%f127, 0f00000000;
	mov.u32 	%r74, %r2;
	@%p3 bra 	$L__BB73_5;
	mul.wide.s32 	%rd2, %r17, 4;
	mul.wide.u32 	%rd18, %r2, 8;
	add.s64 	%rd51, %rd14, %rd18;
	add.s64 	%rd20, %rd18, %rd17;
	add.s64 	%rd50, %rd13, %rd20;
	shr.u32 	%r22, %r5, 6;
	add.s32 	%r23, %r22, 1;
	and.b32  	%r24, %r23, 3;
	neg.s32 	%r72, %r24;
	mov.f32 	%f127, 0f00000000;
	mov.f32 	%f128, %f127;
	mov.u32 	%r74, %r2;
$L__BB73_4:
	.pragma "nounroll";
	// begin inline asm
	ld.global.nc.v2.f32 {%f30,%f31}, [%rd50];
	// end inline asm
	// begin inline asm
	ld.global.nc.v2.f32 {%f32,%f33}, [%rd51];
	// end inline asm
	fma.rn.f32 	%f36, %f30, %f32, %f128;
	fma.rn.f32 	%f128, %f31, %f33, %f36;
	add.s64 	%rd23, %rd51, %rd2;
	// begin inline asm
	ld.global.nc.v2.f32 {%f34,%f35}, [%rd23];
	// end inline asm
	fma.rn.f32 	%f37, %f30, %f34, %f127;
	fma.rn.f32 	%f127, %f31, %f35, %f37;
	add.s32 	%r74, %r74, 64;
	add.s64 	%rd51, %rd51, 512;
	add.s64 	%rd50, %rd50, 512;
	add.s32 	%r72, %r72, 1;
	setp.ne.s32 	%p4, %r72, 0;
	@%p4 bra 	$L__BB73_4;
$L__BB73_5:
	setp.lt.u32 	%p5, %r5, 192;
	@%p5 bra 	$L__BB73_8;
	mul.wide.u32 	%rd52, %r74, 8;
	mul.wide.s32 	%rd24, %r17, 4;
	add.s64 	%rd10, %rd14, %rd24;
$L__BB73_7:
	add.s64 	%rd25, %rd1, %rd52;
	// begin inline asm
	ld.global.nc.v2.f32 {%f38,%f39}, [%rd25];
	// end inline asm
	add.s64 	%rd26, %rd14, %rd52;
	// begin inline asm
	ld.global.nc.v2.f32 {%f40,%f41}, [%rd26];
	// end inline asm
	fma.rn.f32 	%f62, %f38, %f40, %f128;
	fma.rn.f32 	%f63, %f39, %f41, %f62;
	add.s64 	%rd27, %rd10, %rd52;
	// begin inline asm
	ld.global.nc.v2.f32 {%f42,%f43}, [%rd27];
	// end inline asm
	fma.rn.f32 	%f64, %f38, %f42, %f127;
	fma.rn.f32 	%f65, %f39, %f43, %f64;
	add.s64 	%rd28, %rd25, 512;
	// begin inline asm
	ld.global.nc.v2.f32 {%f44,%f45}, [%rd28];
	// end inline asm
	add.s64 	%rd29, %rd26, 512;
	// begin inline asm
	ld.global.nc.v2.f32 {%f46,%f47}, [%rd29];
	// end inline asm
	fma.rn.f32 	%f66, %f44, %f46, %f63;
	fma.rn.f32 	%f67, %f45, %f47, %f66;
	add.s64 	%rd30, %rd27, 512;
	// begin inline asm
	ld.global.nc.v2.f32 {%f48,%f49}, [%rd30];
	// end inline asm
	fma.rn.f32 	%f68, %f44, %f48, %f65;
	fma.rn.f32 	%f69, %f45, %f49, %f68;
	add.s64 	%rd31, %rd25, 1024;
	// begin inline asm
	ld.global.nc.v2.f32 {%f50,%f51}, [%rd31];
	// end inline asm
	add.s64 	%rd32, %rd26, 1024;
	// begin inline asm
	ld.global.nc.v2.f32 {%f52,%f53}, [%rd32];
	// end inline asm
	fma.rn.f32 	%f70, %f50, %f52, %f67;
	fma.rn.f32 	%f71, %f51, %f53, %f70;
	add.s64 	%rd33, %rd27, 1024;
	// begin inline asm
	ld.global.nc.v2.f32 {%f54,%f55}, [%rd33];
	// end inline asm
	fma.rn.f32 	%f72, %f50, %f54, %f69;
	fma.rn.f32 	%f73, %f51, %f55, %f72;
	add.s64 	%rd34, %rd25, 1536;
	// begin inline asm
	ld.global.nc.v2.f32 {%f56,%f57}, [%rd34];
	// end inline asm
	add.s64 	%rd35, %rd26, 1536;
	// begin inline asm
	ld.global.nc.v2.f32 {%f58,%f59}, [%rd35];
	// end inline asm
	fma.rn.f32 	%f74, %f56, %f58, %f71;
	fma.rn.f32 	%f128, %f57, %f59, %f74;
	add.s64 	%rd36, %rd27, 1536;
	// begin inline asm
	ld.global.nc.v2.f32 {%f60,%f61}, [%rd36];
	// end inline asm
	fma.rn.f32 	%f75, %f56, %f60, %f73;
	fma.rn.f32 	%f127, %f57, %f61, %f75;
	add.s32 	%r74, %r74, 256;
	add.s64 	%rd52, %rd52, 2048;
	setp.lt.s32 	%p6, %r74, %r3;
	@%p6 bra 	$L__BB73_7;
$L__BB73_8:
	and.b32  	%r25, %r17, 1;
	setp.eq.b32 	%p7, %r25, 1;
	not.pred 	%p8, %p7;
	setp.ne.s32 	%p9, %r2, 0;
	or.pred  	%p10, %p9, %p8;
	@%p10 bra 	$L__BB73_10;
	mul.wide.s32 	%rd40, %r17, 4;
	add.s64 	%rd41, %rd1, %rd40;
	add.s64 	%rd37, %rd41, -4;
	// begin inline asm
	ld.global.nc.f32 %f76, [%rd37];
	// end inline asm
	add.s64 	%rd42, %rd14, %rd40;
	add.s64 	%rd38, %rd42, -4;
	// begin inline asm
	ld.global.nc.f32 %f77, [%rd38];
	// end inline asm
	fma.rn.f32 	%f128, %f76, %f77, %f128;
	add.s64 	%rd39, %rd38, %rd40;
	// begin inline asm
	ld.global.nc.f32 %f78, [%rd39];
	// end inline asm
	fma.rn.f32 	%f127, %f76, %f78, %f127;
$L__BB73_10:
	mov.b32 	%r26, %f128;
	shfl.sync.bfly.b32	%r27|%p11, %r26, 16, 31, -1;
	mov.b32 	%f79, %r27;
	add.f32 	%f80, %f128, %f79;
	mov.b32 	%r28, %f80;
	shfl.sync.bfly.b32	%r29|%p12, %r28, 8, 31, -1;
	mov.b32 	%f81, %r29;
	add.f32 	%f82, %f80, %f81;
	mov.b32 	%r30, %f82;
	shfl.sync.bfly.b32	%r31|%p13, %r30, 4, 31, -1;
	mov.b32 	%f83, %r31;
	add.f32 	%f84, %f82, %f83;
	mov.b32 	%r32, %f84;
	shfl.sync.bfly.b32	%r33|%p14, %r32, 2, 31, -1;
	mov.b32 	%f85, %r33;
	add.f32 	%f86, %f84, %f85;
	mov.b32 	%r34, %f86;
	shfl.sync.bfly.b32	%r35|%p15, %r34, 1, 31, -1;
	mov.b32 	%f87, %r35;
	add.f32 	%f17, %f86, %f87;
	mov.b32 	%r36, %f127;
	shfl.sync.bfly.b32	%r37|%p16, %r36, 16, 31, -1;
	mov.b32 	%f88, %r37;
	add.f32 	%f89, %f127, %f88;
	mov.b32 	%r38, %f89;
	shfl.sync.bfly.b32	%r39|%p17, %r38, 8, 31, -1;
	mov.b32 	%f90, %r39;
	add.f32 	%f91, %f89, %f90;
	mov.b32 	%r40, %f91;
	shfl.sync.bfly.b32	%r41|%p18, %r40, 4, 31, -1;
	mov.b32 	%f92, %r41;
	add.f32 	%f93, %f91, %f92;
	mov.b32 	%r42, %f93;
	shfl.sync.bfly.b32	%r43|%p19, %r42, 2, 31, -1;
	mov.b32 	%f94, %r43;
	add.f32 	%f95, %f93, %f94;
	mov.b32 	%r44, %f95;
	shfl.sync.bfly.b32	%r45|%p20, %r44, 1, 31, -1;
	mov.b32 	%f96, %r45;
	add.f32 	%f18, %f95, %f96;
	and.b32  	%r14, %r2, 31;
	setp.ne.s32 	%p21, %r14, 0;
	@%p21 bra 	$L__BB73_12;
	shr.u32 	%r46, %r2, 2;
	mov.u32 	%r47, _ZZ19gemv_kernel_batchedIf6float2Li64ELi2EEvPKT_S3_S3_PS1_iibE9warp_sums;
	add.s32 	%r48, %r47, %r46;
	st.shared.f32 	[%r48], %f17;
	st.shared.f32 	[%r48+4], %f18;
$L__BB73_12:
	bar.sync 	0;
	setp.gt.u32 	%p22, %r2, 31;
	@%p22 bra 	$L__BB73_21;
	setp.gt.u32 	%p23, %r14, 1;
	shl.b32 	%r49, %r14, 3;
	mov.u32 	%r50, _ZZ19gemv_kernel_batchedIf6float2Li64ELi2EEvPKT_S3_S3_PS1_iibE9warp_sums;
	add.s32 	%r15, %r50, %r49;
	mov.f32 	%f131, 0f00000000;
	@%p23 bra 	$L__BB73_15;
	ld.shared.f32 	%f131, [%r15];
$L__BB73_15:
	setp.gt.u32 	%p24, %r14, 1;
	mov.b32 	%r51, %f131;
	shfl.sync.bfly.b32	%r52|%p25, %r51, 16, 31, -1;
	mov.b32 	%f99, %r52;
	add.f32 	%f100, %f131, %f99;
	mov.b32 	%r53, %f100;
	shfl.sync.bfly.b32	%r54|%p26, %r53, 8, 31, -1;
	mov.b32 	%f101, %r54;
	add.f32 	%f102, %f100, %f101;
	mov.b32 	%r55, %f102;
	shfl.sync.bfly.b32	%r56|%p27, %r55, 4, 31, -1;
	mov.b32 	%f103, %r56;
	add.f32 	%f104, %f102, %f103;
	mov.b32 	%r57, %f104;
	shfl.sync.bfly.b32	%r58|%p28, %r57, 2, 31, -1;
	mov.b32 	%f105, %r58;
	add.f32 	%f106, %f104, %f105;
	mov.b32 	%r59, %f106;
	shfl.sync.bfly.b32	%r60|%p29, %r59, 1, 31, -1;
	mov.b32 	%f107, %r60;
	add.f32 	%f21, %f106, %f107;
	mov.f32 	%f132, 0f00000000;
	@%p24 bra 	$L__BB73_17;
	ld.shared.f32 	%f132, [%r15+4];
$L__BB73_17:
	setp.ne.s32 	%p30, %r2, 0;
	mov.b32 	%r61, %f132;
	shfl.sync.bfly.b32	%r62|%p31, %r61, 16, 31, -1;
	mov.b32 	%f108, %r62;
	add.f32 	%f109, %f132, %f108;
	mov.b32 	%r63, %f109;
	shfl.sync.bfly.b32	%r64|%p32, %r63, 8, 31, -1;
	mov.b32 	%f110, %r64;
	add.f32 	%f111, %f109, %f110;
	mov.b32 	%r65, %f111;
	shfl.sync.bfly.b32	%r66|%p33, %r65, 4, 31, -1;
	mov.b32 	%f112, %r66;
	add.f32 	%f113, %f111, %f112;
	mov.b32 	%r67, %f113;
	shfl.sync.bfly.b32	%r68|%p34, %r67, 2, 31, -1;
	mov.b32 	%f114, %r68;
	add.f32 	%f115, %f113, %f114;
	mov.b32 	%r69, %f115;
	shfl.sync.bfly.b32	%r70|%p35, %r69, 1, 31, -1;
	mov.b32 	%f116, %r70;
	add.f32 	%f24, %f115, %f116;
	@%p30 bra 	$L__BB73_21;
	setp.eq.s16 	%p36, %rs1, 0;
	mov.f32 	%f133, 0f00000000;
	@%p36 bra 	$L__BB73_20;
	mul.wide.u32 	%rd44, %r1, 4;
	add.s64 	%rd43, %rd15, %rd44;
	// begin inline asm
	ld.global.nc.f32 %f133, [%rd43];
	// end inline asm
$L__BB73_20:
	cvta.to.global.u64 	%rd45, %rd16;
	add.f32 	%f119, %f133, %f21;
	mul.wide.u32 	%rd46, %r1, 4;
	add.s64 	%rd47, %rd45, %rd46;
	st.global.f32 	[%rd47], %f119;
	add.f32 	%f120, %f133, %f24;
	add.s32 	%r71, %r16, %r1;
	mul.wide.u32 	%rd48, %r71, 4;
	add.s64 	%rd49, %rd45, %rd48;
	st.global.f32 	[%rd49], %f120;
$L__BB73_21:
	ret;

}
	// .globl	_Z19gemv_kernel_batchedIf6float2Li64ELi3EEvPKT_S3_S3_PS1_iib
.visible .entry _Z19gemv_kernel_batchedIf6float2Li64ELi3EEvPKT_S3_S3_PS1_iib(
	.param .u64 .ptr .align 1 _Z19gemv_kernel_batchedIf6float2Li64ELi3EEvPKT_S3_S3_PS1_iib_param_0,
	.param .u64 .ptr .align 1 _Z19gemv_kernel_batchedIf6float2Li64ELi3EEvPKT_S3_S3_PS1_iib_param_1,
	.param .u64 .ptr .align 1 _Z19gemv_kernel_batchedIf6float2Li64ELi3EEvPKT_S3_S3_PS1_iib_param_2,
	.param .u64 .ptr .align 1 _Z19gemv_kernel_batchedIf6float2Li64ELi3EEvPKT_S3_S3_PS1_iib_param_3,
	.param .u32 _Z19gemv_kernel_batchedIf6float2Li64ELi3EEvPKT_S3_S3_PS1_iib_param_4,
	.param .u32 _Z19gemv_kernel_batchedIf6float2Li64ELi3EEvPKT_S3_S3_PS1_iib_param_5,
	.param .u8 _Z19gemv_kernel_batchedIf6float2Li64ELi3EEvPKT_S3_S3_PS1_iib_param_6
)
{
	.reg .pred 	%p<48>;
	.reg .b16 	%rs<3>;
	.reg .b32 	%r<97>;
	.reg .b32 	%f<191>;
	.reg .b64 	%rd<67>;
	// demoted variable
	.shared .align 4 .b8 _ZZ19gemv_kernel_batchedIf6float2Li64ELi3EEvPKT_S3_S3_PS1_iibE9warp_sums[24];
	ld.param.u64 	%rd15, [_Z19gemv_kernel_batchedIf6float2Li64ELi3EEvPKT_S3_S3_PS1_iib_param_0];
	ld.param.u64 	%rd16, [_Z19gemv_kernel_batchedIf6float2Li64ELi3EEvPKT_S3_S3_PS1_iib_param_1];
	ld.param.u32 	%r16, [_Z19gemv_kernel_batchedIf6float2Li64ELi3EEvPKT_S3_S3_PS1_iib_param_4];
	ld.param.u32 	%r17, [_Z19gemv_kernel_batchedIf6float2Li64ELi3EEvPKT_S3_S3_PS1_iib_param_5];
	mov.u32 	%r1, %ctaid.x;
	setp.ge.s32 	%p1, %r1, %r16;
	@%p1 bra 	$L__BB74_23;
	mov.u32 	%r2, %tid.x;
	shr.u32 	%r18, %r17, 31;
	add.s32 	%r19, %r17, %r18;
	shr.s32 	%r3, %r19, 1;
	mul.lo.s32 	%r4, %r17, %r1;
	mul.wide.s32 	%rd19, %r4, 4;
	add.s64 	%rd1, %rd15, %rd19;
	setp.ge.s32 	%p2, %r2, %r3;
	mov.f32 	%f181, 0f00000000;
	mov.f32 	%f182, %f181;
	mov.f32 	%f183, %f181;
	@%p2 bra 	$L__BB74_8;
	not.b32 	%r20, %r2;
	add.s32 	%r5, %r3, %r20;
	and.b32  	%r21, %r5, 192;
	setp.eq.s32 	%p3, %r21, 192;
	mov.f32 	%f181, 0f00000000;
	mov.u32 	%r95, %r2;
	@%p3 bra 	$L__BB74_5;
	mul.wide.s32 	%rd2, %r17, 8;
	mul.wide.u32 	%rd20, %r2, 8;
	add.s64 	%rd65, %rd16, %rd20;
	mul.wide.s32 	%rd4, %r17, 4;
	add.s64 	%rd22, %rd20, %rd19;
	add.s64 	%rd64, %rd15, %rd22;
	shr.u32 	%r22, %r5, 6;
	add.s32 	%r23, %r22, 1;
	and.b32  	%r24, %r23, 3;
	neg.s32 	%r93, %r24;
	mov.f32 	%f181, 0f00000000;
	mov.f32 	%f182, %f181;
	mov.f32 	%f183, %f181;
	mov.u32 	%r95, %r2;
$L__BB74_4:
	.pragma "nounroll";
	// begin inline asm
	ld.global.nc.v2.f32 {%f42,%f43}, [%rd64];
	// end inline asm
	// begin inline asm
	ld.global.nc.v2.f32 {%f44,%f45}, [%rd65];
	// end inline asm
	fma.rn.f32 	%f50, %f42, %f44, %f183;
	fma.rn.f32 	%f183, %f43, %f45, %f50;
	add.s64 	%rd25, %rd65, %rd4;
	// begin inline asm
	ld.global.nc.v2.f32 {%f46,%f47}, [%rd25];
	// end inline asm
	fma.rn.f32 	%f51, %f42, %f46, %f182;
	fma.rn.f32 	%f182, %f43, %f47, %f51;
	add.s64 	%rd26, %rd65, %rd2;
	// begin inline asm
	ld.global.nc.v2.f32 {%f48,%f49}, [%rd26];
	// end inline asm
	fma.rn.f32 	%f52, %f42, %f48, %f181;
	fma.rn.f32 	%f181, %f43, %f49, %f52;
	add.s32 	%r95, %r95, 64;
	add.s64 	%rd65, %rd65, 512;
	add.s64 	%rd64, %rd64, 512;
	add.s32 	%r93, %r93, 1;
	setp.ne.s32 	%p4, %r93, 0;
	@%p4 bra 	$L__BB74_4;
$L__BB74_5:
	setp.lt.u32 	%p5, %r5, 192;
	@%p5 bra 	$L__BB74_8;
	mul.wide.u32 	%rd66, %r95, 8;
	mul.wide.s32 	%rd27, %r17, 8;
	add.s64 	%rd11, %rd16, %rd27;
	mul.wide.s32 	%rd28, %r17, 4;
	add.s64 	%rd12, %rd16, %rd28;
$L__BB74_7:
	add.s64 	%rd29, %rd1, %rd66;
	// begin inline asm
	ld.global.nc.v2.f32 {%f53,%f54}, [%rd29];
	// end inline asm
	add.s64 	%rd30, %rd16, %rd66;
	// begin inline asm
	ld.global.nc.v2.f32 {%f55,%f56}, [%rd30];
	// end inline asm
	fma.rn.f32 	%f85, %f53, %f55, %f183;
	fma.rn.f32 	%f86, %f54, %f56, %f85;
	add.s64 	%rd31, %rd12, %rd66;
	// begin inline asm
	ld.global.nc.v2.f32 {%f57,%f58}, [%rd31];
	// end inline asm
	fma.rn.f32 	%f87, %f53, %f57, %f182;
	fma.rn.f32 	%f88, %f54, %f58, %f87;
	add.s64 	%rd32, %rd11, %rd66;
	// begin inline asm
	ld.global.nc.v2.f32 {%f59,%f60}, [%rd32];
	// end inline asm
	fma.rn.f32 	%f89, %f53, %f59, %f181;
	fma.rn.f32 	%f90, %f54, %f60, %f89;
	add.s64 	%rd33, %rd29, 512;
	// begin inline asm
	ld.global.nc.v2.f32 {%f61,%f62}, [%rd33];
	// end inline asm
	add.s64 	%rd34, %rd30, 512;
	// begin inline asm
	ld.global.nc.v2.f32 {%f63,%f64}, [%rd34];
	// end inline asm
	fma.rn.f32 	%f91, %f61, %f63, %f86;
	fma.rn.f32 	%f92, %f62, %f64, %f91;
	add.s64 	%rd35, %rd31, 512;
	// begin inline asm
	ld.global.nc.v2.f32 {%f65,%f66}, [%rd35];
	// end inline asm
	fma.rn.f32 	%f93, %f61, %f65, %f88;
	fma.rn.f32 	%f94, %f62, %f66, %f93;
	add.s64 	%rd36, %rd32, 512;
	// begin inline asm
	ld.global.nc.v2.f32 {%f67,%f68}, [%rd36];
	// end inline asm
	fma.rn.f32 	%f95, %f61, %f67, %f90;
	fma.rn.f32 	%f96, %f62, %f68, %f95;
	add.s64 	%rd37, %rd29, 1024;
	// begin inline asm
	ld.global.nc.v2.f32 {%f69,%f70}, [%rd37];
	// end inline asm
	add.s64 	%rd38, %rd30, 1024;
	// begin inline asm
	ld.global.nc.v2.f32 {%f71,%f72}, [%rd38];
	// end inline asm
	fma.rn.f32 	%f97, %f69, %f71, %f92;
	fma.rn.f32 	%f98, %f70, %f72, %f97;
	add.s64 	%rd39, %rd31, 1024;
	// begin inline asm
	ld.global.nc.v2.f32 {%f73,%f74}, [%rd39];
	// end inline asm
	fma.rn.f32 	%f99, %f69, %f73, %f94;
	fma.rn.f32 	%f100, %f70, %f74, %f99;
	add.s64 	%rd40, %rd32, 1024;
	// begin inline asm
	ld.global.nc.v2.f32 {%f75,%f76}, [%rd40];
	// end inline asm
	fma.rn.f32 	%f101, %f69, %f75, %f96;
	fma.rn.f32 	%f102, %f70, %f76, %f101;
	add.s64 	%rd41, %rd29, 1536;
	// begin inline asm
	ld.global.nc.v2.f32 {%f77,%f78}, [%rd41];
	// end inline asm
	add.s64 	%rd42, %rd30, 1536;
	// begin inline asm
	ld.global.nc.v2.f32 {%f79,%f80}, [%rd42];
	// end inline asm
	fma.rn.f32 	%f103, %f77, %f79, %f98;
	fma.rn.f32 	%f183, %f78, %f80, %f103;
	add.s64 	%rd43, %rd31, 1536;
	// begin inline asm
	ld.global.nc.v2.f32 {%f81,%f82}, [%rd43];
	// end inline asm
	fma.rn.f32 	%f104, %f77, %f81, %f100;
	fma.rn.f32 	%f182, %f78, %f82, %f104;
	add.s64 	%rd44, %rd32, 1536;
	// begin inline asm
	ld.global.nc.v2.f32 {%f83,%f84}, [%rd44];
	// end inline asm
	fma.rn.f32 	%f105, %f77, %f83, %f102;
	fma.rn.f32 	%f181, %f78, %f84, %f105;
	add.s32 	%r95, %r95, 256;
	add.s64 	%rd66, %rd66, 2048;
	setp.lt.s32 	%p6, %r95, %r3;
	@%p6 bra 	$L__BB74_7;
$L__BB74_8:
	and.b32  	%r25, %r17, 1;
	setp.eq.b32 	%p7, %r25, 1;
	not.pred 	%p8, %p7;
	setp.ne.s32 	%p9, %r2, 0;
	or.pred  	%p10, %p9, %p8;
	@%p10 bra 	$L__BB74_10;
	mul.wide.s32 	%rd49, %r17, 4;
	add.s64 	%rd50, %rd1, %rd49;
	add.s64 	%rd45, %rd50, -4;
	// begin inline asm
	ld.global.nc.f32 %f106, [%rd45];
	// end inline asm
	add.s64 	%rd51, %rd16, %rd49;
	add.s64 	%rd46, %rd51, -4;
	// begin inline asm
	ld.global.nc.f32 %f107, [%rd46];
	// end inline asm
	fma.rn.f32 	%f183, %f106, %f107, %f183;
	add.s64 	%rd47, %rd46, %rd49;
	// begin inline asm
	ld.global.nc.f32 %f108, [%rd47];
	// end inline asm
	fma.rn.f32 	%f182, %f106, %f108, %f182;
	shl.b32 	%r26, %r17, 1;
	mul.wide.s32 	%rd52, %r26, 4;
	add.s64 	%rd48, %rd46, %rd52;
	// begin inline asm
	ld.global.nc.f32 %f109, [%rd48];
	// end inline asm
	fma.rn.f32 	%f181, %f106, %f109, %f181;
$L__BB74_10:
	mov.b32 	%r27, %f183;
	shfl.sync.bfly.b32	%r28|%p11, %r27, 16, 31, -1;
	mov.b32 	%f110, %r28;
	add.f32 	%f111, %f183, %f110;
	mov.b32 	%r29, %f111;
	shfl.sync.bfly.b32	%r30|%p12, %r29, 8, 31, -1;
	mov.b32 	%f112, %r30;
	add.f32 	%f113, %f111, %f112;
	mov.b32 	%r31, %f113;
	shfl.sync.bfly.b32	%r32|%p13, %r31, 4, 31, -1;
	mov.b32 	%f114, %r32;
	add.f32 	%f115, %f113, %f114;
	mov.b32 	%r33, %f115;
	shfl.sync.bfly.b32	%r34|%p14, %r33, 2, 31, -1;
	mov.b32 	%f116, %r34;
	add.f32 	%f117, %f115, %f116;
	mov.b32 	%r35, %f117;
	shfl.sync.bfly.b32	%r36|%p15, %r35, 1, 31, -1;
	mov.b32 	%f118, %r36;
	add.f32 	%f25, %f117, %f118;
	mov.b32 	%r37, %f182;
	shfl.sync.bfly.b32	%r38|%p16, %r37, 16, 31, -1;
	mov.b32 	%f119, %r38;
	add.f32 	%f120, %f182, %f119;
	mov.b32 	%r39, %f120;
	shfl.sync.bfly.b32	%r40|%p17, %r39, 8, 31, -1;
	mov.b32 	%f121, %r40;
	add.f32 	%f122, %f120, %f121;
	mov.b32 	%r41, %f122;
	shfl.sync.bfly.b32	%r42|%p18, %r41, 4, 31, -1;
	mov.b32 	%f123, %r42;
	add.f32 	%f124, %f122, %f123;
	mov.b32 	%r43, %f124;
	shfl.sync.bfly.b32	%r44|%p19, %r43, 2, 31, -1;
	mov.b32 	%f125, %r44;
	add.f32 	%f126, %f124, %f125;
	mov.b32 	%r45, %f126;
	shfl.sync.bfly.b32	%r46|%p20, %r45, 1, 31, -1;
	mov.b32 	%f127, %r46;
	add.f32 	%f26, %f126, %f127;
	mov.b32 	%r47, %f181;
	shfl.sync.bfly.b32	%r48|%p21, %r47, 16, 31, -1;
	mov.b32 	%f128, %r48;
	add.f32 	%f129, %f181, %f128;
	mov.b32 	%r49, %f129;
	shfl.sync.bfly.b32	%r50|%p22, %r49, 8, 31, -1;
	mov.b32 	%f130, %r50;
	add.f32 	%f131, %f129, %f130;
	mov.b32 	%r51, %f131;
	shfl.sync.bfly.b32	%r52|%p23, %r51, 4, 31, -1;
	mov.b32 	%f132, %r52;
	add.f32 	%f133, %f131, %f132;
	mov.b32 	%r53, %f133;
	shfl.sync.bfly.b32	%r54|%p24, %r53, 2, 31, -1;
	mov.b32 	%f134, %r54;
	add.f32 	%f135, %f133, %f134;
	mov.b32 	%r55, %f135;
	shfl.sync.bfly.b32	%r56|%p25, %r55, 1, 31, -1;
	mov.b32 	%f136, %r56;
	add.f32 	%f27, %f135, %f136;
	and.b32  	%r14, %r2, 31;
	setp.ne.s32 	%p26, %r14, 0;
	@%p26 bra 	$L__BB74_12;
	shr.u32 	%r57, %r2, 5;
	mov.u32 	%r58, _ZZ19gemv_kernel_batchedIf6float2Li64ELi3EEvPKT_S3_S3_PS1_iibE9warp_sums;
	mad.lo.s32 	%r59, %r57, 12, %r58;
	st.shared.f32 	[%r59], %f25;
	st.shared.f32 	[%r59+4], %f26;
	st.shared.f32 	[%r59+8], %f27;
$L__BB74_12:
	bar.sync 	0;
	setp.gt.u32 	%p27, %r2, 31;
	@%p27 bra 	$L__BB74_23;
	setp.gt.u32 	%p28, %r14, 1;
	mov.u32 	%r60, _ZZ19gemv_kernel_batchedIf6float2Li64ELi3EEvPKT_S3_S3_PS1_iibE9warp_sums;
	mad.lo.s32 	%r15, %r14, 12, %r60;
	mov.f32 	%f187, 0f00000000;
	@%p28 bra 	$L__BB74_15;
	ld.shared.f32 	%f187, [%r15];
$L__BB74_15:
	setp.gt.u32 	%p29, %r14, 1;
	mov.b32 	%r61, %f187;
	shfl.sync.bfly.b32	%r62|%p30, %r61, 16, 31, -1;
	mov.b32 	%f139, %r62;
	add.f32 	%f140, %f187, %f139;
	mov.b32 	%r63, %f140;
	shfl.sync.bfly.b32	%r64|%p31, %r63, 8, 31, -1;
	mov.b32 	%f141, %r64;
	add.f32 	%f142, %f140, %f141;
	mov.b32 	%r65, %f142;
	shfl.sync.bfly.b32	%r66|%p32, %r65, 4, 31, -1;
	mov.b32 	%f143, %r66;
	add.f32 	%f144, %f142, %f143;
	mov.b32 	%r67, %f144;
	shfl.sync.bfly.b32	%r68|%p33, %r67, 2, 31, -1;
	mov.b32 	%f145, %r68;
	add.f32 	%f146, %f144, %f145;
	mov.b32 	%r69, %f146;
	shfl.sync.bfly.b32	%r70|%p34, %r69, 1, 31, -1;
	mov.b32 	%f147, %r70;
	add.f32 	%f30, %f146, %f147;
	mov.f32 	%f188, 0f00000000;
	@%p29 bra 	$L__BB74_17;
	ld.shared.f32 	%f188, [%r15+4];
$L__BB74_17:
	setp.gt.u32 	%p35, %r14, 1;
	mov.b32 	%r71, %f188;
	shfl.sync.bfly.b32	%r72|%p36, %r71, 16, 31, -1;
	mov.b32 	%f149, %r72;
	add.f32 	%f150, %f188, %f149;
	mov.b32 	%r73, %f150;
	shfl.sync.bfly.b32	%r74|%p37, %r73, 8, 31, -1;
	mov.b32 	%f151, %r74;
	add.f32 	%f152, %f150, %f151;
	mov.b32 	%r75, %f152;
	shfl.sync.bfly.b32	%r76|%p38, %r75, 4, 31, -1;
	mov.b32 	%f153, %r76;
	add.f32 	%f154, %f152, %f153;
	mov.b32 	%r77, %f154;
	shfl.sync.bfly.b32	%r78|%p39, %r77, 2, 31, -1;
	mov.b32 	%f155, %r78;
	add.f32 	%f156, %f154, %f155;
	mov.b32 	%r79, %f156;
	shfl.sync.bfly.b32	%r80|%p40, %r79, 1, 31, -1;
	mov.b32 	%f157, %r80;
	add.f32 	%f33, %f156, %f157;
	mov.f32 	%f189, 0f00000000;
	@%p35 bra 	$L__BB74_19;
	ld.shared.f32 	%f189, [%r15+8];
$L__BB74_19:
	setp.ne.s32 	%p41, %r2, 0;
	mov.b32 	%r81, %f189;
	shfl.sync.bfly.b32	%r82|%p42, %r81, 16, 31, -1;
	mov.b32 	%f158, %r82;
	add.f32 	%f159, %f189, %f158;
	mov.b32 	%r83, %f159;
	shfl.sync.bfly.b32	%r84|%p43, %r83, 8, 31, -1;
	mov.b32 	%f160, %r84;
	add.f32 	%f161, %f159, %f160;
	mov.b32 	%r85, %f161;
	shfl.sync.bfly.b32	%r86|%p44, %r85, 4, 31, -1;
	mov.b32 	%f162, %r86;
	add.f32 	%f163, %f161, %f162;
	mov.b32 	%r87, %f163;
	shfl.sync.bfly.b32	%r88|%p45, %r87, 2, 31, -1;
	mov.b32 	%f164, %r88;
	add.f32 	%f165, %f163, %f164;
	mov.b32 	%r89, %f165;
	shfl.sync.bfly.b32	%r90|%p46, %r89, 1, 31, -1;
	mov.b32 	%f166, %r90;
	add.f32 	%f36, %f165, %f166;
	@%p41 bra 	$L__BB74_23;
	ld.param.s8 	%rs2, [_Z19gemv_kernel_batchedIf6float2Li64ELi3EEvPKT_S3_S3_PS1_iib_param_6];
	setp.eq.s16 	%p47, %rs2, 0;
	mov.f32 	%f190, 0f00000000;
	@%p47 bra 	$L__BB74_22;
	ld.param.u64 	%rd62, [_Z19gemv_kernel_batchedIf6float2Li64ELi3EEvPKT_S3_S3_PS1_iib_param_2];
	mul.wide.u32 	%rd54, %r1, 4;
	add.s64 	%rd53, %rd62, %rd54;
	// begin inline asm
	ld.global.nc.f32 %f190, [%rd53];
	// end inline asm
$L__BB74_22:
	ld.param.u64 	%rd63, [_Z19gemv_kernel_batchedIf6float2Li64ELi3EEvPKT_S3_S3_PS1_iib_param_3];
	cvta.to.global.u64 	%rd55, %rd63;
	add.f32 	%f169, %f190, %f30;
	mul.wide.u32 	%rd56, %r1, 4;
	add.s64 	%rd57, %rd55, %rd56;
	st.global.f32 	[%rd57], %f169;
	add.f32 	%f170, %f190, %f33;
	add.s32 	%r91, %r16, %r1;
	mul.wide.u32 	%rd58, %r91, 4;
	add.s64 	%rd59, %rd55, %rd58;
	st.global.f32 	[%rd59], %f170;
	add.f32 	%f171, %f190, %f36;
	add.s32 	%r92, %r91, %r16;
	mul.wide.u32 	%rd60, %r92, 4;
	add.s64 	%rd61, %rd55, %rd60;
	st.global.f32 	[%rd61], %f171;
$L__BB74_23:
	ret;

}
	// .globl	_Z19gemv_kernel_batchedIf6float2Li64ELi4EEvPKT_S3_S3_PS1_iib
.visible .entry _Z19gemv_kernel_batchedIf6float2Li64ELi4EEvPKT_S3_S3_PS1_iib(
	.param .u64 .ptr .align 1 _Z19gemv_kernel_batchedIf6float2Li64ELi4EEvPKT_S3_S3_PS1_iib_param_0,
	.param .u64 .ptr .align 1 _Z19gemv_kernel_batchedIf6float2Li64ELi4EEvPKT_S3_S3_PS1_iib_param_1,
	.param .u64 .ptr .align 1 _Z19gemv_kernel_batchedIf6float2Li64ELi4EEvPKT_S3_S3_PS1_iib_param_2,
	.param .u64 .ptr .align 1 _Z19gemv_kernel_batchedIf6float2Li64ELi4EEvPKT_S3_S3_PS1_iib_param_3,
	.param .u32 _Z19gemv_kernel_batchedIf6float2Li64ELi4EEvPKT_S3_S3_PS1_iib_param_4,
	.param .u32 _Z19gemv_kernel_batchedIf6float2Li64ELi4EEvPKT_S3_S3_PS1_iib_param_5,
	.param .u8 _Z19gemv_kernel_batchedIf6float2Li64ELi4EEvPKT_S3_S3_PS1_iib_param_6
)
{
	.reg .pred 	%p<59>;
	.reg .b16 	%rs<2>;
	.reg .b32 	%r<120>;
	.reg .b32 	%f<248>;
	.reg .b64 	%rd<78>;
	// demoted variable
	.shared .align 4 .b8 _ZZ19gemv_kernel_batchedIf6float2Li64ELi4EEvPKT_S3_S3_PS1_iibE9warp_sums[32];
	ld.param.u64 	%rd17, [_Z19gemv_kernel_batchedIf6float2Li64ELi4EEvPKT_S3_S3_PS1_iib_param_0];
	ld.param.u64 	%rd18, [_Z19gemv_kernel_batchedIf6float2Li64ELi4EEvPKT_S3_S3_PS1_iib_param_1];
	ld.param.u64 	%rd20, [_Z19gemv_kernel_batchedIf6float2Li64ELi4EEvPKT_S3_S3_PS1_iib_param_3];
	ld.param.u32 	%r16, [_Z19gemv_kernel_batchedIf6float2Li64ELi4EEvPKT_S3_S3_PS1_iib_param_4];
	ld.param.u32 	%r17, [_Z19gemv_kernel_batchedIf6float2Li64ELi4EEvPKT_S3_S3_PS1_iib_param_5];
	ld.param.s8 	%rs1, [_Z19gemv_kernel_batchedIf6float2Li64ELi4EEvPKT_S3_S3_PS1_iib_param_6];
	mov.u32 	%r1, %ctaid.x;
	setp.ge.s32 	%p1, %r1, %r16;
	@%p1 bra 	$L__BB75_25;
	mov.u32 	%r2, %tid.x;
	shr.u32 	%r18, %r17, 31;
	add.s32 	%r19, %r17, %r18;
	shr.s32 	%r3, %r19, 1;
	mul.lo.s32 	%r4, %r17, %r1;
	mul.wide.s32 	%rd21, %r4, 4;
	add.s64 	%rd1, %rd17, %rd21;
	setp.ge.s32 	%p2, %r2, %r3;
	mov.f32 	%f235, 0f00000000;
	mov.f32 	%f236, %f235;
	mov.f32 	%f237, %f235;
	mov.f32 	%f238, %f235;
	@%p2 bra 	$L__BB75_8;
	not.b32 	%r20, %r2;
	add.s32 	%r5, %r3, %r20;
	and.b32  	%r21, %r5, 192;
	setp.eq.s32 	%p3, %r21, 192;
	mov.f32 	%f235, 0f00000000;
	mov.u32 	%r118, %r2;
	@%p3 bra 	$L__BB75_5;
	mul.wide.s32 	%rd2, %r17, 8;
	mul.wide.u32 	%rd22, %r2, 8;
	add.s64 	%rd76, %rd18, %rd22;
	mul.wide.s32 	%rd4, %r17, 12;
	mul.wide.s32 	%rd5, %r17, 4;
	add.s64 	%rd24, %rd22, %rd21;
	add.s64 	%rd75, %rd17, %rd24;
	shr.u32 	%r22, %r5, 6;
	add.s32 	%r23, %r22, 1;
	and.b32  	%r24, %r23, 3;
	neg.s32 	%r116, %r24;
	mov.f32 	%f235, 0f00000000;
	mov.f32 	%f236, %f235;
	mov.f32 	%f237, %f235;
	mov.f32 	%f238, %f235;
	mov.u32 	%r118, %r2;
$L__BB75_4:
	.pragma "nounroll";
	// begin inline asm
	ld.global.nc.v2.f32 {%f54,%f55}, [%rd75];
	// end inline asm
	// begin inline asm
	ld.global.nc.v2.f32 {%f56,%f57}, [%rd76];
	// end inline asm
	fma.rn.f32 	%f64, %f54, %f56, %f238;
	fma.rn.f32 	%f238, %f55, %f57, %f64;
	add.s64 	%rd27, %rd76, %rd5;
	// begin inline asm
	ld.global.nc.v2.f32 {%f58,%f59}, [%rd27];
	// end inline asm
	fma.rn.f32 	%f65, %f54, %f58, %f237;
	fma.rn.f32 	%f237, %f55, %f59, %f65;
	add.s64 	%rd28, %rd76, %rd2;
	// begin inline asm
	ld.global.nc.v2.f32 {%f60,%f61}, [%rd28];
	// end inline asm
	fma.rn.f32 	%f66, %f54, %f60, %f236;
	fma.rn.f32 	%f236, %f55, %f61, %f66;
	add.s64 	%rd29, %rd76, %rd4;
	// begin inline asm
	ld.global.nc.v2.f32 {%f62,%f63}, [%rd29];
	// end inline asm
	fma.rn.f32 	%f67, %f54, %f62, %f235;
	fma.rn.f32 	%f235, %f55, %f63, %f67;
	add.s32 	%r118, %r118, 64;
	add.s64 	%rd76, %rd76, 512;
	add.s64 	%rd75, %rd75, 512;
	add.s32 	%r116, %r116, 1;
	setp.ne.s32 	%p4, %r116, 0;
	@%p4 bra 	$L__BB75_4;
$L__BB75_5:
	setp.lt.u32 	%p5, %r5, 192;
	@%p5 bra 	$L__BB75_8;
	mul.wide.u32 	%rd77, %r118, 8;
	mul.wide.s32 	%rd30, %r17, 8;
	add.s64 	%rd12, %rd18, %rd30;
	mul.wide.s32 	%rd31, %r17, 12;
	add.s64 	%rd13, %rd18, %rd31;
	mul.wide.s32 	%rd32, %r17, 4;
	add.s64 	%rd14, %rd18, %rd32;
$L__BB75_7:
	add.s64 	%rd33, %rd1, %rd77;
	// begin inline asm
	ld.global.nc.v2.f32 {%f68,%f69}, [%rd33];
	// end inline asm
	add.s64 	%rd34, %rd18, %rd77;
	// begin inline asm
	ld.global.nc.v2.f32 {%f70,%f71}, [%rd34];
	// end inline asm
	fma.rn.f32 	%f108, %f68, %f70, %f238;
	fma.rn.f32 	%f109, %f69, %f71, %f108;
	add.s64 	%rd35, %rd14, %rd77;
	// begin inline asm
	ld.global.nc.v2.f32 {%f72,%f73}, [%rd35];
	// end inline asm
	fma.rn.f32 	%f110, %f68, %f72, %f237;
	fma.rn.f32 	%f111, %f69, %f73, %f110;
	add.s64 	%rd36, %rd12, %rd77;
	// begin inline asm
	ld.global.nc.v2.f32 {%f74,%f75}, [%rd36];
	// end inline asm
	fma.rn.f32 	%f112, %f68, %f74, %f236;
	fma.rn.f32 	%f113, %f69, %f75, %f112;
	add.s64 	%rd37, %rd13, %rd77;
	// begin inline asm
	ld.global.nc.v2.f32 {%f76,%f77}, [%rd37];
	// end inline asm
	fma.rn.f32 	%f114, %f68, %f76, %f235;
	fma.rn.f32 	%f115, %f69, %f77, %f114;
	add.s64 	%rd38, %rd33, 512;
	// begin inline asm
	ld.global.nc.v2.f32 {%f78,%f79}, [%rd38];
	// end inline asm
	add.s64 	%rd39, %rd34, 512;
	// begin inline asm
	ld.global.nc.v2.f32 {%f80,%f81}, [%rd39];
	// end inline asm
	fma.rn.f32 	%f116, %f78, %f80, %f109;
	fma.rn.f32 	%f117, %f79, %f81, %f116;
	add.s64 	%rd40, %rd35, 512;
	// begin inline asm
	ld.global.nc.v2.f32 {%f82,%f83}, [%rd40];
	// end inline asm
	fma.rn.f32 	%f118, %f78, %f82, %f111;
	fma.rn.f32 	%f119, %f79, %f83, %f118;
	add.s64 	%rd41, %rd36, 512;
	// begin inline asm
	ld.global.nc.v2.f32 {%f84,%f85}, [%rd41];
	// end inline asm
	fma.rn.f32 	%f120, %f78, %f84, %f113;
	fma.rn.f32 	%f121, %f79, %f85, %f120;
	add.s64 	%rd42, %rd37, 512;
	// begin inline asm
	ld.global.nc.v2.f32 {%f86,%f87}, [%rd42];
	// end inline asm
	fma.rn.f32 	%f122, %f78, %f86, %f115;
	fma.rn.f32 	%f123, %f79, %f87, %f122;
	add.s64 	%rd43, %rd33, 1024;
	// begin inline asm
	ld.global.nc.v2.f32 {%f88,%f89}, [%rd43];
	// end inline asm
	add.s64 	%rd44, %rd34, 1024;
	// begin inline asm
	ld.global.nc.v2.f32 {%f90,%f91}, [%rd44];
	// end inline asm
	fma.rn.f32 	%f124, %f88, %f90, %f117;
	fma.rn.f32 	%f125, %f89, %f91, %f124;
	add.s64 	%rd45, %rd35, 1024;
	// begin inline asm
	ld.global.nc.v2.f32 {%f92,%f93}, [%rd45];
	// end inline asm
	fma.rn.f32 	%f126, %f88, %f92, %f119;
	fma.rn.f32 	%f127, %f89, %f93, %f126;
	add.s64 	%rd46, %rd36, 1024;
	// begin inline asm
	ld.global.nc.v2.f32 {%f94,%f95}, [%rd46];
	// end inline asm
	fma.rn.f32 	%f128, %f88, %f94, %f121;
	fma.rn.f32 	%f129, %f89, %f95, %f128;
	add.s64 	%rd47, %rd37, 1024;
	// begin inline asm
	ld.global.nc.v2.f32 {%f96,%f97}, [%rd47];
	// end inline asm
	fma.rn.f32 	%f130, %f88, %f96, %f123;
	fma.rn.f32 	%f131, %f89, %f97, %f130;
	add.s64 	%rd48, %rd33, 1536;
	// begin inline asm
	ld.global.nc.v2.f32 {%f98,%f99}, [%rd48];
	// end inline asm
	add.s64 	%rd49, %rd34, 1536;
	// begin inline asm
	ld.global.nc.v2.f32 {%f100,%f101}, [%rd49];
	// end inline asm
	fma.rn.f32 	%f132, %f98, %f100, %f125;
	fma.rn.f32 	%f238, %f99, %f101, %f132;
	add.s64 	%rd50, %rd35, 1536;
	// begin inline asm
	ld.global.nc.v2.f32 {%f102,%f103}, [%rd50];
	// end inline asm
	fma.rn.f32 	%f133, %f98, %f102, %f127;
	fma.rn.f32 	%f237, %f99, %f103, %f133;
	add.s64 	%rd51, %rd36, 1536;
	// begin inline asm
	ld.global.nc.v2.f32 {%f104,%f105}, [%rd51];
	// end inline asm
	fma.rn.f32 	%f134, %f98, %f104, %f129;
	fma.rn.f32 	%f236, %f99, %f105, %f134;
	add.s64 	%rd52, %rd37, 1536;
	// begin inline asm
	ld.global.nc.v2.f32 {%f106,%f107}, [%rd52];
	// end inline asm
	fma.rn.f32 	%f135, %f98, %f106, %f131;
	fma.rn.f32 	%f235, %f99, %f107, %f135;
	add.s32 	%r118, %r118, 256;
	add.s64 	%rd77, %rd77, 2048;
	setp.lt.s32 	%p6, %r118, %r3;
	@%p6 bra 	$L__BB75_7;
$L__BB75_8:
	and.b32  	%r25, %r17, 1;
	setp.eq.b32 	%p7, %r25, 1;
	not.pred 	%p8, %p7;
	setp.ne.s32 	%p9, %r2, 0;
	or.pred  	%p10, %p9, %p8;
	@%p10 bra 	$L__BB75_10;
	mul.wide.s32 	%rd58, %r17, 4;
	add.s64 	%rd59, %rd1, %rd58;
	add.s64 	%rd53, %rd59, -4;
	// begin inline asm
	ld.global.nc.f32 %f136, [%rd53];
	// end inline asm
	add.s64 	%rd60, %rd18, %rd58;
	add.s64 	%rd54, %rd60, -4;
	// begin inline asm
	ld.global.nc.f32 %f137, [%rd54];
	// end inline asm
	fma.rn.f32 	%f238, %f136, %f137, %f238;
	add.s64 	%rd55, %rd54, %rd58;
	// begin inline asm
	ld.global.nc.f32 %f138, [%rd55];
	// end inline asm
	fma.rn.f32 	%f237, %f136, %f138, %f237;
	shl.b32 	%r26, %r17, 1;
	mul.wide.s32 	%rd61, %r26, 4;
	add.s64 	%rd56, %rd54, %rd61;
	// begin inline asm
	ld.global.nc.f32 %f139, [%rd56];
	// end inline asm
	fma.rn.f32 	%f236, %f136, %f139, %f236;
	mul.lo.s32 	%r27, %r17, 3;
	mul.wide.s32 	%rd62, %r27, 4;
	add.s64 	%rd57, %rd54, %rd62;
	// begin inline asm
	ld.global.nc.f32 %f140, [%rd57];
	// end inline asm
	fma.rn.f32 	%f235, %f136, %f140, %f235;
$L__BB75_10:
	mov.b32 	%r28, %f238;
	shfl.sync.bfly.b32	%r29|%p11, %r28, 16, 31, -1;
	mov.b32 	%f141, %r29;
	add.f32 	%f142, %f238, %f141;
	mov.b32 	%r30, %f142;
	shfl.sync.bfly.b32	%r31|%p12, %r30, 8, 31, -1;
	mov.b32 	%f143, %r31;
	add.f32 	%f144, %f142, %f143;
	mov.b32 	%r32, %f144;
	shfl.sync.bfly.b32	%r33|%p13, %r32, 4, 31, -1;
	mov.b32 	%f145, %r33;
	add.f32 	%f146, %f144, %f145;
	mov.b32 	%r34, %f146;
	shfl.sync.bfly.b32	%r35|%p14, %r34, 2, 31, -1;
	mov.b32 	%f147, %r35;
	add.f32 	%f148, %f146, %f147;
	mov.b32 	%r36, %f148;
	shfl.sync.bfly.b32	%r37|%p15, %r36, 1, 31, -1;
	mov.b32 	%f149, %r37;
	add.f32 	%f33, %f148, %f149;
	mov.b32 	%r38, %f237;
	shfl.sync.bfly.b32	%r39|%p16, %r38, 16, 31, -1;
	mov.b32 	%f150, %r39;
	add.f32 	%f151, %f237, %f150;
	mov.b32 	%r40, %f151;
	shfl.sync.bfly.b32	%r41|%p17, %r40, 8, 31, -1;
	mov.b32 	%f152, %r41;
	add.f32 	%f153, %f151, %f152;
	mov.b32 	%r42, %f153;
	shfl.sync.bfly.b32	%r43|%p18, %r42, 4, 31, -1;
	mov.b32 	%f154, %r43;
	add.f32 	%f155, %f153, %f154;
	mov.b32 	%r44, %f155;
	shfl.sync.bfly.b32	%r45|%p19, %r44, 2, 31, -1;
	mov.b32 	%f156, %r45;
	add.f32 	%f157, %f155, %f156;
	mov.b32 	%r46, %f157;
	shfl.sync.bfly.b32	%r47|%p20, %r46, 1, 31, -1;
	mov.b32 	%f158, %r47;
	add.f32 	%f34, %f157, %f158;
	mov.b32 	%r48, %f236;
	shfl.sync.bfly.b32	%r49|%p21, %r48, 16, 31, -1;
	mov.b32 	%f159, %r49;
	add.f32 	%f160, %f236, %f159;
	mov.b32 	%r50, %f160;
	shfl.sync.bfly.b32	%r51|%p22, %r50, 8, 31, -1;
	mov.b32 	%f161, %r51;
	add.f32 	%f162, %f160, %f161;
	mov.b32 	%r52, %f162;
	shfl.sync.bfly.b32	%r53|%p23, %r52, 4, 31, -1;
	mov.b32 	%f163, %r53;
	add.f32 	%f164, %f162, %f163;
	mov.b32 	%r54, %f164;
	shfl.sync.bfly.b32	%r55|%p24, %r54, 2, 31, -1;
	mov.b32 	%f165, %r55;
	add.f32 	%f166, %f164, %f165;
	mov.b32 	%r56, %f166;
	shfl.sync.bfly.b32	%r57|%p25, %r56, 1, 31, -1;
	mov.b32 	%f167, %r57;
	add.f32 	%f35, %f166, %f167;
	mov.b32 	%r58, %f235;
	shfl.sync.bfly.b32	%r59|%p26, %r58, 16, 31, -1;
	mov.b32 	%f168, %r59;
	add.f32 	%f169, %f235, %f168;
	mov.b32 	%r60, %f169;
	shfl.sync.bfly.b32	%r61|%p27, %r60, 8, 31, -1;
	mov.b32 	%f170, %r61;
	add.f32 	%f171, %f169, %f170;
	mov.b32 	%r62, %f171;
	shfl.sync.bfly.b32	%r63|%p28, %r62, 4, 31, -1;
	mov.b32 	%f172, %r63;
	add.f32 	%f173, %f171, %f172;
	mov.b32 	%r64, %f173;
	shfl.sync.bfly.b32	%r65|%p29, %r64, 2, 31, -1;
	mov.b32 	%f174, %r65;
	add.f32 	%f175, %f173, %f174;
	mov.b32 	%r66, %f175;
	shfl.sync.bfly.b32	%r67|%p30, %r66, 1, 31, -1;
	mov.b32 	%f176, %r67;
	add.f32 	%f36, %f175, %f176;
	and.b32  	%r14, %r2, 31;
	setp.ne.s32 	%p31, %r14, 0;
	@%p31 bra 	$L__BB75_12;
	shr.u32 	%r68, %r2, 1;
	mov.u32 	%r69, _ZZ19gemv_kernel_batchedIf6float2Li64ELi4EEvPKT_S3_S3_PS1_iibE9warp_sums;
	add.s32 	%r70, %r69, %r68;
	st.shared.f32 	[%r70], %f33;
	st.shared.f32 	[%r70+4], %f34;
	st.shared.f32 	[%r70+8], %f35;
	st.shared.f32 	[%r70+12], %f36;
$L__BB75_12:
	bar.sync 	0;
	setp.gt.u32 	%p32, %r2, 31;
	@%p32 bra 	$L__BB75_25;
	setp.gt.u32 	%p33, %r14, 1;
	shl.b32 	%r71, %r14, 4;
	mov.u32 	%r72, _ZZ19gemv_kernel_batchedIf6float2Li64ELi4EEvPKT_S3_S3_PS1_iibE9warp_sums;
	add.s32 	%r15, %r72, %r71;
	mov.f32 	%f243, 0f00000000;
	@%p33 bra 	$L__BB75_15;
	ld.shared.f32 	%f243, [%r15];
$L__BB75_15:
	setp.gt.u32 	%p34, %r14, 1;
	mov.b32 	%r73, %f243;
	shfl.sync.bfly.b32	%r74|%p35, %r73, 16, 31, -1;
	mov.b32 	%f179, %r74;
	add.f32 	%f180, %f243, %f179;
	mov.b32 	%r75, %f180;
	shfl.sync.bfly.b32	%r76|%p36, %r75, 8, 31, -1;
	mov.b32 	%f181, %r76;
	add.f32 	%f182, %f180, %f181;
	mov.b32 	%r77, %f182;
	shfl.sync.bfly.b32	%r78|%p37, %r77, 4, 31, -1;
	mov.b32 	%f183, %r78;
	add.f32 	%f184, %f182, %f183;
	mov.b32 	%r79, %f184;
	shfl.sync.bfly.b32	%r80|%p38, %r79, 2, 31, -1;
	mov.b32 	%f185, %r80;
	add.f32 	%f186, %f184, %f185;
	mov.b32 	%r81, %f186;
	shfl.sync.bfly.b32	%r82|%p39, %r81, 1, 31, -1;
	mov.b32 	%f187, %r82;
	add.f32 	%f39, %f186, %f187;
	mov.f32 	%f244, 0f00000000;
	@%p34 bra 	$L__BB75_17;
	ld.shared.f32 	%f244, [%r15+4];
$L__BB75_17:
	setp.gt.u32 	%p40, %r14, 1;
	mov.b32 	%r83, %f244;
	shfl.sync.bfly.b32	%r84|%p41, %r83, 16, 31, -1;
	mov.b32 	%f189, %r84;
	add.f32 	%f190, %f244, %f189;
	mov.b32 	%r85, %f190;
	shfl.sync.bfly.b32	%r86|%p42, %r85, 8, 31, -1;
	mov.b32 	%f191, %r86;
	add.f32 	%f192, %f190, %f191;
	mov.b32 	%r87, %f192;
	shfl.sync.bfly.b32	%r88|%p43, %r87, 4, 31, -1;
	mov.b32 	%f193, %r88;
	add.f32 	%f194, %f192, %f193;
	mov.b32 	%r89, %f194;
	shfl.sync.bfly.b32	%r90|%p44, %r89, 2, 31, -1;
	mov.b32 	%f195, %r90;
	add.f32 	%f196, %f194, %f195;
	mov.b32 	%r91, %f196;
	shfl.sync.bfly.b32	%r92|%p45, %r91, 1, 31, -1;
	mov.b32 	%f197, %r92;
	add.f32 	%f42, %f196, %f197;
	mov.f32 	%f245, 0f00000000;
	@%p40 bra 	$L__BB75_19;
	ld.shared.f32 	%f245, [%r15+8];
$L__BB75_19:
	setp.gt.u32 	%p46, %r14, 1;
	mov.b32 	%r93, %f245;
	shfl.sync.bfly.b32	%r94|%p47, %r93, 16, 31, -1;
	mov.b32 	%f199, %r94;
	add.f32 	%f200, %f245, %f199;
	mov.b32 	%r95, %f200;
	shfl.sync.bfly.b32	%r96|%p48, %r95, 8, 31, -1;
	mov.b32 	%f201, %r96;
	add.f32 	%f202, %f200, %f201;
	mov.b32 	%r97, %f202;
	shfl.sync.bfly.b32	%r98|%p49, %r97, 4, 31, -1;
	mov.b32 	%f203, %r98;
	add.f32 	%f204, %f202, %f203;
	mov.b32 	%r99, %f204;
	shfl.sync.bfly.b32	%r100|%p50, %r99, 2, 31, -1;
	mov.b32 	%f205, %r100;
	add.f32 	%f206, %f204, %f205;
	mov.b32 	%r101, %f206;
	shfl.sync.bfly.b32	%r102|%p51, %r101, 1, 31, -1;
	mov.b32 	%f207, %r102;
	add.f32 	%f45, %f206, %f207;
	mov.f32 	%f246, 0f00000000;
	@%p46 bra 	$L__BB75_21;
	ld.shared.f32 	%f246, [%r15+12];
$L__BB75_21:
	setp.ne.s32 	%p52, %r2, 0;
	mov.b32 	%r103, %f246;
	shfl.sync.bfly.b32	%r104|%p53, %r103, 16, 31, -1;
	mov.b32 	%f208, %r104;
	add.f32 	%f209, %f246, %f208;
	mov.b32 	%r105, %f209;
	shfl.sync.bfly.b32	%r106|%p54, %r105, 8, 31, -1;
	mov.b32 	%f210, %r106;
	add.f32 	%f211, %f209, %f210;
	mov.b32 	%r107, %f211;
	shfl.sync.bfly.b32	%r108|%p55, %r107, 4, 31, -1;
	mov.b32 	%f212, %r108;
	add.f32 	%f213, %f211, %f212;
	mov.b32 	%r109, %f213;
	shfl.sync.bfly.b32	%r110|%p56, %r109, 2, 31, -1;
	mov.b32 	%f214, %r110;
	add.f32 	%f215, %f213, %f214;
	mov.b32 	%r111, %f215;
	shfl.sync.bfly.b32	%r112|%p57, %r111, 1, 31, -1;
	mov.b32 	%f216, %r112;
	add.f32 	%f48, %f215, %f216;
	@%p52 bra 	$L__BB75_25;
	setp.eq.s16 	%p58, %rs1, 0;
	mov.f32 	%f247, 0f00000000;
	@%p58 bra 	$L__BB75_24;
	ld.param.u64 	%rd74, [_Z19gemv_kernel_batchedIf6float2Li64ELi4EEvPKT_S3_S3_PS1_iib_param_2];
	mul.wide.u32 	%rd64, %r1, 4;
	add.s64 	%rd63, %rd74, %rd64;
	// begin inline asm
	ld.global.nc.f32 %f247, [%rd63];
	// end inline asm
$L__BB75_24:
	cvta.to.global.u64 	%rd65, %rd20;
	add.f32 	%f219, %f247, %f39;
	mul.wide.u32 	%rd66, %r1, 4;
	add.s64 	%rd67, %rd65, %rd66;
	st.global.f32 	[%rd67], %f219;
	add.f32 	%f220, %f247, %f42;
	add.s32 	%r113, %r16, %r1;
	mul.wide.u32 	%rd68, %r113, 4;
	add.s64 	%rd69, %rd65, %rd68;
	st.global.f32 	[%rd69], %f220;
	add.f32 	%f221, %f247, %f45;
	add.s32 	%r114, %r113, %r16;
	mul.wide.u32 	%rd70, %r114, 4;
	add.s64 	%rd71, %rd65, %rd70;
	st.global.f32 	[%rd71], %f221;
	add.f32 	%f222, %f247, %f48;
	add.s32 	%r115, %r114, %r16;
	mul.wide.u32 	%rd72, %r115, 4;
	add.s64 	%rd73, %rd65, %rd72;
	st.global.f32 	[%rd73], %f222;
$L__BB75_25:
	ret;

}
	// .globl	_Z19gemv_kernel_batchedIf6float2Li64ELi5EEvPKT_S3_S3_PS1_iib
.visible .entry _Z19gemv_kernel_batchedIf6float2Li64ELi5EEvPKT_S3_S3_PS1_iib(
	.param .u64 .ptr .align 1 _Z19gemv_kernel_batchedIf6float2Li64ELi5EEvPKT_S3_S3_PS1_iib_param_0,
	.param .u64 .ptr .align 1 _Z19gemv_kernel_batchedIf6float2Li64ELi5EEvPKT_S3_S3_PS1_iib_param_1,
	.param .u64 .ptr .align 1 _Z19gemv_kernel_batchedIf6float2Li64ELi5EEvPKT_S3_S3_PS1_iib_param_2,
	.param .u64 .ptr .align 1 _Z19gemv_kernel_batchedIf6float2Li64ELi5EEvPKT_S3_S3_PS1_iib_param_3,
	.param .u32 _Z19gemv_kernel_batchedIf6float2Li64ELi5EEvPKT_S3_S3_PS1_iib_param_4,
	.param .u32 _Z19gemv_kernel_batchedIf6float2Li64ELi5EEvPKT_S3_S3_PS1_iib_param_5,
	.param .u8 _Z19gemv_kernel_batchedIf6float2Li64ELi5EEvPKT_S3_S3_PS1_iib_param_6
)
{
	.reg .pred 	%p<70>;
	.reg .b16 	%rs<3>;
	.reg .b32 	%r<141>;
	.reg .b32 	%f<305>;
	.reg .b64 	%rd<83>;
	// demoted variable
	.shared .align 4 .b8 _ZZ19gemv_kernel_batchedIf6float2Li64ELi5EEvPKT_S3_S3_PS1_iibE9warp_sums[40];
	ld.param.u64 	%rd14, [_Z19gemv_kernel_batchedIf6float2Li64ELi5EEvPKT_S3_S3_PS1_iib_param_0];
	ld.param.u64 	%rd15, [_Z19gemv_kernel_batchedIf6float2Li64ELi5EEvPKT_S3_S3_PS1_iib_param_1];
	ld.param.u32 	%r16, [_Z19gemv_kernel_batchedIf6float2Li64ELi5EEvPKT_S3_S3_PS1_iib_param_4];
	ld.param.u32 	%r17, [_Z19gemv_kernel_batchedIf6float2Li64ELi5EEvPKT_S3_S3_PS1_iib_param_5];
	mov.u32 	%r1, %ctaid.x;
	setp.ge.s32 	%p1, %r1, %r16;
	@%p1 bra 	$L__BB76_27;
	mov.u32 	%r2, %tid.x;
	shr.u32 	%r18, %r17, 31;
	add.s32 	%r19, %r17, %r18;
	shr.s32 	%r3, %r19, 1;
	mul.lo.s32 	%r4, %r17, %r1;
	mul.wide.s32 	%rd18, %r4, 4;
	add.s64 	%rd1, %rd14, %rd18;
	setp.ge.s32 	%p2, %r2, %r3;
	mov.f32 	%f289, 0f00000000;
	mov.f32 	%f290, %f289;
	mov.f32 	%f291, %f289;
	mov.f32 	%f292, %f289;
	mov.f32 	%f293, %f289;
	@%p2 bra 	$L__BB76_8;
	not.b32 	%r20, %r2;
	add.s32 	%r5, %r3, %r20;
	and.b32  	%r21, %r5, 192;
	setp.eq.s32 	%p3, %r21, 192;
	mov.f32 	%f289, 0f00000000;
	mov.u32 	%r139, %r2;
	@%p3 bra 	$L__BB76_5;
	mul.wide.u32 	%rd19, %r2, 8;
	add.s64 	%rd81, %rd15, %rd19;
	add.s64 	%rd21, %rd19, %rd18;
	add.s64 	%rd80, %rd14, %rd21;
	shr.u32 	%r22, %r5, 6;
	add.s32 	%r23, %r22, 1;
	and.b32  	%r24, %r23, 3;
	neg.s32 	%r137, %r24;
	mul.wide.s32 	%rd4, %r17, 4;
	mov.f32 	%f289, 0f00000000;
	mov.f32 	%f290, %f289;
	mov.f32 	%f291, %f289;
	mov.f32 	%f292, %f289;
	mov.f32 	%f293, %f289;
	mov.u32 	%r139, %r2;
$L__BB76_4:
	.pragma "nounroll";
	// begin inline asm
	ld.global.nc.v2.f32 {%f66,%f67}, [%rd80];
	// end inline asm
	// begin inline asm
	ld.global.nc.v2.f32 {%f68,%f69}, [%rd81];
	// end inline asm
	fma.rn.f32 	%f78, %f66, %f68, %f293;
	fma.rn.f32 	%f293, %f67, %f69, %f78;
	add.s64 	%rd24, %rd81, %rd4;
	// begin inline asm
	ld.global.nc.v2.f32 {%f70,%f71}, [%rd24];
	// end inline asm
	fma.rn.f32 	%f79, %f66, %f70, %f292;
	fma.rn.f32 	%f292, %f67, %f71, %f79;
	add.s64 	%rd25, %rd24, %rd4;
	// begin inline asm
	ld.global.nc.v2.f32 {%f72,%f73}, [%rd25];
	// end inline asm
	fma.rn.f32 	%f80, %f66, %f72, %f291;
	fma.rn.f32 	%f291, %f67, %f73, %f80;
	add.s64 	%rd26, %rd25, %rd4;
	// begin inline asm
	ld.global.nc.v2.f32 {%f74,%f75}, [%rd26];
	// end inline asm
	fma.rn.f32 	%f81, %f66, %f74, %f290;
	fma.rn.f32 	%f290, %f67, %f75, %f81;
	add.s64 	%rd27, %rd26, %rd4;
	// begin inline asm
	ld.global.nc.v2.f32 {%f76,%f77}, [%rd27];
	// end inline asm
	fma.rn.f32 	%f82, %f66, %f76, %f289;
	fma.rn.f32 	%f289, %f67, %f77, %f82;
	add.s32 	%r139, %r139, 64;
	add.s64 	%rd81, %rd81, 512;
	add.s64 	%rd80, %rd80, 512;
	add.s32 	%r137, %r137, 1;
	setp.ne.s32 	%p4, %r137, 0;
	@%p4 bra 	$L__BB76_4;
$L__BB76_5:
	setp.lt.u32 	%p5, %r5, 192;
	@%p5 bra 	$L__BB76_8;
	mul.wide.u32 	%rd82, %r139, 8;
	mul.wide.s32 	%rd10, %r17, 4;
	mul.wide.s32 	%rd28, %r17, 12;
	sub.s64 	%rd11, 512, %rd28;
$L__BB76_7:
	add.s64 	%rd29, %rd1, %rd82;
	// begin inline asm
	ld.global.nc.v2.f32 {%f83,%f84}, [%rd29];
	// end inline asm
	add.s64 	%rd30, %rd15, %rd82;
	// begin inline asm
	ld.global.nc.v2.f32 {%f85,%f86}, [%rd30];
	// end inline asm
	fma.rn.f32 	%f131, %f83, %f85, %f293;
	fma.rn.f32 	%f132, %f84, %f86, %f131;
	add.s64 	%rd31, %rd30, %rd10;
	// begin inline asm
	ld.global.nc.v2.f32 {%f87,%f88}, [%rd31];
	// end inline asm
	fma.rn.f32 	%f133, %f83, %f87, %f292;
	fma.rn.f32 	%f134, %f84, %f88, %f133;
	add.s64 	%rd32, %rd31, %rd10;
	// begin inline asm
	ld.global.nc.v2.f32 {%f89,%f90}, [%rd32];
	// end inline asm
	fma.rn.f32 	%f135, %f83, %f89, %f291;
	fma.rn.f32 	%f136, %f84, %f90, %f135;
	add.s64 	%rd33, %rd32, %rd10;
	// begin inline asm
	ld.global.nc.v2.f32 {%f91,%f92}, [%rd33];
	// end inline asm
	fma.rn.f32 	%f137, %f83, %f91, %f290;
	fma.rn.f32 	%f138, %f84, %f92, %f137;
	add.s64 	%rd34, %rd33, %rd10;
	// begin inline asm
	ld.global.nc.v2.f32 {%f93,%f94}, [%rd34];
	// end inline asm
	fma.rn.f32 	%f139, %f83, %f93, %f289;
	fma.rn.f32 	%f140, %f84, %f94, %f139;
	add.s64 	%rd35, %rd29, 512;
	// begin inline asm
	ld.global.nc.v2.f32 {%f95,%f96}, [%rd35];
	// end inline asm
	add.s64 	%rd36, %rd30, 512;
	// begin inline asm
	ld.global.nc.v2.f32 {%f97,%f98}, [%rd36];
	// end inline asm
	fma.rn.f32 	%f141, %f95, %f97, %f132;
	fma.rn.f32 	%f142, %f96, %f98, %f141;
	add.s64 	%rd37, %rd34, %rd11;
	// begin inline asm
	ld.global.nc.v2.f32 {%f99,%f100}, [%rd37];
	// end inline asm
	fma.rn.f32 	%f143, %f95, %f99, %f134;
	fma.rn.f32 	%f144, %f96, %f100, %f143;
	add.s64 	%rd38, %rd37, %rd10;
	// begin inline asm
	ld.global.nc.v2.f32 {%f101,%f102}, [%rd38];
	// end inline asm
	fma.rn.f32 	%f145, %f95, %f101, %f136;
	fma.rn.f32 	%f146, %f96, %f102, %f145;
	add.s64 	%rd39, %rd38, %rd10;
	// begin inline asm
	ld.global.nc.v2.f32 {%f103,%f104}, [%rd39];
	// end inline asm
	fma.rn.f32 	%f147, %f95, %f103, %f138;
	fma.rn.f32 	%f148, %f96, %f104, %f147;
	add.s64 	%rd40, %rd39, %rd10;
	// begin inline asm
	ld.global.nc.v2.f32 {%f105,%f106}, [%rd40];
	// end inline asm
	fma.rn.f32 	%f149, %f95, %f105, %f140;
	fma.rn.f32 	%f150, %f96, %f106, %f149;
	add.s64 	%rd41, %rd29, 1024;
	// begin inline asm
	ld.global.nc.v2.f32 {%f107,%f108}, [%rd41];
	// end inline asm
	add.s64 	%rd42, %rd30, 1024;
	// begin inline asm
	ld.global.nc.v2.f32 {%f109,%f110}, [%rd42];
	// end inline asm
	fma.rn.f32 	%f151, %f107, %f109, %f142;
	fma.rn.f32 	%f152, %f108, %f110, %f151;
	add.s64 	%rd43, %rd40, %rd11;
	// begin inline asm
	ld.global.nc.v2.f32 {%f111,%f112}, [%rd43];
	// end inline asm
	fma.rn.f32 	%f153, %f107, %f111, %f144;
	fma.rn.f32 	%f154, %f108, %f112, %f153;
	add.s64 	%rd44, %rd43, %rd10;
	// begin inline asm
	ld.global.nc.v2.f32 {%f113,%f114}, [%rd44];
	// end inline asm
	fma.rn.f32 	%f155, %f107, %f113, %f146;
	fma.rn.f32 	%f156, %f108, %f114, %f155;
	add.s64 	%rd45, %rd44, %rd10;
	// begin inline asm
	ld.global.nc.v2.f32 {%f115,%f116}, [%rd45];
	// end inline asm
	fma.rn.f32 	%f157, %f107, %f115, %f148;
	fma.rn.f32 	%f158, %f108, %f116, %f157;
	add.s64 	%rd46, %rd45, %rd10;
	// begin inline asm
	ld.global.nc.v2.f32 {%f117,%f118}, [%rd46];
	// end inline asm
	fma.rn.f32 	%f159, %f107, %f117, %f150;
	fma.rn.f32 	%f160, %f108, %f118, %f159;
	add.s64 	%rd47, %rd29, 1536;
	// begin inline asm
	ld.global.nc.v2.f32 {%f119,%f120}, [%rd47];
	// end inline asm
	add.s64 	%rd48, %rd30, 1536;
	// begin inline asm
	ld.global.nc.v2.f32 {%f121,%f122}, [%rd48];
	// end inline asm
	fma.rn.f32 	%f161, %f119, %f121, %f152;
	fma.rn.f32 	%f293, %f120, %f122, %f161;
	add.s64 	%rd49, %rd46, %rd11;
	// begin inline asm
	ld.global.nc.v2.f32 {%f123,%f124}, [%rd49];
	// end inline asm
	fma.rn.f32 	%f162, %f119, %f123, %f154;
	fma.rn.f32 	%f292, %f120, %f124, %f162;
	add.s64 	%rd50, %rd49, %rd10;
	// begin inline asm
	ld.global.nc.v2.f32 {%f125,%f126}, [%rd50];
	// end inline asm
	fma.rn.f32 	%f163, %f119, %f125, %f156;
	fma.rn.f32 	%f291, %f120, %f126, %f163;
	add.s64 	%rd51, %rd50, %rd10;
	// begin inline asm
	ld.global.nc.v2.f32 {%f127,%f128}, [%rd51];
	// end inline asm
	fma.rn.f32 	%f164, %f119, %f127, %f158;
	fma.rn.f32 	%f290, %f120, %f128, %f164;
	add.s64 	%rd52, %rd51, %rd10;
	// begin inline asm
	ld.global.nc.v2.f32 {%f129,%f130}, [%rd52];
	// end inline asm
	fma.rn.f32 	%f165, %f119, %f129, %f160;
	fma.rn.f32 	%f289, %f120, %f130, %f165;
	add.s32 	%r139, %r139, 256;
	add.s64 	%rd82, %rd82, 2048;
	setp.lt.s32 	%p6, %r139, %r3;
	@%p6 bra 	$L__BB76_7;
$L__BB76_8:
	and.b32  	%r25, %r17, 1;
	setp.eq.b32 	%p7, %r25, 1;
	not.pred 	%p8, %p7;
	setp.ne.s32 	%p9, %r2, 0;
	or.pred  	%p10, %p9, %p8;
	@%p10 bra 	$L__BB76_10;
	mul.wide.s32 	%rd59, %r17, 4;
	add.s64 	%rd60, %rd1, %rd59;
	add.s64 	%rd53, %rd60, -4;
	// begin inline asm
	ld.global.nc.f32 %f166, [%rd53];
	// end inline asm
	add.s64 	%rd61, %rd15, %rd59;
	add.s64 	%rd54, %rd61, -4;
	// begin inline asm
	ld.global.nc.f32 %f167, [%rd54];
	// end inline asm
	fma.rn.f32 	%f293, %f166, %f167, %f293;
	add.s64 	%rd55, %rd54, %rd59;
	// begin inline asm
	ld.global.nc.f32 %f168, [%rd55];
	// end inline asm
	fma.rn.f32 	%f292, %f166, %f168, %f292;
	shl.b32 	%r26, %r17, 1;
	mul.wide.s32 	%rd62, %r26, 4;
	add.s64 	%rd56, %rd54, %rd62;
	// begin inline asm
	ld.global.nc.f32 %f169, [%rd56];
	// end inline asm
	fma.rn.f32 	%f291, %f166, %f169, %f291;
	mul.lo.s32 	%r27, %r17, 3;
	mul.wide.s32 	%rd63, %r27, 4;
	add.s64 	%rd57, %rd54, %rd63;
	// begin inline asm
	ld.global.nc.f32 %f170, [%rd57];
	// end inline asm
	fma.rn.f32 	%f290, %f166, %f170, %f290;
	shl.b32 	%r28, %r17, 2;
	mul.wide.s32 	%rd64, %r28, 4;
	add.s64 	%rd58, %rd54, %rd64;
	// begin inline asm
	ld.global.nc.f32 %f171, [%rd58];
	// end inline asm
	fma.rn.f32 	%f289, %f166, %f171, %f289;
$L__BB76_10:
	mov.b32 	%r29, %f293;
	shfl.sync.bfly.b32	%r30|%p11, %r29, 16, 31, -1;
	mov.b32 	%f172, %r30;
	add.f32 	%f173, %f293, %f172;
	mov.b32 	%r31, %f173;
	shfl.sync.bfly.b32	%r32|%p12, %r31, 8, 31, -1;
	mov.b32 	%f174, %r32;
	add.f32 	%f175, %f173, %f174;
	mov.b32 	%r33, %f175;
	shfl.sync.bfly.b32	%r34|%p13, %r33, 4, 31, -1;
	mov.b32 	%f176, %r34;
	add.f32 	%f177, %f175, %f176;
	mov.b32 	%r35, %f177;
	shfl.sync.bfly.b32	%r36|%p14, %r35, 2, 31, -1;
	mov.b32 	%f178, %r36;
	add.f32 	%f179, %f177, %f178;
	mov.b32 	%r37, %f179;
	shfl.sync.bfly.b32	%r38|%p15, %r37, 1, 31, -1;
	mov.b32 	%f180, %r38;
	add.f32 	%f41, %f179, %f180;
	mov.b32 	%r39, %f292;
	shfl.sync.bfly.b32	%r40|%p16, %r39, 16, 31, -1;
	mov.b32 	%f181, %r40;
	add.f32 	%f182, %f292, %f181;
	mov.b32 	%r41, %f182;
	shfl.sync.bfly.b32	%r42|%p17, %r41, 8, 31, -1;
	mov.b32 	%f183, %r42;
	add.f32 	%f184, %f182, %f183;
	mov.b32 	%r43, %f184;
	shfl.sync.bfly.b32	%r44|%p18, %r43, 4, 31, -1;
	mov.b32 	%f185, %r44;
	add.f32 	%f186, %f184, %f185;
	mov.b32 	%r45, %f186;
	shfl.sync.bfly.b32	%r46|%p19, %r45, 2, 31, -1;
	mov.b32 	%f187, %r46;
	add.f32 	%f188, %f186, %f187;
	mov.b32 	%r47, %f188;
	shfl.sync.bfly.b32	%r48|%p20, %r47, 1, 31, -1;
	mov.b32 	%f189, %r48;
	add.f32 	%f42, %f188, %f189;
	mov.b32 	%r49, %f291;
	shfl.sync.bfly.b32	%r50|%p21, %r49, 16, 31, -1;
	mov.b32 	%f190, %r50;
	add.f32 	%f191, %f291, %f190;
	mov.b32 	%r51, %f191;
	shfl.sync.bfly.b32	%r52|%p22, %r51, 8, 31, -1;
	mov.b32 	%f192, %r52;
	add.f32 	%f193, %f191, %f192;
	mov.b32 	%r53, %f193;
	shfl.sync.bfly.b32	%r54|%p23, %r53, 4, 31, -1;
	mov.b32 	%f194, %r54;
	add.f32 	%f195, %f193, %f194;
	mov.b32 	%r55, %f195;
	shfl.sync.bfly.b32	%r56|%p24, %r55, 2, 31, -1;
	mov.b32 	%f196, %r56;
	add.f32 	%f197, %f195, %f196;
	mov.b32 	%r57, %f197;
	shfl.sync.bfly.b32	%r58|%p25, %r57, 1, 31, -1;
	mov.b32 	%f198, %r58;
	add.f32 	%f43, %f197, %f198;
	mov.b32 	%r59, %f290;
	shfl.sync.bfly.b32	%r60|%p26, %r59, 16, 31, -1;
	mov.b32 	%f199, %r60;
	add.f32 	%f200, %f290, %f199;
	mov.b32 	%r61, %f200;
	shfl.sync.bfly.b32	%r62|%p27, %r61, 8, 31, -1;
	mov.b32 	%f201, %r62;
	add.f32 	%f202, %f200, %f201;
	mov.b32 	%r63, %f202;
	shfl.sync.bfly.b32	%r64|%p28, %r63, 4, 31, -1;
	mov.b32 	%f203, %r64;
	add.f32 	%f204, %f202, %f203;
	mov.b32 	%r65, %f204;
	shfl.sync.bfly.b32	%r66|%p29, %r65, 2, 31, -1;
	mov.b32 	%f205, %r66;
	add.f32 	%f206, %f204, %f205;
	mov.b32 	%r67, %f206;
	shfl.sync.bfly.b32	%r68|%p30, %r67, 1, 31, -1;
	mov.b32 	%f207, %r68;
	add.f32 	%f44, %f206, %f207;
	mov.b32 	%r69, %f289;
	shfl.sync.bfly.b32	%r70|%p31, %r69, 16, 31, -1;
	mov.b32 	%f208, %r70;
	add.f32 	%f209, %f289, %f208;
	mov.b32 	%r71, %f209;
	shfl.sync.bfly.b32	%r72|%p32, %r71, 8, 31, -1;
	mov.b32 	%f210, %r72;
	add.f32 	%f211, %f209, %f210;
	mov.b32 	%r73, %f211;
	shfl.sync.bfly.b32	%r74|%p33, %r73, 4, 31, -1;
	mov.b32 	%f212, %r74;
	add.f32 	%f213, %f211, %f212;
	mov.b32 	%r75, %f213;
	shfl.sync.bfly.b32	%r76|%p34, %r75, 2, 31, -1;
	mov.b32 	%f214, %r76;
	add.f32 	%f215, %f213, %f214;
	mov.b32 	%r77, %f215;
	shfl.sync.bfly.b32	%r78|%p35, %r77, 1, 31, -1;
	mov.b32 	%f216, %r78;
	add.f32 	%f45, %f215, %f216;
	and.b32  	%r14, %r2, 31;
	setp.ne.s32 	%p36, %r14, 0;
	@%p36 bra 	$L__BB76_12;
	shr.u32 	%r79, %r2, 5;
	mov.u32 	%r80, _ZZ19gemv_kernel_batchedIf6float2Li64ELi5EEvPKT_S3_S3_PS1_iibE9warp_sums;
	mad.lo.s32 	%r81, %r79, 20, %r80;
	st.shared.f32 	[%r81], %f41;
	st.shared.f32 	[%r81+4], %f42;
	st.shared.f32 	[%r81+8], %f43;
	st.shared.f32 	[%r81+12], %f44;
	st.shared.f32 	[%r81+16], %f45;
$L__BB76_12:
	bar.sync 	0;
	setp.gt.u32 	%p37, %r2, 31;
	@%p37 bra 	$L__BB76_27;
	setp.gt.u32 	%p38, %r14, 1;
	mov.u32 	%r82, _ZZ19gemv_kernel_batchedIf6float2Li64ELi5EEvPKT_S3_S3_PS1_iibE9warp_sums;
	mad.lo.s32 	%r15, %r14, 20, %r82;
	mov.f32 	%f299, 0f00000000;
	@%p38 bra 	$L__BB76_15;
	ld.shared.f32 	%f299, [%r15];
$L__BB76_15:
	setp.gt.u32 	%p39, %r14, 1;
	mov.b32 	%r83, %f299;
	shfl.sync.bfly.b32	%r84|%p40, %r83, 16, 31, -1;
	mov.b32 	%f219, %r84;
	add.f32 	%f220, %f299, %f219;
	mov.b32 	%r85, %f220;
	shfl.sync.bfly.b32	%r86|%p41, %r85, 8, 31, -1;
	mov.b32 	%f221, %r86;
	add.f32 	%f222, %f220, %f221;
	mov.b32 	%r87, %f222;
	shfl.sync.bfly.b32	%r88|%p42, %r87, 4, 31, -1;
	mov.b32 	%f223, %r88;
	add.f32 	%f224, %f222, %f223;
	mov.b32 	%r89, %f224;
	shfl.sync.bfly.b32	%r90|%p43, %r89, 2, 31, -1;
	mov.b32 	%f225, %r90;
	add.f32 	%f226, %f224, %f225;
	mov.b32 	%r91, %f226;
	shfl.sync.bfly.b32	%r92|%p44, %r91, 1, 31, -1;
	mov.b32 	%f227, %r92;
	add.f32 	%f48, %f226, %f227;
	mov.f32 	%f300, 0f00000000;
	@%p39 bra 	$L__BB76_17;
	ld.shared.f32 	%f300, [%r15+4];
$L__BB76_17:
	setp.gt.u32 	%p45, %r14, 1;
	mov.b32 	%r93, %f300;
	shfl.sync.bfly.b32	%r94|%p46, %r93, 16, 31, -1;
	mov.b32 	%f229, %r94;
	add.f32 	%f230, %f300, %f229;
	mov.b32 	%r95, %f230;
	shfl.sync.bfly.b32	%r96|%p47, %r95, 8, 31, -1;
	mov.b32 	%f231, %r96;
	add.f32 	%f232, %f230, %f231;
	mov.b32 	%r97, %f232;
	shfl.sync.bfly.b32	%r98|%p48, %r97, 4, 31, -1;
	mov.b32 	%f233, %r98;
	add.f32 	%f234, %f232, %f233;
	mov.b32 	%r99, %f234;
	shfl.sync.bfly.b32	%r100|%p49, %r99, 2, 31, -1;
	mov.b32 	%f235, %r100;
	add.f32 	%f236, %f234, %f235;
	mov.b32 	%r101, %f236;
	shfl.sync.bfly.b32	%r102|%p50, %r101, 1, 31, -1;
	mov.b32 	%f237, %r102;
	add.f32 	%f51, %f236, %f237;
	mov.f32 	%f301, 0f00000000;
	@%p45 bra 	$L__BB76_19;
	ld.shared.f32 	%f301, [%r15+8];
$L__BB76_19:
	setp.gt.u32 	%p51, %r14, 1;
	mov.b32 	%r103, %f301;
	shfl.sync.bfly.b32	%r104|%p52, %r103, 16, 31, -1;
	mov.b32 	%f239, %r104;
	add.f32 	%f240, %f301, %f239;
	mov.b32 	%r105, %f240;
	shfl.sync.bfly.b32	%r106|%p53, %r105, 8, 31, -1;
	mov.b32 	%f241, %r106;
	add.f32 	%f242, %f240, %f241;
	mov.b32 	%r107, %f242;
	shfl.sync.bfly.b32	%r108|%p54, %r107, 4, 31, -1;
	mov.b32 	%f243, %r108;
	add.f32 	%f244, %f242, %f243;
	mov.b32 	%r109, %f244;
	shfl.sync.bfly.b32	%r110|%p55, %r109, 2, 31, -1;
	mov.b32 	%f245, %r110;
	add.f32 	%f246, %f244, %f245;
	mov.b32 	%r111, %f246;
	shfl.sync.bfly.b32	%r112|%p56, %r111, 1, 31, -1;
	mov.b32 	%f247, %r112;
	add.f32 	%f54, %f246, %f247;
	mov.f32 	%f302, 0f00000000;
	@%p51 bra 	$L__BB76_21;
	ld.shared.f32 	%f302, [%r15+12];
$L__BB76_21:
	setp.gt.u32 	%p57, %r14, 1;
	mov.b32 	%r113, %f302;
	shfl.sync.bfly.b32	%r114|%p58, %r113, 16, 31, -1;
	mov.b32 	%f249, %r114;
	add.f32 	%f250, %f302, %f249;
	mov.b32 	%r115, %f250;
	shfl.sync.bfly.b32	%r116|%p59, %r115, 8, 31, -1;
	mov.b32 	%f251, %r116;
	add.f32 	%f252, %f250, %f251;
	mov.b32 	%r117, %f252;
	shfl.sync.bfly.b32	%r118|%p60, %r117, 4, 31, -1;
	mov.b32 	%f253, %r118;
	add.f32 	%f254, %f252, %f253;
	mov.b32 	%r119, %f254;
	shfl.sync.bfly.b32	%r120|%p61, %r119, 2, 31, -1;
	mov.b32 	%f255, %r120;
	add.f32 	%f256, %f254, %f255;
	mov.b32 	%r121, %f256;
	shfl.sync.bfly.b32	%r122|%p62, %r121, 1, 31, -1;
	mov.b32 	%f257, %r122;
	add.f32 	%f57, %f256, %f257;
	mov.f32 	%f303, 0f00000000;
	@%p57 bra 	$L__BB76_23;
	ld.shared.f32 	%f303, [%r15+16];
$L__BB76_23:
	setp.ne.s32 	%p63, %r2, 0;
	mov.b32 	%r123, %f303;
	shfl.sync.bfly.b32	%r124|%p64, %r123, 16, 31, -1;
	mov.b32 	%f258, %r124;
	add.f32 	%f259, %f303, %f258;
	mov.b32 	%r125, %f259;
	shfl.sync.bfly.b32	%r126|%p65, %r125, 8, 31, -1;
	mov.b32 	%f260, %r126;
	add.f32 	%f261, %f259, %f260;
	mov.b32 	%r127, %f261;
	shfl.sync.bfly.b32	%r128|%p66, %r127, 4, 31, -1;
	mov.b32 	%f262, %r128;
	add.f32 	%f263, %f261, %f262;
	mov.b32 	%r129, %f263;
	shfl.sync.bfly.b32	%r130|%p67, %r129, 2, 31, -1;
	mov.b32 	%f264, %r130;
	add.f32 	%f265, %f263, %f264;
	mov.b32 	%r131, %f265;
	shfl.sync.bfly.b32	%r132|%p68, %r131, 1, 31, -1;
	mov.b32 	%f266, %r132;
	add.f32 	%f60, %f265, %f266;
	@%p63 bra 	$L__BB76_27;
	ld.param.s8 	%rs2, [_Z19gemv_kernel_batchedIf6float2Li64ELi5EEvPKT_S3_S3_PS1_iib_param_6];
	setp.eq.s16 	%p69, %rs2, 0;
	mov.f32 	%f304, 0f00000000;
	@%p69 bra 	$L__BB76_26;
	ld.param.u64 	%rd78, [_Z19gemv_kernel_batchedIf6float2Li64ELi5EEvPKT_S3_S3_PS1_iib_param_2];
	mul.wide.u32 	%rd66, %r1, 4;
	add.s64 	%rd65, %rd78, %rd66;
	// begin inline asm
	ld.global.nc.f32 %f304, [%rd65];
	// end inline asm
$L__BB76_26:
	ld.param.u64 	%rd79, [_Z19gemv_kernel_batchedIf6float2Li64ELi5EEvPKT_S3_S3_PS1_iib_param_3];
	cvta.to.global.u64 	%rd67, %rd79;
	add.f32 	%f269, %f304, %f48;
	mul.wide.u32 	%rd68, %r1, 4;
	add.s64 	%rd69, %rd67, %rd68;
	st.global.f32 	[%rd69], %f269;
	add.f32 	%f270, %f304, %f51;
	add.s32 	%r133, %r16, %r1;
	mul.wide.u32 	%rd70, %r133, 4;
	add.s64 	%rd71, %rd67, %rd70;
	st.global.f32 	[%rd71], %f270;
	add.f32 	%f271, %f304, %f54;
	add.s32 	%r134, %r133, %r16;
	mul.wide.u32 	%rd72, %r134, 4;
	add.s64 	%rd73, %rd67, %rd72;
	st.global.f32 	[%rd73], %f271;
	add.f32 	%f272, %f304, %f57;
	add.s32 	%r135, %r134, %r16;
	mul.wide.u32 	%rd74, %r135, 4;
	add.s64 	%rd75, %rd67, %rd74;
	st.global.f32 	[%rd75], %f272;
	add.f32 	%f273, %f304, %f60;
	add.s32 	%r136, %r135, %r16;
	mul.wide.u32 	%rd76, %r136, 4;
	add.s64 	%rd77, %rd67, %rd76;
	st.global.f32 	[%rd77], %f273;
$L__BB76_27:
	ret;

}
	// .globl	_Z19gemv_kernel_batchedIf6float2Li64ELi6EEvPKT_S3_S3_PS1_iib
.visible .entry _Z19gemv_kernel_batchedIf6float2Li64ELi6EEvPKT_S3_S3_PS1_iib(
	.param .u64 .ptr .align 1 _Z19gemv_kernel_batchedIf6float2Li64ELi6EEvPKT_S3_S3_PS1_iib_param_0,
	.param .u64 .ptr .align 1 _Z19gemv_kernel_batchedIf6float2Li64ELi6EEvPKT_S3_S3_PS1_iib_param_1,
	.param .u64 .ptr .align 1 _Z19gemv_kernel_batchedIf6float2Li64ELi6EEvPKT_S3_S3_PS1_iib_param_2,
	.param .u64 .ptr .align 1 _Z19gemv_kernel_batchedIf6float2Li64ELi6EEvPKT_S3_S3_PS1_iib_param_3,
	.param .u32 _Z19gemv_kernel_batchedIf6float2Li64ELi6EEvPKT_S3_S3_PS1_iib_param_4,
	.param .u32 _Z19gemv_kernel_batchedIf6float2Li64ELi6EEvPKT_S3_S3_PS1_iib_param_5,
	.param .u8 _Z19gemv_kernel_batchedIf6float2Li64ELi6EEvPKT_S3_S3_PS1_iib_param_6
)
{
	.reg .pred 	%p<81>;
	.reg .b16 	%rs<3>;
	.reg .b32 	%r<163>;
	.reg .b32 	%f<362>;
	.reg .b64 	%rd<92>;
	// demoted variable
	.shared .align 4 .b8 _ZZ19gemv_kernel_batchedIf6float2Li64ELi6EEvPKT_S3_S3_PS1_iibE9warp_sums[48];
	ld.param.u64 	%rd13, [_Z19gemv_kernel_batchedIf6float2Li64ELi6EEvPKT_S3_S3_PS1_iib_param_0];
	ld.param.u64 	%rd14, [_Z19gemv_kernel_batchedIf6float2Li64ELi6EEvPKT_S3_S3_PS1_iib_param_1];
	ld.param.u32 	%r16, [_Z19gemv_kernel_batchedIf6float2Li64ELi6EEvPKT_S3_S3_PS1_iib_param_4];
	ld.param.u32 	%r17, [_Z19gemv_kernel_batchedIf6float2Li64ELi6EEvPKT_S3_S3_PS1_iib_param_5];
	mov.u32 	%r1, %ctaid.x;
	setp.ge.s32 	%p1, %r1, %r16;
	@%p1 bra 	$L__BB77_29;
	mov.u32 	%r2, %tid.x;
	shr.u32 	%r18, %r17, 31;
	add.s32 	%r19, %r17, %r18;
	shr.s32 	%r3, %r19, 1;
	mul.lo.s32 	%r4, %r17, %r1;
	mul.wide.s32 	%rd17, %r4, 4;
	add.s64 	%rd1, %rd13, %rd17;
	setp.ge.s32 	%p2, %r2, %r3;
	mov.f32 	%f343, 0f00000000;
	mov.f32 	%f344, %f343;
	mov.f32 	%f345, %f343;
	mov.f32 	%f346, %f343;
	mov.f32 	%f347, %f343;
	mov.f32 	%f348, %f343;
	@%p2 bra 	$L__BB77_8;
	not.b32 	%r20, %r2;
	add.s32 	%r5, %r3, %r20;
	and.b32  	%r21, %r5, 192;
	setp.eq.s32 	%p3, %r21, 192;
	mov.f32 	%f343, 0f00000000;
	mov.u32 	%r161, %r2;
	@%p3 bra 	$L__BB77_5;
	mul.wide.u32 	%rd18, %r2, 8;
	add.s64 	%rd90, %rd14, %rd18;
	add.s64 	%rd20, %rd18, %rd17;
	add.s64 	%rd89, %rd13, %rd20;
	shr.u32 	%r22, %r5, 6;
	add.s32 	%r23, %r22, 1;
	and.b32  	%r24, %r23, 3;
	neg.s32 	%r159, %r24;
	mul.wide.s32 	%rd4, %r17, 4;
	mov.f32 	%f343, 0f00000000;
	mov.f32 	%f344, %f343;
	mov.f32 	%f345, %f343;
	mov.f32 	%f346, %f343;
	mov.f32 	%f347, %f343;
	mov.f32 	%f348, %f343;
	mov.u32 	%r161, %r2;
$L__BB77_4:
	.pragma "nounroll";
	// begin inline asm
	ld.global.nc.v2.f32 {%f78,%f79}, [%rd89];
	// end inline asm
	// begin inline asm
	ld.global.nc.v2.f32 {%f80,%f81}, [%rd90];
	// end inline asm
	fma.rn.f32 	%f92, %f78, %f80, %f348;
	fma.rn.f32 	%f348, %f79, %f81, %f92;
	add.s64 	%rd23, %rd90, %rd4;
	// begin inline asm
	ld.global.nc.v2.f32 {%f82,%f83}, [%rd23];
	// end inline asm
	fma.rn.f32 	%f93, %f78, %f82, %f347;
	fma.rn.f32 	%f347, %f79, %f83, %f93;
	add.s64 	%rd24, %rd23, %rd4;
	// begin inline asm
	ld.global.nc.v2.f32 {%f84,%f85}, [%rd24];
	// end inline asm
	fma.rn.f32 	%f94, %f78, %f84, %f346;
	fma.rn.f32 	%f346, %f79, %f85, %f94;
	add.s64 	%rd25, %rd24, %rd4;
	// begin inline asm
	ld.global.nc.v2.f32 {%f86,%f87}, [%rd25];
	// end inline asm
	fma.rn.f32 	%f95, %f78, %f86, %f345;
	fma.rn.f32 	%f345, %f79, %f87, %f95;
	add.s64 	%rd26, %rd25, %rd4;
	// begin inline asm
	ld.global.nc.v2.f32 {%f88,%f89}, [%rd26];
	// end inline asm
	fma.rn.f32 	%f96, %f78, %f88, %f344;
	fma.rn.f32 	%f344, %f79, %f89, %f96;
	add.s64 	%rd27, %rd26, %rd4;
	// begin inline asm
	ld.global.nc.v2.f32 {%f90,%f91}, [%rd27];
	// end inline asm
	fma.rn.f32 	%f97, %f78, %f90, %f343;
	fma.rn.f32 	%f343, %f79, %f91, %f97;
	add.s32 	%r161, %r161, 64;
	add.s64 	%rd90, %rd90, 512;
	add.s64 	%rd89, %rd89, 512;
	add.s32 	%r159, %r159, 1;
	setp.ne.s32 	%p4, %r159, 0;
	@%p4 bra 	$L__BB77_4;
$L__BB77_5:
	setp.lt.u32 	%p5, %r5, 192;
	@%p5 bra 	$L__BB77_8;
	mul.wide.u32 	%rd91, %r161, 8;
	mul.wide.s32 	%rd28, %r17, 16;
	sub.s64 	%rd10, 512, %rd28;
	mul.wide.s32 	%rd57, %r17, 4;
$L__BB77_7:
	add.s64 	%rd29, %rd1, %rd91;
	// begin inline asm
	ld.global.nc.v2.f32 {%f98,%f99}, [%rd29];
	// end inline asm
	add.s64 	%rd30, %rd14, %rd91;
	// begin inline asm
	ld.global.nc.v2.f32 {%f100,%f101}, [%rd30];
	// end inline asm
	fma.rn.f32 	%f154, %f98, %f100, %f348;
	fma.rn.f32 	%f155, %f99, %f101, %f154;
	add.s64 	%rd31, %rd30, %rd57;
	// begin inline asm
	ld.global.nc.v2.f32 {%f102,%f103}, [%rd31];
	// end inline asm
	fma.rn.f32 	%f156, %f98, %f102, %f347;
	fma.rn.f32 	%f157, %f99, %f103, %f156;
	add.s64 	%rd32, %rd31, %rd57;
	// begin inline asm
	ld.global.nc.v2.f32 {%f104,%f105}, [%rd32];
	// end inline asm
	fma.rn.f32 	%f158, %f98, %f104, %f346;
	fma.rn.f32 	%f159, %f99, %f105, %f158;
	add.s64 	%rd33, %rd32, %rd57;
	// begin inline asm
	ld.global.nc.v2.f32 {%f106,%f107}, [%rd33];
	// end inline asm
	fma.rn.f32 	%f160, %f98, %f106, %f345;
	fma.rn.f32 	%f161, %f99, %f107, %f160;
	add.s64 	%rd34, %rd33, %rd57;
	// begin inline asm
	ld.global.nc.v2.f32 {%f108,%f109}, [%rd34];
	// end inline asm
	fma.rn.f32 	%f162, %f98, %f108, %f344;
	fma.rn.f32 	%f163, %f99, %f109, %f162;
	add.s64 	%rd35, %rd34, %rd57;
	// begin inline asm
	ld.global.nc.v2.f32 {%f110,%f111}, [%rd35];
	// end inline asm
	fma.rn.f32 	%f164, %f98, %f110, %f343;
	fma.rn.f32 	%f165, %f99, %f111, %f164;
	add.s64 	%rd36, %rd29, 512;
	// begin inline asm
	ld.global.nc.v2.f32 {%f112,%f113}, [%rd36];
	// end inline asm
	add.s64 	%rd37, %rd30, 512;
	// begin inline asm
	ld.global.nc.v2.f32 {%f114,%f115}, [%rd37];
	// end inline asm
	fma.rn.f32 	%f166, %f112, %f114, %f155;
	fma.rn.f32 	%f167, %f113, %f115, %f166;
	add.s64 	%rd38, %rd35, %rd10;
	// begin inline asm
	ld.global.nc.v2.f32 {%f116,%f117}, [%rd38];
	// end inline asm
	fma.rn.f32 	%f168, %f112, %f116, %f157;
	fma.rn.f32 	%f169, %f113, %f117, %f168;
	add.s64 	%rd39, %rd38, %rd57;
	// begin inline asm
	ld.global.nc.v2.f32 {%f118,%f119}, [%rd39];
	// end inline asm
	fma.rn.f32 	%f170, %f112, %f118, %f159;
	fma.rn.f32 	%f171, %f113, %f119, %f170;
	add.s64 	%rd40, %rd39, %rd57;
	// begin inline asm
	ld.global.nc.v2.f32 {%f120,%f121}, [%rd40];
	// end inline asm
	fma.rn.f32 	%f172, %f112, %f120, %f161;
	fma.rn.f32 	%f173, %f113, %f121, %f172;
	add.s64 	%rd41, %rd40, %rd57;
	// begin inline asm
	ld.global.nc.v2.f32 {%f122,%f123}, [%rd41];
	// end inline asm
	fma.rn.f32 	%f174, %f112, %f122, %f163;
	fma.rn.f32 	%f175, %f113, %f123, %f174;
	add.s64 	%rd42, %rd41, %rd57;
	// begin inline asm
	ld.global.nc.v2.f32 {%f124,%f125}, [%rd42];
	// end inline asm
	fma.rn.f32 	%f176, %f112, %f124, %f165;
	fma.rn.f32 	%f177, %f113, %f125, %f176;
	add.s64 	%rd43, %rd29, 1024;
	// begin inline asm
	ld.global.nc.v2.f32 {%f126,%f127}, [%rd43];
	// end inline asm
	add.s64 	%rd44, %rd30, 1024;
	// begin inline asm
	ld.global.nc.v2.f32 {%f128,%f129}, [%rd44];
	// end inline asm
	fma.rn.f32 	%f178, %f126, %f128, %f167;
	fma.rn.f32 	%f179, %f127, %f129, %f178;
	add.s64 	%rd45, %rd42, %rd10;
	// begin inline asm
	ld.global.nc.v2.f32 {%f130,%f131}, [%rd45];
	// end inline asm
	fma.rn.f32 	%f180, %f126, %f130, %f169;
	fma.rn.f32 	%f181, %f127, %f131, %f180;
	add.s64 	%rd46, %rd45, %rd57;
	// begin inline asm
	ld.global.nc.v2.f32 {%f132,%f133}, [%rd46];
	// end inline asm
	fma.rn.f32 	%f182, %f126, %f132, %f171;
	fma.rn.f32 	%f183, %f127, %f133, %f182;
	add.s64 	%rd47, %rd46, %rd57;
	// begin inline asm
	ld.global.nc.v2.f32 {%f134,%f135}, [%rd47];
	// end inline asm
	fma.rn.f32 	%f184, %f126, %f134, %f173;
	fma.rn.f32 	%f185, %f127, %f135, %f184;
	add.s64 	%rd48, %rd47, %rd57;
	// begin inline asm
	ld.global.nc.v2.f32 {%f136,%f137}, [%rd48];
	// end inline asm
	fma.rn.f32 	%f186, %f126, %f136, %f175;
	fma.rn.f32 	%f187, %f127, %f137, %f186;
	add.s64 	%rd49, %rd48, %rd57;
	// begin inline asm
	ld.global.nc.v2.f32 {%f138,%f139}, [%rd49];
	// end inline asm
	fma.rn.f32 	%f188, %f126, %f138, %f177;
	fma.rn.f32 	%f189, %f127, %f139, %f188;
	add.s64 	%rd50, %rd29, 1536;
	// begin inline asm
	ld.global.nc.v2.f32 {%f140,%f141}, [%rd50];
	// end inline asm
	add.s64 	%rd51, %rd30, 1536;
	// begin inline asm
	ld.global.nc.v2.f32 {%f142,%f143}, [%rd51];
	// end inline asm
	fma.rn.f32 	%f190, %f140, %f142, %f179;
	fma.rn.f32 	%f348, %f141, %f143, %f190;
	add.s64 	%rd52, %rd49, %rd10;
	// begin inline asm
	ld.global.nc.v2.f32 {%f144,%f145}, [%rd52];
	// end inline asm
	fma.rn.f32 	%f191, %f140, %f144, %f181;
	fma.rn.f32 	%f347, %f141, %f145, %f191;
	add.s64 	%rd53, %rd52, %rd57;
	// begin inline asm
	ld.global.nc.v2.f32 {%f146,%f147}, [%rd53];
	// end inline asm
	fma.rn.f32 	%f192, %f140, %f146, %f183;
	fma.rn.f32 	%f346, %f141, %f147, %f192;
	add.s64 	%rd54, %rd53, %rd57;
	// begin inline asm
	ld.global.nc.v2.f32 {%f148,%f149}, [%rd54];
	// end inline asm
	fma.rn.f32 	%f193, %f140, %f148, %f185;
	fma.rn.f32 	%f345, %f141, %f149, %f193;
	add.s64 	%rd55, %rd54, %rd57;
	// begin inline asm
	ld.global.nc.v2.f32 {%f150,%f151}, [%rd55];
	// end inline asm
	fma.rn.f32 	%f194, %f140, %f150, %f187;
	fma.rn.f32 	%f344, %f141, %f151, %f194;
	add.s64 	%rd56, %rd55, %rd57;
	// begin inline asm
	ld.global.nc.v2.f32 {%f152,%f153}, [%rd56];
	// end inline asm
	fma.rn.f32 	%f195, %f140, %f152, %f189;
	fma.rn.f32 	%f343, %f141, %f153, %f195;
	add.s32 	%r161, %r161, 256;
	add.s64 	%rd91, %rd91, 2048;
	setp.lt.s32 	%p6, %r161, %r3;
	@%p6 bra 	$L__BB77_7;
$L__BB77_8:
	and.b32  	%r25, %r17, 1;
	setp.eq.b32 	%p7, %r25, 1;
	not.pred 	%p8, %p7;
	setp.ne.s32 	%p9, %r2, 0;
	or.pred  	%p10, %p9, %p8;
	@%p10 bra 	$L__BB77_10;
	mul.wide.s32 	%rd65, %r17, 4;
	add.s64 	%rd66, %rd1, %rd65;
	add.s64 	%rd58, %rd66, -4;
	// begin inline asm
	ld.global.nc.f32 %f196, [%rd58];
	// end inline asm
	add.s64 	%rd67, %rd14, %rd65;
	add.s64 	%rd59, %rd67, -4;
	// begin inline asm
	ld.global.nc.f32 %f197, [%rd59];
	// end inline asm
	fma.rn.f32 	%f348, %f196, %f197, %f348;
	add.s64 	%rd60, %rd59, %rd65;
	// begin inline asm
	ld.global.nc.f32 %f198, [%rd60];
	// end inline asm
	fma.rn.f32 	%f347, %f196, %f198, %f347;
	shl.b32 	%r26, %r17, 1;
	mul.wide.s32 	%rd68, %r26, 4;
	add.s64 	%rd61, %rd59, %rd68;
	// begin inline asm
	ld.global.nc.f32 %f199, [%rd61];
	// end inline asm
	fma.rn.f32 	%f346, %f196, %f199, %f346;
	mul.lo.s32 	%r27, %r17, 3;
	mul.wide.s32 	%rd69, %r27, 4;
	add.s64 	%rd62, %rd59, %rd69;
	// begin inline asm
	ld.global.nc.f32 %f200, [%rd62];
	// end inline asm
	fma.rn.f32 	%f345, %f196, %f200, %f345;
	shl.b32 	%r28, %r17, 2;
	mul.wide.s32 	%rd70, %r28, 4;
	add.s64 	%rd63, %rd59, %rd70;
	// begin inline asm
	ld.global.nc.f32 %f201, [%rd63];
	// end inline asm
	fma.rn.f32 	%f344, %f196, %f201, %f344;
	mul.lo.s32 	%r29, %r17, 5;
	mul.wide.s32 	%rd71, %r29, 4;
	add.s64 	%rd64, %rd59, %rd71;
	// begin inline asm
	ld.global.nc.f32 %f202, [%rd64];
	// end inline asm
	fma.rn.f32 	%f343, %f196, %f202, %f343;
$L__BB77_10:
	mov.b32 	%r30, %f348;
	shfl.sync.bfly.b32	%r31|%p11, %r30, 16, 31, -1;
	mov.b32 	%f203, %r31;
	add.f32 	%f204, %f348, %f203;
	mov.b32 	%r32, %f204;
	shfl.sync.bfly.b32	%r33|%p12, %r32, 8, 31, -1;
	mov.b32 	%f205, %r33;
	add.f32 	%f206, %f204, %f205;
	mov.b32 	%r34, %f206;
	shfl.sync.bfly.b32	%r35|%p13, %r34, 4, 31, -1;
	mov.b32 	%f207, %r35;
	add.f32 	%f208, %f206, %f207;
	mov.b32 	%r36, %f208;
	shfl.sync.bfly.b32	%r37|%p14, %r36, 2, 31, -1;
	mov.b32 	%f209, %r37;
	add.f32 	%f210, %f208, %f209;
	mov.b32 	%r38, %f210;
	shfl.sync.bfly.b32	%r39|%p15, %r38, 1, 31, -1;
	mov.b32 	%f211, %r39;
	add.f32 	%f49, %f210, %f211;
	mov.b32 	%r40, %f347;
	shfl.sync.bfly.b32	%r41|%p16, %r40, 16, 31, -1;
	mov.b32 	%f212, %r41;
	add.f32 	%f213, %f347, %f212;
	mov.b32 	%r42, %f213;
	shfl.sync.bfly.b32	%r43|%p17, %r42, 8, 31, -1;
	mov.b32 	%f214, %r43;
	add.f32 	%f215, %f213, %f214;
	mov.b32 	%r44, %f215;
	shfl.sync.bfly.b32	%r45|%p18, %r44, 4, 31, -1;
	mov.b32 	%f216, %r45;
	add.f32 	%f217, %f215, %f216;
	mov.b32 	%r46, %f217;
	shfl.sync.bfly.b32	%r47|%p19, %r46, 2, 31, -1;
	mov.b32 	%f218, %r47;
	add.f32 	%f219, %f217, %f218;
	mov.b32 	%r48, %f219;
	shfl.sync.bfly.b32	%r49|%p20, %r48, 1, 31, -1;
	mov.b32 	%f220, %r49;
	add.f32 	%f50, %f219, %f220;
	mov.b32 	%r50, %f346;
	shfl.sync.bfly.b32	%r51|%p21, %r50, 16, 31, -1;
	mov.b32 	%f221, %r51;
	add.f32 	%f222, %f346, %f221;
	mov.b32 	%r52, %f222;
	shfl.sync.bfly.b32	%r53|%p22, %r52, 8, 31, -1;
	mov.b32 	%f223, %r53;
	add.f32 	%f224, %f222, %f223;
	mov.b32 	%r54, %f224;
	shfl.sync.bfly.b32	%r55|%p23, %r54, 4, 31, -1;
	mov.b32 	%f225, %r55;
	add.f32 	%f226, %f224, %f225;
	mov.b32 	%r56, %f226;
	shfl.sync.bfly.b32	%r57|%p24, %r56, 2, 31, -1;
	mov.b32 	%f227, %r57;
	add.f32 	%f228, %f226, %f227;
	mov.b32 	%r58, %f228;
	shfl.sync.bfly.b32	%r59|%p25, %r58, 1, 31, -1;
	mov.b32 	%f229, %r59;
	add.f32 	%f51, %f228, %f229;
	mov.b32 	%r60, %f345;
	shfl.sync.bfly.b32	%r61|%p26, %r60, 16, 31, -1;
	mov.b32 	%f230, %r61;
	add.f32 	%f231, %f345, %f230;
	mov.b32 	%r62, %f231;
	shfl.sync.bfly.b32	%r63|%p27, %r62, 8, 31, -1;
	mov.b32 	%f232, %r63;
	add.f32 	%f233, %f231, %f232;
	mov.b32 	%r64, %f233;
	shfl.sync.bfly.b32	%r65|%p28, %r64, 4, 31, -1;
	mov.b32 	%f234, %r65;
	add.f32 	%f235, %f233, %f234;
	mov.b32 	%r66, %f235;
	shfl.sync.bfly.b32	%r67|%p29, %r66, 2, 31, -1;
	mov.b32 	%f236, %r67;
	add.f32 	%f237, %f235, %f236;
	mov.b32 	%r68, %f237;
	shfl.sync.bfly.b32	%r69|%p30, %r68, 1, 31, -1;
	mov.b32 	%f238, %r69;
	add.f32 	%f52, %f237, %f238;
	mov.b32 	%r70, %f344;
	shfl.sync.bfly.b32	%r71|%p31, %r70, 16, 31, -1;
	mov.b32 	%f239, %r71;
	add.f32 	%f240, %f344, %f239;
	mov.b32 	%r72, %f240;
	shfl.sync.bfly.b32	%r73|%p32, %r72, 8, 31, -1;
	mov.b32 	%f241, %r73;
	add.f32 	%f242, %f240, %f241;
	mov.b32 	%r74, %f242;
	shfl.sync.bfly.b32	%r75|%p33, %r74, 4, 31, -1;
	mov.b32 	%f243, %r75;
	add.f32 	%f244, %f242, %f243;
	mov.b32 	%r76, %f244;
	shfl.sync.bfly.b32	%r77|%p34, %r76, 2, 31, -1;
	mov.b32 	%f245, %r77;
	add.f32 	%f246, %f244, %f245;
	mov.b32 	%r78, %f246;
	shfl.sync.bfly.b32	%r79|%p35, %r78, 1, 31, -1;
	mov.b32 	%f247, %r79;
	add.f32 	%f53, %f246, %f247;
	mov.b32 	%r80, %f343;
	shfl.sync.bfly.b32	%r81|%p36, %r80, 16, 31, -1;
	mov.b32 	%f248, %r81;
	add.f32 	%f249, %f343, %f248;
	mov.b32 	%r82, %f249;
	shfl.sync.bfly.b32	%r83|%p37, %r82, 8, 31, -1;
	mov.b32 	%f250, %r83;
	add.f32 	%f251, %f249, %f250;
	mov.b32 	%r84, %f251;
	shfl.sync.bfly.b32	%r85|%p38, %r84, 4, 31, -1;
	mov.b32 	%f252, %r85;
	add.f32 	%f253, %f251, %f252;
	mov.b32 	%r86, %f253;
	shfl.sync.bfly.b32	%r87|%p39, %r86, 2, 31, -1;
	mov.b32 	%f254, %r87;
	add.f32 	%f255, %f253, %f254;
	mov.b32 	%r88, %f255;
	shfl.sync.bfly.b32	%r89|%p40, %r88, 1, 31, -1;
	mov.b32 	%f256, %r89;
	add.f32 	%f54, %f255, %f256;
	and.b32  	%r14, %r2, 31;
	setp.ne.s32 	%p41, %r14, 0;
	@%p41 bra 	$L__BB77_12;
	shr.u32 	%r90, %r2, 5;
	mov.u32 	%r91, _ZZ19gemv_kernel_batchedIf6float2Li64ELi6EEvPKT_S3_S3_PS1_iibE9warp_sums;
	mad.lo.s32 	%r92, %r90, 24, %r91;
	st.shared.f32 	[%r92], %f49;
	st.shared.f32 	[%r92+4], %f50;
	st.shared.f32 	[%r92+8], %f51;
	st.shared.f32 	[%r92+12], %f52;
	st.shared.f32 	[%r92+16], %f53;
	st.shared.f32 	[%r92+20], %f54;
$L__BB77_12:
	bar.sync 	0;
	setp.gt.u32 	%p42, %r2, 31;
	@%p42 bra 	$L__BB77_29;
	setp.gt.u32 	%p43, %r14, 1;
	mov.u32 	%r93, _ZZ19gemv_kernel_batchedIf6float2Li64ELi6EEvPKT_S3_S3_PS1_iibE9warp_sums;
	mad.lo.s32 	%r15, %r14, 24, %r93;
	mov.f32 	%f355, 0f00000000;
	@%p43 bra 	$L__BB77_15;
	ld.shared.f32 	%f355, [%r15];
$L__BB77_15:
	setp.gt.u32 	%p44, %r14, 1;
	mov.b32 	%r94, %f355;
	shfl.sync.bfly.b32	%r95|%p45, %r94, 16, 31, -1;
	mov.b32 	%f259, %r95;
	add.f32 	%f260, %f355, %f259;
	mov.b32 	%r96, %f260;
	shfl.sync.bfly.b32	%r97|%p46, %r96, 8, 31, -1;
	mov.b32 	%f261, %r97;
	add.f32 	%f262, %f260, %f261;
	mov.b32 	%r98, %f262;
	shfl.sync.bfly.b32	%r99|%p47, %r98, 4, 31, -1;
	mov.b32 	%f263, %r99;
	add.f32 	%f264, %f262, %f263;
	mov.b32 	%r100, %f264;
	shfl.sync.bfly.b32	%r101|%p48, %r100, 2, 31, -1;
	mov.b32 	%f265, %r101;
	add.f32 	%f266, %f264, %f265;
	mov.b32 	%r102, %f266;
	shfl.sync.bfly.b32	%r103|%p49, %r102, 1, 31, -1;
	mov.b32 	%f267, %r103;
	add.f32 	%f57, %f266, %f267;
	mov.f32 	%f356, 0f00000000;
	@%p44 bra 	$L__BB77_17;
	ld.shared.f32 	%f356, [%r15+4];
$L__BB77_17:
	setp.gt.u32 	%p50, %r14, 1;
	mov.b32 	%r104, %f356;
	shfl.sync.bfly.b32	%r105|%p51, %r104, 16, 31, -1;
	mov.b32 	%f269, %r105;
	add.f32 	%f270, %f356, %f269;
	mov.b32 	%r106, %f270;
	shfl.sync.bfly.b32	%r107|%p52, %r106, 8, 31, -1;
	mov.b32 	%f271, %r107;
	add.f32 	%f272, %f270, %f271;
	mov.b32 	%r108, %f272;
	shfl.sync.bfly.b32	%r109|%p53, %r108, 4, 31, -1;
	mov.b32 	%f273, %r109;
	add.f32 	%f274, %f272, %f273;
	mov.b32 	%r110, %f274;
	shfl.sync.bfly.b32	%r111|%p54, %r110, 2, 31, -1;
	mov.b32 	%f275, %r111;
	add.f32 	%f276, %f274, %f275;
	mov.b32 	%r112, %f276;
	shfl.sync.bfly.b32	%r113|%p55, %r112, 1, 31, -1;
	mov.b32 	%f277, %r113;
	add.f32 	%f60, %f276, %f277;
	mov.f32 	%f357, 0f00000000;
	@%p50 bra 	$L__BB77_19;
	ld.shared.f32 	%f357, [%r15+8];
$L__BB77_19:
	setp.gt.u32 	%p56, %r14, 1;
	mov.b32 	%r114, %f357;
	shfl.sync.bfly.b32	%r115|%p57, %r114, 16, 31, -1;
	mov.b32 	%f279, %r115;
	add.f32 	%f280, %f357, %f279;
	mov.b32 	%r116, %f280;
	shfl.sync.bfly.b32	%r117|%p58, %r116, 8, 31, -1;
	mov.b32 	%f281, %r117;
	add.f32 	%f282, %f280, %f281;
	mov.b32 	%r118, %f282;
	shfl.sync.bfly.b32	%r119|%p59, %r118, 4, 31, -1;
	mov.b32 	%f283, %r119;
	add.f32 	%f284, %f282, %f283;
	mov.b32 	%r120, %f284;
	shfl.sync.bfly.b32	%r121|%p60, %r120, 2, 31, -1;
	mov.b32 	%f285, %r121;
	add.f32 	%f286, %f284, %f285;
	mov.b32 	%r122, %f286;
	shfl.sync.bfly.b32	%r123|%p61, %r122, 1, 31, -1;
	mov.b32 	%f287, %r123;
	add.f32 	%f63, %f286, %f287;
	mov.f32 	%f358, 0f00000000;
	@%p56 bra 	$L__BB77_21;
	ld.shared.f32 	%f358, [%r15+12];
$L__BB77_21:
	setp.gt.u32 	%p62, %r14, 1;
	mov.b32 	%r124, %f358;
	shfl.sync.bfly.b32	%r125|%p63, %r124, 16, 31, -1;
	mov.b32 	%f289, %r125;
	add.f32 	%f290, %f358, %f289;
	mov.b32 	%r126, %f290;
	shfl.sync.bfly.b32	%r127|%p64, %r126, 8, 31, -1;
	mov.b32 	%f291, %r127;
	add.f32 	%f292, %f290, %f291;
	mov.b32 	%r128, %f292;
	shfl.sync.bfly.b32	%r129|%p65, %r128, 4, 31, -1;
	mov.b32 	%f293, %r129;
	add.f32 	%f294, %f292, %f293;
	mov.b32 	%r130, %f294;
	shfl.sync.bfly.b32	%r131|%p66, %r130, 2, 31, -1;
	mov.b32 	%f295, %r131;
	add.f32 	%f296, %f294, %f295;
	mov.b32 	%r132, %f296;
	shfl.sync.bfly.b32	%r133|%p67, %r132, 1, 31, -1;
	mov.b32 	%f297, %r133;
	add.f32 	%f66, %f296, %f297;
	mov.f32 	%f359, 0f00000000;
	@%p62 bra 	$L__BB77_23;
	ld.shared.f32 	%f359, [%r15+16];
$L__BB77_23:
	setp.gt.u32 	%p68, %r14, 1;
	mov.b32 	%r134, %f359;
	shfl.sync.bfly.b32	%r135|%p69, %r134, 16, 31, -1;
	mov.b32 	%f299, %r135;
	add.f32 	%f300, %f359, %f299;
	mov.b32 	%r136, %f300;
	shfl.sync.bfly.b32	%r137|%p70, %r136, 8, 31, -1;
	mov.b32 	%f301, %r137;
	add.f32 	%f302, %f300, %f301;
	mov.b32 	%r138, %f302;
	shfl.sync.bfly.b32	%r139|%p71, %r138, 4, 31, -1;
	mov.b32 	%f303, %r139;
	add.f32 	%f304, %f302, %f303;
	mov.b32 	%r140, %f304;
	shfl.sync.bfly.b32	%r141|%p72, %r140, 2, 31, -1;
	mov.b32 	%f305, %r141;
	add.f32 	%f306, %f304, %f305;
	mov.b32 	%r142, %f306;
	shfl.sync.bfly.b32	%r143|%p73, %r142, 1, 31, -1;
	mov.b32 	%f307, %r143;
	add.f32 	%f69, %f306, %f307;
	mov.f32 	%f360, 0f00000000;
	@%p68 bra 	$L__BB77_25;
	ld.shared.f32 	%f360, [%r15+20];
$L__BB77_25:
	setp.ne.s32 	%p74, %r2, 0;
	mov.b32 	%r144, %f360;
	shfl.sync.bfly.b32	%r145|%p75, %r144, 16, 31, -1;
	mov.b32 	%f308, %r145;
	add.f32 	%f309, %f360, %f308;
	mov.b32 	%r146, %f309;
	shfl.sync.bfly.b32	%r147|%p76, %r146, 8, 31, -1;
	mov.b32 	%f310, %r147;
	add.f32 	%f311, %f309, %f310;
	mov.b32 	%r148, %f311;
	shfl.sync.bfly.b32	%r149|%p77, %r148, 4, 31, -1;
	mov.b32 	%f312, %r149;
	add.f32 	%f313, %f311, %f312;
	mov.b32 	%r150, %f313;
	shfl.sync.bfly.b32	%r151|%p78, %r150, 2, 31, -1;
	mov.b32 	%f314, %r151;
	add.f32 	%f315, %f313, %f314;
	mov.b32 	%r152, %f315;
	shfl.sync.bfly.b32	%r153|%p79, %r152, 1, 31, -1;
	mov.b32 	%f316, %r153;
	add.f32 	%f72, %f315, %f316;
	@%p74 bra 	$L__BB77_29;
	ld.param.s8 	%rs2, [_Z19gemv_kernel_batchedIf6float2Li64ELi6EEvPKT_S3_S3_PS1_iib_param_6];
	setp.eq.s16 	%p80, %rs2, 0;
	mov.f32 	%f361, 0f00000000;
	@%p80 bra 	$L__BB77_28;
	ld.param.u64 	%rd87, [_Z19gemv_kernel_batchedIf6float2Li64ELi6EEvPKT_S3_S3_PS1_iib_param_2];
	mul.wide.u32 	%rd73, %r1, 4;
	add.s64 	%rd72, %rd87, %rd73;
	// begin inline asm
	ld.global.nc.f32 %f361, [%rd72];
	// end inline asm
$L__BB77_28:
	ld.param.u64 	%rd88, [_Z19gemv_kernel_batchedIf6float2Li64ELi6EEvPKT_S3_S3_PS1_iib_param_3];
	cvta.to.global.u64 	%rd74, %rd88;
	add.f32 	%f319, %f361, %f57;
	mul.wide.u32 	%rd75, %r1, 4;
	add.s64 	%rd76, %rd74, %rd75;
	st.global.f32 	[%rd76], %f319;
	add.f32 	%f320, %f361, %f60;
	add.s32 	%r154, %r16, %r1;
	mul.wide.u32 	%rd77, %r154, 4;
	add.s64 	%rd78, %rd74, %rd77;
	st.global.f32 	[%rd78], %f320;
	add.f32 	%f321, %f361, %f63;
	add.s32 	%r155, %r154, %r16;
	mul.wide.u32 	%rd79, %r155, 4;
	add.s64 	%rd80, %rd74, %rd79;
	st.global.f32 	[%rd80], %f321;
	add.f32 	%f322, %f361, %f66;
	add.s32 	%r156, %r155, %r16;
	mul.wide.u32 	%rd81, %r156, 4;
	add.s64 	%rd82, %rd74, %rd81;
	st.global.f32 	[%rd82], %f322;
	add.f32 	%f323, %f361, %f69;
	add.s32 	%r157, %r156, %r16;
	mul.wide.u32 	%rd83, %r157, 4;
	add.s64 	%rd84, %rd74, %rd83;
	st.global.f32 	[%rd84], %f323;
	add.f32 	%f324, %f361, %f72;
	add.s32 	%r158, %r157, %r16;
	mul.wide.u32 	%rd85, %r158, 4;
	add.s64 	%rd86, %rd74, %rd85;
	st.global.f32 	[%rd86], %f324;
$L__BB77_29:
	ret;

}
	// .globl	_Z19gemv_kernel_batchedIf6float2Li64ELi7EEvPKT_S3_S3_PS1_iib
.visible .entry _Z19gemv_kernel_batchedIf6float2Li64ELi7EEvPKT_S3_S3_PS1_iib(
	.param .u64 .ptr .align 1 _Z19gemv_kernel_batchedIf6float2Li64ELi7EEvPKT_S3_S3_PS1_iib_param_0,
	.param .u64 .ptr .align 1 _Z19gemv_kernel_batchedIf6float2Li64ELi7EEvPKT_S3_S3_PS1_iib_param_1,
	.param .u64 .ptr .align 1 _Z19gemv_kernel_batchedIf6float2Li64ELi7EEvPKT_S3_S3_PS1_iib_param_2,
	.param .u64 .ptr .align 1 _Z19gemv_kernel_batchedIf6float2Li64ELi7EEvPKT_S3_S3_PS1_iib_param_3,
	.param .u32 _Z19gemv_kernel_batchedIf6float2Li64ELi7EEvPKT_S3_S3_PS1_iib_param_4,
	.param .u32 _Z19gemv_kernel_batchedIf6float2Li64ELi7EEvPKT_S3_S3_PS1_iib_param_5,
	.param .u8 _Z19gemv_kernel_batchedIf6float2Li64ELi7EEvPKT_S3_S3_PS1_iib_param_6
)
{
	.reg .pred 	%p<92>;
	.reg .b16 	%rs<3>;
	.reg .b32 	%r<185>;
	.reg .b32 	%f<419>;
	.reg .b64 	%rd<101>;
	// demoted variable
	.shared .align 4 .b8 _ZZ19gemv_kernel_batchedIf6float2Li64ELi7EEvPKT_S3_S3_PS1_iibE9warp_sums[56];
	ld.param.u64 	%rd13, [_Z19gemv_kernel_batchedIf6float2Li64ELi7EEvPKT_S3_S3_PS1_iib_param_0];
	ld.param.u64 	%rd14, [_Z19gemv_kernel_batchedIf6float2Li64ELi7EEvPKT_S3_S3_PS1_iib_param_1];
	ld.param.u32 	%r16, [_Z19gemv_kernel_batchedIf6float2Li64ELi7EEvPKT_S3_S3_PS1_iib_param_4];
	ld.param.u32 	%r17, [_Z19gemv_kernel_batchedIf6float2Li64ELi7EEvPKT_S3_S3_PS1_iib_param_5];
	mov.u32 	%r1, %ctaid.x;
	setp.ge.s32 	%p1, %r1, %r16;
	@%p1 bra 	$L__BB78_31;
	mov.u32 	%r2, %tid.x;
	shr.u32 	%r18, %r17, 31;
	add.s32 	%r19, %r17, %r18;
	shr.s32 	%r3, %r19, 1;
	mul.lo.s32 	%r4, %r17, %r1;
	mul.wide.s32 	%rd17, %r4, 4;
	add.s64 	%rd1, %rd13, %rd17;
	setp.ge.s32 	%p2, %r2, %r3;
	mov.f32 	%f397, 0f00000000;
	mov.f32 	%f398, %f397;
	mov.f32 	%f399, %f397;
	mov.f32 	%f400, %f397;
	mov.f32 	%f401, %f397;
	mov.f32 	%f402, %f397;
	mov.f32 	%f403, %f397;
	@%p2 bra 	$L__BB78_8;
	not.b32 	%r20, %r2;
	add.s32 	%r5, %r3, %r20;
	and.b32  	%r21, %r5, 192;
	setp.eq.s32 	%p3, %r21, 192;
	mov.f32 	%f397, 0f00000000;
	mov.u32 	%r183, %r2;
	@%p3 bra 	$L__BB78_5;
	mul.wide.u32 	%rd18, %r2, 8;
	add.s64 	%rd99, %rd14, %rd18;
	add.s64 	%rd20, %rd18, %rd17;
	add.s64 	%rd98, %rd13, %rd20;
	shr.u32 	%r22, %r5, 6;
	add.s32 	%r23, %r22, 1;
	and.b32  	%r24, %r23, 3;
	neg.s32 	%r181, %r24;
	mul.wide.s32 	%rd4, %r17, 4;
	mov.f32 	%f397, 0f00000000;
	mov.f32 	%f398, %f397;
	mov.f32 	%f399, %f397;
	mov.f32 	%f400, %f397;
	mov.f32 	%f401, %f397;
	mov.f32 	%f402, %f397;
	mov.f32 	%f403, %f397;
	mov.u32 	%r183, %r2;
$L__BB78_4:
	.pragma "nounroll";
	// begin inline asm
	ld.global.nc.v2.f32 {%f90,%f91}, [%rd98];
	// end inline asm
	// begin inline asm
	ld.global.nc.v2.f32 {%f92,%f93}, [%rd99];
	// end inline asm
	fma.rn.f32 	%f106, %f90, %f92, %f403;
	fma.rn.f32 	%f403, %f91, %f93, %f106;
	add.s64 	%rd23, %rd99, %rd4;
	// begin inline asm
	ld.global.nc.v2.f32 {%f94,%f95}, [%rd23];
	// end inline asm
	fma.rn.f32 	%f107, %f90, %f94, %f402;
	fma.rn.f32 	%f402, %f91, %f95, %f107;
	add.s64 	%rd24, %rd23, %rd4;
	// begin inline asm
	ld.global.nc.v2.f32 {%f96,%f97}, [%rd24];
	// end inline asm
	fma.rn.f32 	%f108, %f90, %f96, %f401;
	fma.rn.f32 	%f401, %f91, %f97, %f108;
	add.s64 	%rd25, %rd24, %rd4;
	// begin inline asm
	ld.global.nc.v2.f32 {%f98,%f99}, [%rd25];
	// end inline asm
	fma.rn.f32 	%f109, %f90, %f98, %f400;
	fma.rn.f32 	%f400, %f91, %f99, %f109;
	add.s64 	%rd26, %rd25, %rd4;
	// begin inline asm
	ld.global.nc.v2.f32 {%f100,%f101}, [%rd26];
	// end inline asm
	fma.rn.f32 	%f110, %f90, %f100, %f399;
	fma.rn.f32 	%f399, %f91, %f101, %f110;
	add.s64 	%rd27, %rd26, %rd4;
	// begin inline asm
	ld.global.nc.v2.f32 {%f102,%f103}, [%rd27];
	// end inline asm
	fma.rn.f32 	%f111, %f90, %f102, %f398;
	fma.rn.f32 	%f398, %f91, %f103, %f111;
	add.s64 	%rd28, %rd27, %rd4;
	// begin inline asm
	ld.global.nc.v2.f32 {%f104,%f105}, [%rd28];
	// end inline asm
	fma.rn.f32 	%f112, %f90, %f104, %f397;
	fma.rn.f32 	%f397, %f91, %f105, %f112;
	add.s32 	%r183, %r183, 64;
	add.s64 	%rd99, %rd99, 512;
	add.s64 	%rd98, %rd98, 512;
	add.s32 	%r181, %r181, 1;
	setp.ne.s32 	%p4, %r181, 0;
	@%p4 bra 	$L__BB78_4;
$L__BB78_5:
	setp.lt.u32 	%p5, %r5, 192;
	@%p5 bra 	$L__BB78_8;
	mul.wide.u32 	%rd100, %r183, 8;
	mul.wide.s32 	%rd29, %r17, 20;
	sub.s64 	%rd10, 512, %rd29;
	mul.wide.s32 	%rd62, %r17, 4;
$L__BB78_7:
	add.s64 	%rd30, %rd1, %rd100;
	// begin inline asm
	ld.global.nc.v2.f32 {%f113,%f114}, [%rd30];
	// end inline asm
	add.s64 	%rd31, %rd14, %rd100;
	// begin inline asm
	ld.global.nc.v2.f32 {%f115,%f116}, [%rd31];
	// end inline asm
	fma.rn.f32 	%f177, %f113, %f115, %f403;
	fma.rn.f32 	%f178, %f114, %f116, %f177;
	add.s64 	%rd32, %rd31, %rd62;
	// begin inline asm
	ld.global.nc.v2.f32 {%f117,%f118}, [%rd32];
	// end inline asm
	fma.rn.f32 	%f179, %f113, %f117, %f402;
	fma.rn.f32 	%f180, %f114, %f118, %f179;
	add.s64 	%rd33, %rd32, %rd62;
	// begin inline asm
	ld.global.nc.v2.f32 {%f119,%f120}, [%rd33];
	// end inline asm
	fma.rn.f32 	%f181, %f113, %f119, %f401;
	fma.rn.f32 	%f182, %f114, %f120, %f181;
	add.s64 	%rd34, %rd33, %rd62;
	// begin inline asm
	ld.global.nc.v2.f32 {%f121,%f122}, [%rd34];
	// end inline asm
	fma.rn.f32 	%f183, %f113, %f121, %f400;
	fma.rn.f32 	%f184, %f114, %f122, %f183;
	add.s64 	%rd35, %rd34, %rd62;
	// begin inline asm
	ld.global.nc.v2.f32 {%f123,%f124}, [%rd35];
	// end inline asm
	fma.rn.f32 	%f185, %f113, %f123, %f399;
	fma.rn.f32 	%f186, %f114, %f124, %f185;
	add.s64 	%rd36, %rd35, %rd62;
	// begin inline asm
	ld.global.nc.v2.f32 {%f125,%f126}, [%rd36];
	// end inline asm
	fma.rn.f32 	%f187, %f113, %f125, %f398;
	fma.rn.f32 	%f188, %f114, %f126, %f187;
	add.s64 	%rd37, %rd36, %rd62;
	// begin inline asm
	ld.global.nc.v2.f32 {%f127,%f128}, [%rd37];
	// end inline asm
	fma.rn.f32 	%f189, %f113, %f127, %f397;
	fma.rn.f32 	%f190, %f114, %f128, %f189;
	add.s64 	%rd38, %rd30, 512;
	// begin inline asm
	ld.global.nc.v2.f32 {%f129,%f130}, [%rd38];
	// end inline asm
	add.s64 	%rd39, %rd31, 512;
	// begin inline asm
	ld.global.nc.v2.f32 {%f131,%f132}, [%rd39];
	// end inline asm
	fma.rn.f32 	%f191, %f129, %f131, %f178;
	fma.rn.f32 	%f192, %f130, %f132, %f191;
	add.s64 	%rd40, %rd37, %rd10;
	// begin inline asm
	ld.global.nc.v2.f32 {%f133,%f134}, [%rd40];
	// end inline asm
	fma.rn.f32 	%f193, %f129, %f133, %f180;
	fma.rn.f32 	%f194, %f130, %f134, %f193;
	add.s64 	%rd41, %rd40, %rd62;
	// begin inline asm
	ld.global.nc.v2.f32 {%f135,%f136}, [%rd41];
	// end inline asm
	fma.rn.f32 	%f195, %f129, %f135, %f182;
	fma.rn.f32 	%f196, %f130, %f136, %f195;
	add.s64 	%rd42, %rd41, %rd62;
	// begin inline asm
	ld.global.nc.v2.f32 {%f137,%f138}, [%rd42];
	// end inline asm
	fma.rn.f32 	%f197, %f129, %f137, %f184;
	fma.rn.f32 	%f198, %f130, %f138, %f197;
	add.s64 	%rd43, %rd42, %rd62;
	// begin inline asm
	ld.global.nc.v2.f32 {%f139,%f140}, [%rd43];
	// end inline asm
	fma.rn.f32 	%f199, %f129, %f139, %f186;
	fma.rn.f32 	%f200, %f130, %f140, %f199;
	add.s64 	%rd44, %rd43, %rd62;
	// begin inline asm
	ld.global.nc.v2.f32 {%f141,%f142}, [%rd44];
	// end inline asm
	fma.rn.f32 	%f201, %f129, %f141, %f188;
	fma.rn.f32 	%f202, %f130, %f142, %f201;
	add.s64 	%rd45, %rd44, %rd62;
	// begin inline asm
	ld.global.nc.v2.f32 {%f143,%f144}, [%rd45];
	// end inline asm
	fma.rn.f32 	%f203, %f129, %f143, %f190;
	fma.rn.f32 	%f204, %f130, %f144, %f203;
	add.s64 	%rd46, %rd30, 1024;
	// begin inline asm
	ld.global.nc.v2.f32 {%f145,%f146}, [%rd46];
	// end inline asm
	add.s64 	%rd47, %rd31, 1024;
	// begin inline asm
	ld.global.nc.v2.f32 {%f147,%f148}, [%rd47];
	// end inline asm
	fma.rn.f32 	%f205, %f145, %f147, %f192;
	fma.rn.f32 	%f206, %f146, %f148, %f205;
	add.s64 	%rd48, %rd45, %rd10;
	// begin inline asm
	ld.global.nc.v2.f32 {%f149,%f150}, [%rd48];
	// end inline asm
	fma.rn.f32 	%f207, %f145, %f149, %f194;
	fma.rn.f32 	%f208, %f146, %f150, %f207;
	add.s64 	%rd49, %rd48, %rd62;
	// begin inline asm
	ld.global.nc.v2.f32 {%f151,%f152}, [%rd49];
	// end inline asm
	fma.rn.f32 	%f209, %f145, %f151, %f196;
	fma.rn.f32 	%f210, %f146, %f152, %f209;
	add.s64 	%rd50, %rd49, %rd62;
	// begin inline asm
	ld.global.nc.v2.f32 {%f153,%f154}, [%rd50];
	// end inline asm
	fma.rn.f32 	%f211, %f145, %f153, %f198;
	fma.rn.f32 	%f212, %f146, %f154, %f211;
	add.s64 	%rd51, %rd50, %rd62;
	// begin inline asm
	ld.global.nc.v2.f32 {%f155,%f156}, [%rd51];
	// end inline asm
	fma.rn.f32 	%f213, %f145, %f155, %f200;
	fma.rn.f32 	%f214, %f146, %f156, %f213;
	add.s64 	%rd52, %rd51, %rd62;
	// begin inline asm
	ld.global.nc.v2.f32 {%f157,%f158}, [%rd52];
	// end inline asm
	fma.rn.f32 	%f215, %f145, %f157, %f202;
	fma.rn.f32 	%f216, %f146, %f158, %f215;
	add.s64 	%rd53, %rd52, %rd62;
	// begin inline asm
	ld.global.nc.v2.f32 {%f159,%f160}, [%rd53];
	// end inline asm
	fma.rn.f32 	%f217, %f145, %f159, %f204;
	fma.rn.f32 	%f218, %f146, %f160, %f217;
	add.s64 	%rd54, %rd30, 1536;
	// begin inline asm
	ld.global.nc.v2.f32 {%f161,%f162}, [%rd54];
	// end inline asm
	add.s64 	%rd55, %rd31, 1536;
	// begin inline asm
	ld.global.nc.v2.f32 {%f163,%f164}, [%rd55];
	// end inline asm
	fma.rn.f32 	%f219, %f161, %f163, %f206;
	fma.rn.f32 	%f403, %f162, %f164, %f219;
	add.s64 	%rd56, %rd53, %rd10;
	// begin inline asm
	ld.global.nc.v2.f32 {%f165,%f166}, [%rd56];
	// end inline asm
	fma.rn.f32 	%f220, %f161, %f165, %f208;
	fma.rn.f32 	%f402, %f162, %f166, %f220;
	add.s64 	%rd57, %rd56, %rd62;
	// begin inline asm
	ld.global.nc.v2.f32 {%f167,%f168}, [%rd57];
	// end inline asm
	fma.rn.f32 	%f221, %f161, %f167, %f210;
	fma.rn.f32 	%f401, %f162, %f168, %f221;
	add.s64 	%rd58, %rd57, %rd62;
	// begin inline asm
	ld.global.nc.v2.f32 {%f169,%f170}, [%rd58];
	// end inline asm
	fma.rn.f32 	%f222, %f161, %f169, %f212;
	fma.rn.f32 	%f400, %f162, %f170, %f222;
	add.s64 	%rd59, %rd58, %rd62;
	// begin inline asm
	ld.global.nc.v2.f32 {%f171,%f172}, [%rd59];
	// end inline asm
	fma.rn.f32 	%f223, %f161, %f171, %f214;
	fma.rn.f32 	%f399, %f162, %f172, %f223;
	add.s64 	%rd60, %rd59, %rd62;
	// begin inline asm
	ld.global.nc.v2.f32 {%f173,%f174}, [%rd60];
	// end inline asm
	fma.rn.f32 	%f224, %f161, %f173, %f216;
	fma.rn.f32 	%f398, %f162, %f174, %f224;
	add.s64 	%rd61, %rd60, %rd62;
	// begin inline asm
	ld.global.nc.v2.f32 {%f175,%f176}, [%rd61];
	// end inline asm
	fma.rn.f32 	%f225, %f161, %f175, %f218;
	fma.rn.f32 	%f397, %f162, %f176, %f225;
	add.s32 	%r183, %r183, 256;
	add.s64 	%rd100, %rd100, 2048;
	setp.lt.s32 	%p6, %r183, %r3;
	@%p6 bra 	$L__BB78_7;
$L__BB78_8:
	and.b32  	%r25, %r17, 1;
	setp.eq.b32 	%p7, %r25, 1;
	not.pred 	%p8, %p7;
	setp.ne.s32 	%p9, %r2, 0;
	or.pred  	%p10, %p9, %p8;
	@%p10 bra 	$L__BB78_10;
	mul.wide.s32 	%rd71, %r17, 4;
	add.s64 	%rd72, %rd1, %rd71;
	add.s64 	%rd63, %rd72, -4;
	// begin inline asm
	ld.global.nc.f32 %f226, [%rd63];
	// end inline asm
	add.s64 	%rd73, %rd14, %rd71;
	add.s64 	%rd64, %rd73, -4;
	// begin inline asm
	ld.global.nc.f32 %f227, [%rd64];
	// end inline asm
	fma.rn.f32 	%f403, %f226, %f227, %f403;
	add.s64 	%rd65, %rd64, %rd71;
	// begin inline asm
	ld.global.nc.f32 %f228, [%rd65];
	// end inline asm
	fma.rn.f32 	%f402, %f226, %f228, %f402;
	shl.b32 	%r26, %r17, 1;
	mul.wide.s32 	%rd74, %r26, 4;
	add.s64 	%rd66, %rd64, %rd74;
	// begin inline asm
	ld.global.nc.f32 %f229, [%rd66];
	// end inline asm
	fma.rn.f32 	%f401, %f226, %f229, %f401;
	mul.lo.s32 	%r27, %r17, 3;
	mul.wide.s32 	%rd75, %r27, 4;
	add.s64 	%rd67, %rd64, %rd75;
	// begin inline asm
	ld.global.nc.f32 %f230, [%rd67];
	// end inline asm
	fma.rn.f32 	%f400, %f226, %f230, %f400;
	shl.b32 	%r28, %r17, 2;
	mul.wide.s32 	%rd76, %r28, 4;
	add.s64 	%rd68, %rd64, %rd76;
	// begin inline asm
	ld.global.nc.f32 %f231, [%rd68];
	// end inline asm
	fma.rn.f32 	%f399, %f226, %f231, %f399;
	mul.lo.s32 	%r29, %r17, 5;
	mul.wide.s32 	%rd77, %r29, 4;
	add.s64 	%rd69, %rd64, %rd77;
	// begin inline asm
	ld.global.nc.f32 %f232, [%rd69];
	// end inline asm
	fma.rn.f32 	%f398, %f226, %f232, %f398;
	mul.lo.s32 	%r30, %r17, 6;
	mul.wide.s32 	%rd78, %r30, 4;
	add.s64 	%rd70, %rd64, %rd78;
	// begin inline asm
	ld.global.nc.f32 %f233, [%rd70];
	// end inline asm
	fma.rn.f32 	%f397, %f226, %f233, %f397;
$L__BB78_10:
	mov.b32 	%r31, %f403;
	shfl.sync.bfly.b32	%r32|%p11, %r31, 16, 31, -1;
	mov.b32 	%f234, %r32;
	add.f32 	%f235, %f403, %f234;
	mov.b32 	%r33, %f235;
	shfl.sync.bfly.b32	%r34|%p12, %r33, 8, 31, -1;
	mov.b32 	%f236, %r34;
	add.f32 	%f237, %f235, %f236;
	mov.b32 	%r35, %f237;
	shfl.sync.bfly.b32	%r36|%p13, %r35, 4, 31, -1;
	mov.b32 	%f238, %r36;
	add.f32 	%f239, %f237, %f238;
	mov.b32 	%r37, %f239;
	shfl.sync.bfly.b32	%r38|%p14, %r37, 2, 31, -1;
	mov.b32 	%f240, %r38;
	add.f32 	%f241, %f239, %f240;
	mov.b32 	%r39, %f241;
	shfl.sync.bfly.b32	%r40|%p15, %r39, 1, 31, -1;
	mov.b32 	%f242, %r40;
	add.f32 	%f57, %f241, %f242;
	mov.b32 	%r41, %f402;
	shfl.sync.bfly.b32	%r42|%p16, %r41, 16, 31, -1;
	mov.b32 	%f243, %r42;
	add.f32 	%f244, %f402, %f243;
	mov.b32 	%r43, %f244;
	shfl.sync.bfly.b32	%r44|%p17, %r43, 8, 31, -1;
	mov.b32 	%f245, %r44;
	add.f32 	%f246, %f244, %f245;
	mov.b32 	%r45, %f246;
	shfl.sync.bfly.b32	%r46|%p18, %r45, 4, 31, -1;
	mov.b32 	%f247, %r46;
	add.f32 	%f248, %f246, %f247;
	mov.b32 	%r47, %f248;
	shfl.sync.bfly.b32	%r48|%p19, %r47, 2, 31, -1;
	mov.b32 	%f249, %r48;
	add.f32 	%f250, %f248, %f249;
	mov.b32 	%r49, %f250;
	shfl.sync.bfly.b32	%r50|%p20, %r49, 1, 31, -1;
	mov.b32 	%f251, %r50;
	add.f32 	%f58, %f250, %f251;
	mov.b32 	%r51, %f401;
	shfl.sync.bfly.b32	%r52|%p21, %r51, 16, 31, -1;
	mov.b32 	%f252, %r52;
	add.f32 	%f253, %f401, %f252;
	mov.b32 	%r53, %f253;
	shfl.sync.bfly.b32	%r54|%p22, %r53, 8, 31, -1;
	mov.b32 	%f254, %r54;
	add.f32 	%f255, %f253, %f254;
	mov.b32 	%r55, %f255;
	shfl.sync.bfly.b32	%r56|%p23, %r55, 4, 31, -1;
	mov.b32 	%f256, %r56;
	add.f32 	%f257, %f255, %f256;
	mov.b32 	%r57, %f257;
	shfl.sync.bfly.b32	%r58|%p24, %r57, 2, 31, -1;
	mov.b32 	%f258, %r58;
	add.f32 	%f259, %f257, %f258;
	mov.b32 	%r59, %f259;
	shfl.sync.bfly.b32	%r60|%p25, %r59, 1, 31, -1;
	mov.b32 	%f260, %r60;
	add.f32 	%f59, %f259, %f260;
	mov.b32 	%r61, %f400;
	shfl.sync.bfly.b32	%r62|%p26, %r61, 16, 31, -1;
	mov.b32 	%f261, %r62;
	add.f32 	%f262, %f400, %f261;
	mov.b32 	%r63, %f262;
	shfl.sync.bfly.b32	%r64|%p27, %r63, 8, 31, -1;
	mov.b32 	%f263, %r64;
	add.f32 	%f264, %f262, %f263;
	mov.b32 	%r65, %f264;
	shfl.sync.bfly.b32	%r66|%p28, %r65, 4, 31, -1;
	mov.b32 	%f265, %r66;
	add.f32 	%f266, %f264, %f265;
	mov.b32 	%r67, %f266;
	shfl.sync.bfly.b32	%r68|%p29, %r67, 2, 31, -1;
	mov.b32 	%f267, %r68;
	add.f32 	%f268, %f266, %f267;
	mov.b32 	%r69, %f268;
	shfl.sync.bfly.b32	%r70|%p30, %r69, 1, 31, -1;
	mov.b32 	%f269, %r70;
	add.f32 	%f60, %f268, %f269;
	mov.b32 	%r71, %f399;
	shfl.sync.bfly.b32	%r72|%p31, %r71, 16, 31, -1;
	mov.b32 	%f270, %r72;
	add.f32 	%f271, %f399, %f270;
	mov.b32 	%r73, %f271;
	shfl.sync.bfly.b32	%r74|%p32, %r73, 8, 31, -1;
	mov.b32 	%f272, %r74;
	add.f32 	%f273, %f271, %f272;
	mov.b32 	%r75, %f273;
	shfl.sync.bfly.b32	%r76|%p33, %r75, 4, 31, -1;
	mov.b32 	%f274, %r76;
	add.f32 	%f275, %f273, %f274;
	mov.b32 	%r77, %f275;
	shfl.sync.bfly.b32	%r78|%p34, %r77, 2, 31, -1;
	mov.b32 	%f276, %r78;
	add.f32 	%f277, %f275, %f276;
	mov.b32 	%r79, %f277;
	shfl.sync.bfly.b32	%r80|%p35, %r79, 1, 31, -1;
	mov.b32 	%f278, %r80;
	add.f32 	%f61, %f277, %f278;
	mov.b32 	%r81, %f398;
	shfl.sync.bfly.b32	%r82|%p36, %r81, 16, 31, -1;
	mov.b32 	%f279, %r82;
	add.f32 	%f280, %f398, %f279;
	mov.b32 	%r83, %f280;
	shfl.sync.bfly.b32	%r84|%p37, %r83, 8, 31, -1;
	mov.b32 	%f281, %r84;
	add.f32 	%f282, %f280, %f281;
	mov.b32 	%r85, %f282;
	shfl.sync.bfly.b32	%r86|%p38, %r85, 4, 31, -1;
	mov.b32 	%f283, %r86;
	add.f32 	%f284, %f282, %f283;
	mov.b32 	%r87, %f284;
	shfl.sync.bfly.b32	%r88|%p39, %r87, 2, 31, -1;
	mov.b32 	%f285, %r88;
	add.f32 	%f286, %f284, %f285;
	mov.b32 	%r89, %f286;
	shfl.sync.bfly.b32	%r90|%p40, %r89, 1, 31, -1;
	mov.b32 	%f287, %r90;
	add.f32 	%f62, %f286, %f287;
	mov.b32 	%r91, %f397;
	shfl.sync.bfly.b32	%r92|%p41, %r91, 16, 31, -1;
	mov.b32 	%f288, %r92;
	add.f32 	%f289, %f397, %f288;
	mov.b32 	%r93, %f289;
	shfl.sync.bfly.b32	%r94|%p42, %r93, 8, 31, -1;
	mov.b32 	%f290, %r94;
	add.f32 	%f291, %f289, %f290;
	mov.b32 	%r95, %f291;
	shfl.sync.bfly.b32	%r96|%p43, %r95, 4, 31, -1;
	mov.b32 	%f292, %r96;
	add.f32 	%f293, %f291, %f292;
	mov.b32 	%r97, %f293;
	shfl.sync.bfly.b32	%r98|%p44, %r97, 2, 31, -1;
	mov.b32 	%f294, %r98;
	add.f32 	%f295, %f293, %f294;
	mov.b32 	%r99, %f295;
	shfl.sync.bfly.b32	%r100|%p45, %r99, 1, 31, -1;
	mov.b32 	%f296, %r100;
	add.f32 	%f63, %f295, %f296;
	and.b32  	%r14, %r2, 31;
	setp.ne.s32 	%p46, %r14, 0;
	@%p46 bra 	$L__BB78_12;
	shr.u32 	%r101, %r2, 5;
	mov.u32 	%r102, _ZZ19gemv_kernel_batchedIf6float2Li64ELi7EEvPKT_S3_S3_PS1_iibE9warp_sums;
	mad.lo.s32 	%r103, %r101, 28, %r102;
	st.shared.f32 	[%r103], %f57;
	st.shared.f32 	[%r103+4], %f58;
	st.shared.f32 	[%r103+8], %f59;
	st.shared.f32 	[%r103+12], %f60;
	st.shared.f32 	[%r103+16], %f61;
	st.shared.f32 	[%r103+20], %f62;
	st.shared.f32 	[%r103+24], %f63;
$L__BB78_12:
	bar.sync 	0;
	setp.gt.u32 	%p47, %r2, 31;
	@%p47 bra 	$L__BB78_31;
	setp.gt.u32 	%p48, %r14, 1;
	mov.u32 	%r104, _ZZ19gemv_kernel_batchedIf6float2Li64ELi7EEvPKT_S3_S3_PS1_iibE9warp_sums;
	mad.lo.s32 	%r15, %r14, 28, %r104;
	mov.f32 	%f411, 0f00000000;
	@%p48 bra 	$L__BB78_15;
	ld.shared.f32 	%f411, [%r15];
$L__BB78_15:
	setp.gt.u32 	%p49, %r14, 1;
	mov.b32 	%r105, %f411;
	shfl.sync.bfly.b32	%r106|%p50, %r105, 16, 31, -1;
	mov.b32 	%f299, %r106;
	add.f32 	%f300, %f411, %f299;
	mov.b32 	%r107, %f300;
	shfl.sync.bfly.b32	%r108|%p51, %r107, 8, 31, -1;
	mov.b32 	%f301, %r108;
	add.f32 	%f302, %f300, %f301;
	mov.b32 	%r109, %f302;
	shfl.sync.bfly.b32	%r110|%p52, %r109, 4, 31, -1;
	mov.b32 	%f303, %r110;
	add.f32 	%f304, %f302, %f303;
	mov.b32 	%r111, %f304;
	shfl.sync.bfly.b32	%r112|%p53, %r111, 2, 31, -1;
	mov.b32 	%f305, %r112;
	add.f32 	%f306, %f304, %f305;
	mov.b32 	%r113, %f306;
	shfl.sync.bfly.b32	%r114|%p54, %r113, 1, 31, -1;
	mov.b32 	%f307, %r114;
	add.f32 	%f66, %f306, %f307;
	mov.f32 	%f412, 0f00000000;
	@%p49 bra 	$L__BB78_17;
	ld.shared.f32 	%f412, [%r15+4];
$L__BB78_17:
	setp.gt.u32 	%p55, %r14, 1;
	mov.b32 	%r115, %f412;
	shfl.sync.bfly.b32	%r116|%p56, %r115, 16, 31, -1;
	mov.b32 	%f309, %r116;
	add.f32 	%f310, %f412, %f309;
	mov.b32 	%r117, %f310;
	shfl.sync.bfly.b32	%r118|%p57, %r117, 8, 31, -1;
	mov.b32 	%f311, %r118;
	add.f32 	%f312, %f310, %f311;
	mov.b32 	%r119, %f312;
	shfl.sync.bfly.b32	%r120|%p58, %r119, 4, 31, -1;
	mov.b32 	%f313, %r120;
	add.f32 	%f314, %f312, %f313;
	mov.b32 	%r121, %f314;
	shfl.sync.bfly.b32	%r122|%p59, %r121, 2, 31, -1;
	mov.b32 	%f315, %r122;
	add.f32 	%f316, %f314, %f315;
	mov.b32 	%r123, %f316;
	shfl.sync.bfly.b32	%r124|%p60, %r123, 1, 31, -1;
	mov.b32 	%f317, %r124;
	add.f32 	%f69, %f316, %f317;
	mov.f32 	%f413, 0f00000000;
	@%p55 bra 	$L__BB78_19;
	ld.shared.f32 	%f413, [%r15+8];
$L__BB78_19:
	setp.gt.u32 	%p61, %r14, 1;
	mov.b32 	%r125, %f413;
	shfl.sync.bfly.b32	%r126|%p62, %r125, 16, 31, -1;
	mov.b32 	%f319, %r126;
	add.f32 	%f320, %f413, %f319;
	mov.b32 	%r127, %f320;
	shfl.sync.bfly.b32	%r128|%p63, %r127, 8, 31, -1;
	mov.b32 	%f321, %r128;
	add.f32 	%f322, %f320, %f321;
	mov.b32 	%r129, %f322;
	shfl.sync.bfly.b32	%r130|%p64, %r129, 4, 31, -1;
	mov.b32 	%f323, %r130;
	add.f32 	%f324, %f322, %f323;
	mov.b32 	%r131, %f324;
	shfl.sync.bfly.b32	%r132|%p65, %r131, 2, 31, -1;
	mov.b32 	%f325, %r132;
	add.f32 	%f326, %f324, %f325;
	mov.b32 	%r133, %f326;
	shfl.sync.bfly.b32	%r134|%p66, %r133, 1, 31, -1;
	mov.b32 	%f327, %r134;
	add.f32 	%f72, %f326, %f327;
	mov.f32 	%f414, 0f00000000;
	@%p61 bra 	$L__BB78_21;
	ld.shared.f32 	%f414, [%r15+12];
$L__BB78_21:
	setp.gt.u32 	%p67, %r14, 1;
	mov.b32 	%r135, %f414;
	shfl.sync.bfly.b32	%r136|%p68, %r135, 16, 31, -1;
	mov.b32 	%f329, %r136;
	add.f32 	%f330, %f414, %f329;
	mov.b32 	%r137, %f330;
	shfl.sync.bfly.b32	%r138|%p69, %r137, 8, 31, -1;
	mov.b32 	%f331, %r138;
	add.f32 	%f332, %f330, %f331;
	mov.b32 	%r139, %f332;
	shfl.sync.bfly.b32	%r140|%p70, %r139, 4, 31, -1;
	mov.b32 	%f333, %r140;
	add.f32 	%f334, %f332, %f333;
	mov.b32 	%r141, %f334;
	shfl.sync.bfly.b32	%r142|%p71, %r141, 2, 31, -1;
	mov.b32 	%f335, %r142;
	add.f32 	%f336, %f334, %f335;
	mov.b32 	%r143, %f336;
	shfl.sync.bfly.b32	%r144|%p72, %r143, 1, 31, -1;
	mov.b32 	%f337, %r144;
	add.f32 	%f75, %f336, %f337;
	mov.f32 	%f415, 0f00000000;
	@%p67 bra 	$L__BB78_23;
	ld.shared.f32 	%f415, [%r15+16];
$L__BB78_23:
	setp.gt.u32 	%p73, %r14, 1;
	mov.b32 	%r145, %f415;
	shfl.sync.bfly.b32	%r146|%p74, %r145, 16, 31, -1;
	mov.b32 	%f339, %r146;
	add.f32 	%f340, %f415, %f339;
	mov.b32 	%r147, %f340;
	shfl.sync.bfly.b32	%r148|%p75, %r147, 8, 31, -1;
	mov.b32 	%f341, %r148;
	add.f32 	%f342, %f340, %f341;
	mov.b32 	%r149, %f342;
	shfl.sync.bfly.b32	%r150|%p76, %r149, 4, 31, -1;
	mov.b32 	%f343, %r150;
	add.f32 	%f344, %f342, %f343;
	mov.b32 	%r151, %f344;
	shfl.sync.bfly.b32	%r152|%p77, %r151, 2, 31, -1;
	mov.b32 	%f345, %r152;
	add.f32 	%f346, %f344, %f345;
	mov.b32 	%r153, %f346;
	shfl.sync.bfly.b32	%r154|%p78, %r153, 1, 31, -1;
	mov.b32 	%f347, %r154;
	add.f32 	%f78, %f346, %f347;
	mov.f32 	%f416, 0f00000000;
	@%p73 bra 	$L__BB78_25;
	ld.shared.f32 	%f416, [%r15+20];
$L__BB78_25:
	setp.gt.u32 	%p79, %r14, 1;
	mov.b32 	%r155, %f416;
	shfl.sync.bfly.b32	%r156|%p80, %r155, 16, 31, -1;
	mov.b32 	%f349, %r156;
	add.f32 	%f350, %f416, %f349;
	mov.b32 	%r157, %f350;
	shfl.sync.bfly.b32	%r158|%p81, %r157, 8, 31, -1;
	mov.b32 	%f351, %r158;
	add.f32 	%f352, %f350, %f351;
	mov.b32 	%r159, %f352;
	shfl.sync.bfly.b32	%r160|%p82, %r159, 4, 31, -1;
	mov.b32 	%f353, %r160;
	add.f32 	%f354, %f352, %f353;
	mov.b32 	%r161, %f354;
	shfl.sync.bfly.b32	%r162|%p83, %r161, 2, 31, -1;
	mov.b32 	%f355, %r162;
	add.f32 	%f356, %f354, %f355;
	mov.b32 	%r163, %f356;
	shfl.sync.bfly.b32	%r164|%p84, %r163, 1, 31, -1;
	mov.b32 	%f357, %r164;
	add.f32 	%f81, %f356, %f357;
	mov.f32 	%f417, 0f00000000;
	@%p79 bra 	$L__BB78_27;
	ld.shared.f32 	%f417, [%r15+24];
$L__BB78_27:
	setp.ne.s32 	%p85, %r2, 0;
	mov.b32 	%r165, %f417;
	shfl.sync.bfly.b32	%r166|%p86, %r165, 16, 31, -1;
	mov.b32 	%f358, %r166;
	add.f32 	%f359, %f417, %f358;
	mov.b32 	%r167, %f359;
	shfl.sync.bfly.b32	%r168|%p87, %r167, 8, 31, -1;
	mov.b32 	%f360, %r168;
	add.f32 	%f361, %f359, %f360;
	mov.b32 	%r169, %f361;
	shfl.sync.bfly.b32	%r170|%p88, %r169, 4, 31, -1;
	mov.b32 	%f362, %r170;
	add.f32 	%f363, %f361, %f362;
	mov.b32 	%r171, %f363;
	shfl.sync.bfly.b32	%r172|%p89, %r171, 2, 31, -1;
	mov.b32 	%f364, %r172;
	add.f32 	%f365, %f363, %f364;
	mov.b32 	%r173, %f365;
	shfl.sync.bfly.b32	%r174|%p90, %r173, 1, 31, -1;
	mov.b32 	%f366, %r174;
	add.f32 	%f84, %f365, %f366;
	@%p85 bra 	$L__BB78_31;
	ld.param.s8 	%rs2, [_Z19gemv_kernel_batchedIf6float2Li64ELi7EEvPKT_S3_S3_PS1_iib_param_6];
	setp.eq.s16 	%p91, %rs2, 0;
	mov.f32 	%f418, 0f00000000;
	@%p91 bra 	$L__BB78_30;
	ld.param.u64 	%rd96, [_Z19gemv_kernel_batchedIf6float2Li64ELi7EEvPKT_S3_S3_PS1_iib_param_2];
	mul.wide.u32 	%rd80, %r1, 4;
	add.s64 	%rd79, %rd96, %rd80;
	// begin inline asm
	ld.global.nc.f32 %f418, [%rd79];
	// end inline asm
$L__BB78_30:
	ld.param.u64 	%rd97, [_Z19gemv_kernel_batchedIf6float2Li64ELi7EEvPKT_S3_S3_PS1_iib_param_3];
	cvta.to.global.u64 	%rd81, %rd97;
	add.f32 	%f369, %f418, %f66;
	mul.wide.u32 	%rd82, %r1, 4;
	add.s64 	%rd83, %rd81, %rd82;
	st.global.f32 	[%rd83], %f369;
	add.f32 	%f370, %f418, %f69;
	add.s32 	%r175, %r16, %r1;
	mul.wide.u32 	%rd84, %r175, 4;
	add.s64 	%rd85, %rd81, %rd84;
	st.global.f32 	[%rd85], %f370;
	add.f32 	%f371, %f418, %f72;
	add.s32 	%r176, %r175, %r16;
	mul.wide.u32 	%rd86, %r176, 4;
	add.s64 	%rd87, %rd81, %rd86;
	st.global.f32 	[%rd87], %f371;
	add.f32 	%f372, %f418, %f75;
	add.s32 	%r177, %r176, %r16;
	mul.wide.u32 	%rd88, %r177, 4;
	add.s64 	%rd89, %rd81, %rd88;
	st.global.f32 	[%rd89], %f372;
	add.f32 	%f373, %f418, %f78;
	add.s32 	%r178, %r177, %r16;
	mul.wide.u32 	%rd90, %r178, 4;
	add.s64 	%rd91, %rd81, %rd90;
	st.global.f32 	[%rd91], %f373;
	add.f32 	%f374, %f418, %f81;
	add.s32 	%r179, %r178, %r16;
	mul.wide.u32 	%rd92, %r179, 4;
	add.s64 	%rd93, %rd81, %rd92;
	st.global.f32 	[%rd93], %f374;
	add.f32 	%f375, %f418, %f84;
	add.s32 	%r180, %r179, %r16;
	mul.wide.u32 	%rd94, %r180, 4;
	add.s64 	%rd95, %rd81, %rd94;
	st.global.f32 	[%rd95], %f375;
$L__BB78_31:
	ret;

}
	// .globl	_Z19gemv_kernel_batchedIf6float2Li64ELi8EEvPKT_S3_S3_PS1_iib
.visible .entry _Z19gemv_kernel_batchedIf6float2Li64ELi8EEvPKT_S3_S3_PS1_iib(
	.param .u64 .ptr .align 1 _Z19gemv_kernel_batchedIf6float2Li64ELi8EEvPKT_S3_S3_PS1_iib_param_0,
	.param .u64 .ptr .align 1 _Z19gemv_kernel_batchedIf6float2Li64ELi8EEvPKT_S3_S3_PS1_iib_param_1,
	.param .u64 .ptr .align 1 _Z19gemv_kernel_batchedIf6float2Li64ELi8EEvPKT_S3_S3_PS1_iib_param_2,
	.param .u64 .ptr .align 1 _Z19gemv_kernel_batchedIf6float2Li64ELi8EEvPKT_S3_S3_PS1_iib_param_3,
	.param .u32 _Z19gemv_kernel_batchedIf6float2Li64ELi8EEvPKT_S3_S3_PS1_iib_param_4,
	.param .u32 _Z19gemv_kernel_batchedIf6float2Li64ELi8EEvPKT_S3_S3_PS1_iib_param_5,
	.param .u8 _Z19gemv_kernel_batchedIf6float2Li64ELi8EEvPKT_S3_S3_PS1_iib_param_6
)
{
	.reg .pred 	%p<103>;
	.reg .b16 	%rs<3>;
	.reg .b32 	%r<207>;
	.reg .b32 	%f<476>;
	.reg .b64 	%rd<110>;
	// demoted variable
	.shared .align 4 .b8 _ZZ19gemv_kernel_batchedIf6float2Li64ELi8EEvPKT_S3_S3_PS1_iibE9warp_sums[64];
	ld.param.u64 	%rd11, [_Z19gemv_kernel_batchedIf6float2Li64ELi8EEvPKT_S3_S3_PS1_iib_param_0];
	ld.param.u64 	%rd12, [_Z19gemv_kernel_batchedIf6float2Li64ELi8EEvPKT_S3_S3_PS1_iib_param_1];
	ld.param.u32 	%r16, [_Z19gemv_kernel_batchedIf6float2Li64ELi8EEvPKT_S3_S3_PS1_iib_param_4];
	ld.param.u32 	%r17, [_Z19gemv_kernel_batchedIf6float2Li64ELi8EEvPKT_S3_S3_PS1_iib_param_5];
	mov.u32 	%r1, %ctaid.x;
	setp.ge.s32 	%p1, %r1, %r16;
	@%p1 bra 	$L__BB79_33;
	mov.u32 	%r2, %tid.x;
	shr.u32 	%r18, %r17, 31;
	add.s32 	%r19, %r17, %r18;
	shr.s32 	%r3, %r19, 1;
	mul.lo.s32 	%r4, %r17, %r1;
	mul.wide.s32 	%rd15, %r4, 4;
	add.s64 	%rd1, %rd11, %rd15;
	setp.ge.s32 	%p2, %r2, %r3;
	mov.f32 	%f451, 0f00000000;
	mov.f32 	%f452, %f451;
	mov.f32 	%f453, %f451;
	mov.f32 	%f454, %f451;
	mov.f32 	%f455, %f451;
	mov.f32 	%f456, %f451;
	mov.f32 	%f457, %f451;
	mov.f32 	%f458, %f451;
	@%p2 bra 	$L__BB79_8;
	not.b32 	%r20, %r2;
	add.s32 	%r5, %r3, %r20;
	and.b32  	%r21, %r5, 192;
	setp.eq.s32 	%p3, %r21, 192;
	mov.f32 	%f451, 0f00000000;
	mov.u32 	%r205, %r2;
	@%p3 bra 	$L__BB79_5;
	mul.wide.u32 	%rd16, %r2, 8;
	add.s64 	%rd108, %rd12, %rd16;
	add.s64 	%rd18, %rd16, %rd15;
	add.s64 	%rd107, %rd11, %rd18;
	shr.u32 	%r22, %r5, 6;
	add.s32 	%r23, %r22, 1;
	and.b32  	%r24, %r23, 3;
	neg.s32 	%r203, %r24;
	mov.f32 	%f451, 0f00000000;
	mul.wide.s32 	%rd28, %r17, 4;
	mov.f32 	%f452, %f451;
	mov.f32 	%f453, %f451;
	mov.f32 	%f454, %f451;
	mov.f32 	%f455, %f451;
	mov.f32 	%f456, %f451;
	mov.f32 	%f457, %f451;
	mov.f32 	%f458, %f451;
	mov.u32 	%r205, %r2;
$L__BB79_4:
	.pragma "nounroll";
	// begin inline asm
	ld.global.nc.v2.f32 {%f102,%f103}, [%rd107];
	// end inline asm
	// begin inline asm
	ld.global.nc.v2.f32 {%f104,%f105}, [%rd108];
	// end inline asm
	fma.rn.f32 	%f120, %f102, %f104, %f458;
	fma.rn.f32 	%f458, %f103, %f105, %f120;
	add.s64 	%rd21, %rd108, %rd28;
	// begin inline asm
	ld.global.nc.v2.f32 {%f106,%f107}, [%rd21];
	// end inline asm
	fma.rn.f32 	%f121, %f102, %f106, %f457;
	fma.rn.f32 	%f457, %f103, %f107, %f121;
	add.s64 	%rd22, %rd21, %rd28;
	// begin inline asm
	ld.global.nc.v2.f32 {%f108,%f109}, [%rd22];
	// end inline asm
	fma.rn.f32 	%f122, %f102, %f108, %f456;
	fma.rn.f32 	%f456, %f103, %f109, %f122;
	add.s64 	%rd23, %rd22, %rd28;
	// begin inline asm
	ld.global.nc.v2.f32 {%f110,%f111}, [%rd23];
	// end inline asm
	fma.rn.f32 	%f123, %f102, %f110, %f455;
	fma.rn.f32 	%f455, %f103, %f111, %f123;
	add.s64 	%rd24, %rd23, %rd28;
	// begin inline asm
	ld.global.nc.v2.f32 {%f112,%f113}, [%rd24];
	// end inline asm
	fma.rn.f32 	%f124, %f102, %f112, %f454;
	fma.rn.f32 	%f454, %f103, %f113, %f124;
	add.s64 	%rd25, %rd24, %rd28;
	// begin inline asm
	ld.global.nc.v2.f32 {%f114,%f115}, [%rd25];
	// end inline asm
	fma.rn.f32 	%f125, %f102, %f114, %f453;
	fma.rn.f32 	%f453, %f103, %f115, %f125;
	add.s64 	%rd26, %rd25, %rd28;
	// begin inline asm
	ld.global.nc.v2.f32 {%f116,%f117}, [%rd26];
	// end inline asm
	fma.rn.f32 	%f126, %f102, %f116, %f452;
	fma.rn.f32 	%f452, %f103, %f117, %f126;
	add.s64 	%rd27, %rd26, %rd28;
	// begin inline asm
	ld.global.nc.v2.f32 {%f118,%f119}, [%rd27];
	// end inline asm
	fma.rn.f32 	%f127, %f102, %f118, %f451;
	fma.rn.f32 	%f451, %f103, %f119, %f127;
	add.s32 	%r205, %r205, 64;
	add.s64 	%rd108, %rd108, 512;
	add.s64 	%rd107, %rd107, 512;
	add.s32 	%r203, %r203, 1;
	setp.ne.s32 	%p4, %r203, 0;
	@%p4 bra 	$L__BB79_4;
$L__BB79_5:
	setp.lt.u32 	%p5, %r5, 192;
	@%p5 bra 	$L__BB79_8;
	mul.wide.u32 	%rd109, %r205, 8;
	mul.wide.s32 	%rd65, %r17, 4;
	mul.wide.s32 	%rd66, %r17, 24;
	sub.s64 	%rd67, 512, %rd66;
$L__BB79_7:
	add.s64 	%rd29, %rd1, %rd109;
	// begin inline asm
	ld.global.nc.v2.f32 {%f128,%f129}, [%rd29];
	// end inline asm
	add.s64 	%rd30, %rd12, %rd109;
	// begin inline asm
	ld.global.nc.v2.f32 {%f130,%f131}, [%rd30];
	// end inline asm
	fma.rn.f32 	%f200, %f128, %f130, %f458;
	fma.rn.f32 	%f201, %f129, %f131, %f200;
	add.s64 	%rd31, %rd30, %rd65;
	// begin inline asm
	ld.global.nc.v2.f32 {%f132,%f133}, [%rd31];
	// end inline asm
	fma.rn.f32 	%f202, %f128, %f132, %f457;
	fma.rn.f32 	%f203, %f129, %f133, %f202;
	add.s64 	%rd32, %rd31, %rd65;
	// begin inline asm
	ld.global.nc.v2.f32 {%f134,%f135}, [%rd32];
	// end inline asm
	fma.rn.f32 	%f204, %f128, %f134, %f456;
	fma.rn.f32 	%f205, %f129, %f135, %f204;
	add.s64 	%rd33, %rd32, %rd65;
	// begin inline asm
	ld.global.nc.v2.f32 {%f136,%f137}, [%rd33];
	// end inline asm
	fma.rn.f32 	%f206, %f128, %f136, %f455;
	fma.rn.f32 	%f207, %f129, %f137, %f206;
	add.s64 	%rd34, %rd33, %rd65;
	// begin inline asm
	ld.global.nc.v2.f32 {%f138,%f139}, [%rd34];
	// end inline asm
	fma.rn.f32 	%f208, %f128, %f138, %f454;
	fma.rn.f32 	%f209, %f129, %f139, %f208;
	add.s64 	%rd35, %rd34, %rd65;
	// begin inline asm
	ld.global.nc.v2.f32 {%f140,%f141}, [%rd35];
	// end inline asm
	fma.rn.f32 	%f210, %f128, %f140, %f453;
	fma.rn.f32 	%f211, %f129, %f141, %f210;
	add.s64 	%rd36, %rd35, %rd65;
	// begin inline asm
	ld.global.nc.v2.f32 {%f142,%f143}, [%rd36];
	// end inline asm
	fma.rn.f32 	%f212, %f128, %f142, %f452;
	fma.rn.f32 	%f213, %f129, %f143, %f212;
	add.s64 	%rd37, %rd36, %rd65;
	// begin inline asm
	ld.global.nc.v2.f32 {%f144,%f145}, [%rd37];
	// end inline asm
	fma.rn.f32 	%f214, %f128, %f144, %f451;
	fma.rn.f32 	%f215, %f129, %f145, %f214;
	add.s64 	%rd38, %rd29, 512;
	// begin inline asm
	ld.global.nc.v2.f32 {%f146,%f147}, [%rd38];
	// end inline asm
	add.s64 	%rd39, %rd30, 512;
	// begin inline asm
	ld.global.nc.v2.f32 {%f148,%f149}, [%rd39];
	// end inline asm
	fma.rn.f32 	%f216, %f146, %f148, %f201;
	fma.rn.f32 	%f217, %f147, %f149, %f216;
	add.s64 	%rd40, %rd37, %rd67;
	// begin inline asm
	ld.global.nc.v2.f32 {%f150,%f151}, [%rd40];
	// end inline asm
	fma.rn.f32 	%f218, %f146, %f150, %f203;
	fma.rn.f32 	%f219, %f147, %f151, %f218;
	add.s64 	%rd41, %rd40, %rd65;
	// begin inline asm
	ld.global.nc.v2.f32 {%f152,%f153}, [%rd41];
	// end inline asm
	fma.rn.f32 	%f220, %f146, %f152, %f205;
	fma.rn.f32 	%f221, %f147, %f153, %f220;
	add.s64 	%rd42, %rd41, %rd65;
	// begin inline asm
	ld.global.nc.v2.f32 {%f154,%f155}, [%rd42];
	// end inline asm
	fma.rn.f32 	%f222, %f146, %f154, %f207;
	fma.rn.f32 	%f223, %f147, %f155, %f222;
	add.s64 	%rd43, %rd42, %rd65;
	// begin inline asm
	ld.global.nc.v2.f32 {%f156,%f157}, [%rd43];
	// end inline asm
	fma.rn.f32 	%f224, %f146, %f156, %f209;
	fma.rn.f32 	%f225, %f147, %f157, %f224;
	add.s64 	%rd44, %rd43, %rd65;
	// begin inline asm
	ld.global.nc.v2.f32 {%f158,%f159}, [%rd44];
	// end inline asm
	fma.rn.f32 	%f226, %f146, %f158, %f211;
	fma.rn.f32 	%f227, %f147, %f159, %f226;
	add.s64 	%rd45, %rd44, %rd65;
	// begin inline asm
	ld.global.nc.v2.f32 {%f160,%f161}, [%rd45];
	// end inline asm
	fma.rn.f32 	%f228, %f146, %f160, %f213;
	fma.rn.f32 	%f229, %f147, %f161, %f228;
	add.s64 	%rd46, %rd45, %rd65;
	// begin inline asm
	ld.global.nc.v2.f32 {%f162,%f163}, [%rd46];
	// end inline asm
	fma.rn.f32 	%f230, %f146, %f162, %f215;
	fma.rn.f32 	%f231, %f147, %f163, %f230;
	add.s64 	%rd47, %rd29, 1024;
	// begin inline asm
	ld.global.nc.v2.f32 {%f164,%f165}, [%rd47];
	// end inline asm
	add.s64 	%rd48, %rd30, 1024;
	// begin inline asm
	ld.global.nc.v2.f32 {%f166,%f167}, [%rd48];
	// end inline asm
	fma.rn.f32 	%f232, %f164, %f166, %f217;
	fma.rn.f32 	%f233, %f165, %f167, %f232;
	add.s64 	%rd49, %rd46, %rd67;
	// begin inline asm
	ld.global.nc.v2.f32 {%f168,%f169}, [%rd49];
	// end inline asm
	fma.rn.f32 	%f234, %f164, %f168, %f219;
	fma.rn.f32 	%f235, %f165, %f169, %f234;
	add.s64 	%rd50, %rd49, %rd65;
	// begin inline asm
	ld.global.nc.v2.f32 {%f170,%f171}, [%rd50];
	// end inline asm
	fma.rn.f32 	%f236, %f164, %f170, %f221;
	fma.rn.f32 	%f237, %f165, %f171, %f236;
	add.s64 	%rd51, %rd50, %rd65;
	// begin inline asm
	ld.global.nc.v2.f32 {%f172,%f173}, [%rd51];
	// end inline asm
	fma.rn.f32 	%f238, %f164, %f172, %f223;
	fma.rn.f32 	%f239, %f165, %f173, %f238;
	add.s64 	%rd52, %rd51, %rd65;
	// begin inline asm
	ld.global.nc.v2.f32 {%f174,%f175}, [%rd52];
	// end inline asm
	fma.rn.f32 	%f240, %f164, %f174, %f225;
	fma.rn.f32 	%f241, %f165, %f175, %f240;
	add.s64 	%rd53, %rd52, %rd65;
	// begin inline asm
	ld.global.nc.v2.f32 {%f176,%f177}, [%rd53];
	// end inline asm
	fma.rn.f32 	%f242, %f164, %f176, %f227;
	fma.rn.f32 	%f243, %f165, %f177, %f242;
	add.s64 	%rd54, %rd53, %rd65;
	// begin inline asm
	ld.global.nc.v2.f32 {%f178,%f179}, [%rd54];
	// end inline asm
	fma.rn.f32 	%f244, %f164, %f178, %f229;
	fma.rn.f32 	%f245, %f165, %f179, %f244;
	add.s64 	%rd55, %rd54, %rd65;
	// begin inline asm
	ld.global.nc.v2.f32 {%f180,%f181}, [%rd55];
	// end inline asm
	fma.rn.f32 	%f246, %f164, %f180, %f231;
	fma.rn.f32 	%f247, %f165, %f181, %f246;
	add.s64 	%rd56, %rd29, 1536;
	// begin inline asm
	ld.global.nc.v2.f32 {%f182,%f183}, [%rd56];
	// end inline asm
	add.s64 	%rd57, %rd30, 1536;
	// begin inline asm
	ld.global.nc.v2.f32 {%f184,%f185}, [%rd57];
	// end inline asm
	fma.rn.f32 	%f248, %f182, %f184, %f233;
	fma.rn.f32 	%f458, %f183, %f185, %f248;
	add.s64 	%rd58, %rd55, %rd67;
	// begin inline asm
	ld.global.nc.v2.f32 {%f186,%f187}, [%rd58];
	// end inline asm
	fma.rn.f32 	%f249, %f182, %f186, %f235;
	fma.rn.f32 	%f457, %f183, %f187, %f249;
	add.s64 	%rd59, %rd58, %rd65;
	// begin inline asm
	ld.global.nc.v2.f32 {%f188,%f189}, [%rd59];
	// end inline asm
	fma.rn.f32 	%f250, %f182, %f188, %f237;
	fma.rn.f32 	%f456, %f183, %f189, %f250;
	add.s64 	%rd60, %rd59, %rd65;
	// begin inline asm
	ld.global.nc.v2.f32 {%f190,%f191}, [%rd60];
	// end inline asm
	fma.rn.f32 	%f251, %f182, %f190, %f239;
	fma.rn.f32 	%f455, %f183, %f191, %f251;
	add.s64 	%rd61, %rd60, %rd65;
	// begin inline asm
	ld.global.nc.v2.f32 {%f192,%f193}, [%rd61];
	// end inline asm
	fma.rn.f32 	%f252, %f182, %f192, %f241;
	fma.rn.f32 	%f454, %f183, %f193, %f252;
	add.s64 	%rd62, %rd61, %rd65;
	// begin inline asm
	ld.global.nc.v2.f32 {%f194,%f195}, [%rd62];
	// end inline asm
	fma.rn.f32 	%f253, %f182, %f194, %f243;
	fma.rn.f32 	%f453, %f183, %f195, %f253;
	add.s64 	%rd63, %rd62, %rd65;
	// begin inline asm
	ld.global.nc.v2.f32 {%f196,%f197}, [%rd63];
	// end inline asm
	fma.rn.f32 	%f254, %f182, %f196, %f245;
	fma.rn.f32 	%f452, %f183, %f197, %f254;
	add.s64 	%rd64, %rd63, %rd65;
	// begin inline asm
	ld.global.nc.v2.f32 {%f198,%f199}, [%rd64];
	// end inline asm
	fma.rn.f32 	%f255, %f182, %f198, %f247;
	fma.rn.f32 	%f451, %f183, %f199, %f255;
	add.s32 	%r205, %r205, 256;
	add.s64 	%rd109, %rd109, 2048;
	setp.lt.s32 	%p6, %r205, %r3;
	@%p6 bra 	$L__BB79_7;
$L__BB79_8:
	and.b32  	%r25, %r17, 1;
	setp.eq.b32 	%p7, %r25, 1;
	not.pred 	%p8, %p7;
	setp.ne.s32 	%p9, %r2, 0;
	or.pred  	%p10, %p9, %p8;
	@%p10 bra 	$L__BB79_10;
	mul.wide.s32 	%rd77, %r17, 4;
	add.s64 	%rd78, %rd1, %rd77;
	add.s64 	%rd68, %rd78, -4;
	// begin inline asm
	ld.global.nc.f32 %f256, [%rd68];
	// end inline asm
	add.s64 	%rd79, %rd12, %rd77;
	add.s64 	%rd69, %rd79, -4;
	// begin inline asm
	ld.global.nc.f32 %f257, [%rd69];
	// end inline asm
	fma.rn.f32 	%f458, %f256, %f257, %f458;
	add.s64 	%rd70, %rd69, %rd77;
	// begin inline asm
	ld.global.nc.f32 %f258, [%rd70];
	// end inline asm
	fma.rn.f32 	%f457, %f256, %f258, %f457;
	shl.b32 	%r26, %r17, 1;
	mul.wide.s32 	%rd80, %r26, 4;
	add.s64 	%rd71, %rd69, %rd80;
	// begin inline asm
	ld.global.nc.f32 %f259, [%rd71];
	// end inline asm
	fma.rn.f32 	%f456, %f256, %f259, %f456;
	mul.lo.s32 	%r27, %r17, 3;
	mul.wide.s32 	%rd81, %r27, 4;
	add.s64 	%rd72, %rd69, %rd81;
	// begin inline asm
	ld.global.nc.f32 %f260, [%rd72];
	// end inline asm
	fma.rn.f32 	%f455, %f256, %f260, %f455;
	shl.b32 	%r28, %r17, 2;
	mul.wide.s32 	%rd82, %r28, 4;
	add.s64 	%rd73, %rd69, %rd82;
	// begin inline asm
	ld.global.nc.f32 %f261, [%rd73];
	// end inline asm
	fma.rn.f32 	%f454, %f256, %f261, %f454;
	mul.lo.s32 	%r29, %r17, 5;
	mul.wide.s32 	%rd83, %r29, 4;
	add.s64 	%rd74, %rd69, %rd83;
	// begin inline asm
	ld.global.nc.f32 %f262, [%rd74];
	// end inline asm
	fma.rn.f32 	%f453, %f256, %f262, %f453;
	mul.lo.s32 	%r30, %r17, 6;
	mul.wide.s32 	%rd84, %r30, 4;
	add.s64 	%rd75, %rd69, %rd84;
	// begin inline asm
	ld.global.nc.f32 %f263, [%rd75];
	// end inline asm
	fma.rn.f32 	%f452, %f256, %f263, %f452;
	mul.lo.s32 	%r31, %r17, 7;
	mul.wide.s32 	%rd85, %r31, 4;
	add.s64 	%rd76, %rd69, %rd85;
	// begin inline asm
	ld.global.nc.f32 %f264, [%rd76];
	// end inline asm
	fma.rn.f32 	%f451, %f256, %f264, %f451;
$L__BB79_10:
	mov.b32 	%r32, %f458;
	shfl.sync.bfly.b32	%r33|%p11, %r32, 16, 31, -1;
	mov.b32 	%f265, %r33;
	add.f32 	%f266, %f458, %f265;
	mov.b32 	%r34, %f266;
	shfl.sync.bfly.b32	%r35|%p12, %r34, 8, 31, -1;
	mov.b32 	%f267, %r35;
	add.f32 	%f268, %f266, %f267;
	mov.b32 	%r36, %f268;
	shfl.sync.bfly.b32	%r37|%p13, %r36, 4, 31, -1;
	mov.b32 	%f269, %r37;
	add.f32 	%f270, %f268, %f269;
	mov.b32 	%r38, %f270;
	shfl.sync.bfly.b32	%r39|%p14, %r38, 2, 31, -1;
	mov.b32 	%f271, %r39;
	add.f32 	%f272, %f270, %f271;
	mov.b32 	%r40, %f272;
	shfl.sync.bfly.b32	%r41|%p15, %r40, 1, 31, -1;
	mov.b32 	%f273, %r41;
	add.f32 	%f65, %f272, %f273;
	mov.b32 	%r42, %f457;
	shfl.sync.bfly.b32	%r43|%p16, %r42, 16, 31, -1;
	mov.b32 	%f274, %r43;
	add.f32 	%f275, %f457, %f274;
	mov.b32 	%r44, %f275;
	shfl.sync.bfly.b32	%r45|%p17, %r44, 8, 31, -1;
	mov.b32 	%f276, %r45;
	add.f32 	%f277, %f275, %f276;
	mov.b32 	%r46, %f277;
	shfl.sync.bfly.b32	%r47|%p18, %r46, 4, 31, -1;
	mov.b32 	%f278, %r47;
	add.f32 	%f279, %f277, %f278;
	mov.b32 	%r48, %f279;
	shfl.sync.bfly.b32	%r49|%p19, %r48, 2, 31, -1;
	mov.b32 	%f280, %r49;
	add.f32 	%f281, %f279, %f280;
	mov.b32 	%r50, %f281;
	shfl.sync.bfly.b32	%r51|%p20, %r50, 1, 31, -1;
	mov.b32 	%f282, %r51;
	add.f32 	%f66, %f281, %f282;
	mov.b32 	%r52, %f456;
	shfl.sync.bfly.b32	%r53|%p21, %r52, 16, 31, -1;
	mov.b32 	%f283, %r53;
	add.f32 	%f284, %f456, %f283;
	mov.b32 	%r54, %f284;
	shfl.sync.bfly.b32	%r55|%p22, %r54, 8, 31, -1;
	mov.b32 	%f285, %r55;
	add.f32 	%f286, %f284, %f285;
	mov.b32 	%r56, %f286;
	shfl.sync.bfly.b32	%r57|%p23, %r56, 4, 31, -1;
	mov.b32 	%f287, %r57;
	add.f32 	%f288, %f286, %f287;
	mov.b32 	%r58, %f288;
	shfl.sync.bfly.b32	%r59|%p24, %r58, 2, 31, -1;
	mov.b32 	%f289, %r59;
	add.f32 	%f290, %f288, %f289;
	mov.b32 	%r60, %f290;
	shfl.sync.bfly.b32	%r61|%p25, %r60, 1, 31, -1;
	mov.b32 	%f291, %r61;
	add.f32 	%f67, %f290, %f291;
	mov.b32 	%r62, %f455;
	shfl.sync.bfly.b32	%r63|%p26, %r62, 16, 31, -1;
	mov.b32 	%f292, %r63;
	add.f32 	%f293, %f455, %f292;
	mov.b32 	%r64, %f293;
	shfl.sync.bfly.b32	%r65|%p27, %r64, 8, 31, -1;
	mov.b32 	%f294, %r65;
	add.f32 	%f295, %f293, %f294;
	mov.b32 	%r66, %f295;
	shfl.sync.bfly.b32	%r67|%p28, %r66, 4, 31, -1;
	mov.b32 	%f296, %r67;
	add.f32 	%f297, %f295, %f296;
	mov.b32 	%r68, %f297;
	shfl.sync.bfly.b32	%r69|%p29, %r68, 2, 31, -1;
	mov.b32 	%f298, %r69;
	add.f32 	%f299, %f297, %f298;
	mov.b32 	%r70, %f299;
	shfl.sync.bfly.b32	%r71|%p30, %r70, 1, 31, -1;
	mov.b32 	%f300, %r71;
	add.f32 	%f68, %f299, %f300;
	mov.b32 	%r72, %f454;
	shfl.sync.bfly.b32	%r73|%p31, %r72, 16, 31, -1;
	mov.b32 	%f301, %r73;
	add.f32 	%f302, %f454, %f301;
	mov.b32 	%r74, %f302;
	shfl.sync.bfly.b32	%r75|%p32, %r74, 8, 31, -1;
	mov.b32 	%f303, %r75;
	add.f32 	%f304, %f302, %f303;
	mov.b32 	%r76, %f304;
	shfl.sync.bfly.b32	%r77|%p33, %r76, 4, 31, -1;
	mov.b32 	%f305, %r77;
	add.f32 	%f306, %f304, %f305;
	mov.b32 	%r78, %f306;
	shfl.sync.bfly.b32	%r79|%p34, %r78, 2, 31, -1;
	mov.b32 	%f307, %r79;
	add.f32 	%f308, %f306, %f307;
	mov.b32 	%r80, %f308;
	shfl.sync.bfly.b32	%r81|%p35, %r80, 1, 31, -1;
	mov.b32 	%f309, %r81;
	add.f32 	%f69, %f308, %f309;
	mov.b32 	%r82, %f453;
	shfl.sync.bfly.b32	%r83|%p36, %r82, 16, 31, -1;
	mov.b32 	%f310, %r83;
	add.f32 	%f311, %f453, %f310;
	mov.b32 	%r84, %f311;
	shfl.sync.bfly.b32	%r85|%p37, %r84, 8, 31, -1;
	mov.b32 	%f312, %r85;
	add.f32 	%f313, %f311, %f312;
	mov.b32 	%r86, %f313;
	shfl.sync.bfly.b32	%r87|%p38, %r86, 4, 31, -1;
	mov.b32 	%f314, %r87;
	add.f32 	%f315, %f313, %f314;
	mov.b32 	%r88, %f315;
	shfl.sync.bfly.b32	%r89|%p39, %r88, 2, 31, -1;
	mov.b32 	%f316, %r89;
	add.f32 	%f317, %f315, %f316;
	mov.b32 	%r90, %f317;
	shfl.sync.bfly.b32	%r91|%p40, %r90, 1, 31, -1;
	mov.b32 	%f318, %r91;
	add.f32 	%f70, %f317, %f318;
	mov.b32 	%r92, %f452;
	shfl.sync.bfly.b32	%r93|%p41, %r92, 16, 31, -1;
	mov.b32 	%f319, %r93;
	add.f32 	%f320, %f452, %f319;
	mov.b32 	%r94, %f320;
	shfl.sync.bfly.b32	%r95|%p42, %r94, 8, 31, -1;
	mov.b32 	%f321, %r95;
	add.f32 	%f322, %f320, %f321;
	mov.b32 	%r96, %f322;
	shfl.sync.bfly.b32	%r97|%p43, %r96, 4, 31, -1;
	mov.b32 	%f323, %r97;
	add.f32 	%f324, %f322, %f323;
	mov.b32 	%r98, %f324;
	shfl.sync.bfly.b32	%r99|%p44, %r98, 2, 31, -1;
	mov.b32 	%f325, %r99;
	add.f32 	%f326, %f324, %f325;
	mov.b32 	%r100, %f326;
	shfl.sync.bfly.b32	%r101|%p45, %r100, 1, 31, -1;
	mov.b32 	%f327, %r101;
	add.f32 	%f71, %f326, %f327;
	mov.b32 	%r102, %f451;
	shfl.sync.bfly.b32	%r103|%p46, %r102, 16, 31, -1;
	mov.b32 	%f328, %r103;
	add.f32 	%f329, %f451, %f328;
	mov.b32 	%r104, %f329;
	shfl.sync.bfly.b32	%r105|%p47, %r104, 8, 31, -1;
	mov.b32 	%f330, %r105;
	add.f32 	%f331, %f329, %f330;
	mov.b32 	%r106, %f331;
	shfl.sync.bfly.b32	%r107|%p48, %r106, 4, 31, -1;
	mov.b32 	%f332, %r107;
	add.f32 	%f333, %f331, %f332;
	mov.b32 	%r108, %f333;
	shfl.sync.bfly.b32	%r109|%p49, %r108, 2, 31, -1;
	mov.b32 	%f334, %r109;
	add.f32 	%f335, %f333, %f334;
	mov.b32 	%r110, %f335;
	shfl.sync.bfly.b32	%r111|%p50, %r110, 1, 31, -1;
	mov.b32 	%f336, %r111;
	add.f32 	%f72, %f335, %f336;
	and.b32  	%r14, %r2, 31;
	setp.ne.s32 	%p51, %r14, 0;
	@%p51 bra 	$L__BB79_12;
	mov.u32 	%r112, _ZZ19gemv_kernel_batchedIf6float2Li64ELi8EEvPKT_S3_S3_PS1_iibE9warp_sums;
	add.s32 	%r113, %r112, %r2;
	st.shared.f32 	[%r113], %f65;
	st.shared.f32 	[%r113+4], %f66;
	st.shared.f32 	[%r113+8], %f67;
	st.shared.f32 	[%r113+12], %f68;
	st.shared.f32 	[%r113+16], %f69;
	st.shared.f32 	[%r113+20], %f70;
	st.shared.f32 	[%r113+24], %f71;
	st.shared.f32 	[%r113+28], %f72;
$L__BB79_12:
	bar.sync 	0;
	setp.gt.u32 	%p52, %r2, 31;
	@%p52 bra 	$L__BB79_33;
	setp.gt.u32 	%p53, %r14, 1;
	shl.b32 	%r114, %r14, 5;
	mov.u32 	%r115, _ZZ19gemv_kernel_batchedIf6float2Li64ELi8EEvPKT_S3_S3_PS1_iibE9warp_sums;
	add.s32 	%r15, %r115, %r114;
	mov.f32 	%f467, 0f00000000;
	@%p53 bra 	$L__BB79_15;
	ld.shared.f32 	%f467, [%r15];
$L__BB79_15:
	setp.gt.u32 	%p54, %r14, 1;
	mov.b32 	%r116, %f467;
	shfl.sync.bfly.b32	%r117|%p55, %r116, 16, 31, -1;
	mov.b32 	%f339, %r117;
	add.f32 	%f340, %f467, %f339;
	mov.b32 	%r118, %f340;
	shfl.sync.bfly.b32	%r119|%p56, %r118, 8, 31, -1;
	mov.b32 	%f341, %r119;
	add.f32 	%f342, %f340, %f341;
	mov.b32 	%r120, %f342;
	shfl.sync.bfly.b32	%r121|%p57, %r120, 4, 31, -1;
	mov.b32 	%f343, %r121;
	add.f32 	%f344, %f342, %f343;
	mov.b32 	%r122, %f344;
	shfl.sync.bfly.b32	%r123|%p58, %r122, 2, 31, -1;
	mov.b32 	%f345, %r123;
	add.f32 	%f346, %f344, %f345;
	mov.b32 	%r124, %f346;
	shfl.sync.bfly.b32	%r125|%p59, %r124, 1, 31, -1;
	mov.b32 	%f347, %r125;
	add.f32 	%f75, %f346, %f347;
	mov.f32 	%f468, 0f00000000;
	@%p54 bra 	$L__BB79_17;
	ld.shared.f32 	%f468, [%r15+4];
$L__BB79_17:
	setp.gt.u32 	%p60, %r14, 1;
	mov.b32 	%r126, %f468;
	shfl.sync.bfly.b32	%r127|%p61, %r126, 16, 31, -1;
	mov.b32 	%f349, %r127;
	add.f32 	%f350, %f468, %f349;
	mov.b32 	%r128, %f350;
	shfl.sync.bfly.b32	%r129|%p62, %r128, 8, 31, -1;
	mov.b32 	%f351, %r129;
	add.f32 	%f352, %f350, %f351;
	mov.b32 	%r130, %f352;
	shfl.sync.bfly.b32	%r131|%p63, %r130, 4, 31, -1;
	mov.b32 	%f353, %r131;
	add.f32 	%f354, %f352, %f353;
	mov.b32 	%r132, %f354;
	shfl.sync.bfly.b32	%r133|%p64, %r132, 2, 31, -1;
	mov.b32 	%f355, %r133;
	add.f32 	%f356, %f354, %f355;
	mov.b32 	%r134, %f356;
	shfl.sync.bfly.b32	%r135|%p65, %r134, 1, 31, -1;
	mov.b32 	%f357, %r135;
	add.f32 	%f78, %f356, %f357;
	mov.f32 	%f469, 0f00000000;
	@%p60 bra 	$L__BB79_19;
	ld.shared.f32 	%f469, [%r15+8];
$L__BB79_19:
	setp.gt.u32 	%p66, %r14, 1;
	mov.b32 	%r136, %f469;
	shfl.sync.bfly.b32	%r137|%p67, %r136, 16, 31, -1;
	mov.b32 	%f359, %r137;
	add.f32 	%f360, %f469, %f359;
	mov.b32 	%r138, %f360;
	shfl.sync.bfly.b32	%r139|%p68, %r138, 8, 31, -1;
	mov.b32 	%f361, %r139;
	add.f32 	%f362, %f360, %f361;
	mov.b32 	%r140, %f362;
	shfl.sync.bfly.b32	%r141|%p69, %r140, 4, 31, -1;
	mov.b32 	%f363, %r141;
	add.f32 	%f364, %f362, %f363;
	mov.b32 	%r142, %f364;
	shfl.sync.bfly.b32	%r143|%p70, %r142, 2, 31, -1;
	mov.b32 	%f365, %r143;
	add.f32 	%f366, %f364, %f365;
	mov.b32 	%r144, %f366;
	shfl.sync.bfly.b32	%r145|%p71, %r144, 1, 31, -1;
	mov.b32 	%f367, %r145;
	add.f32 	%f81, %f366, %f367;
	mov.f32 	%f470, 0f00000000;
	@%p66 bra 	$L__BB79_21;
	ld.shared.f32 	%f470, [%r15+12];
$L__BB79_21:
	setp.gt.u32 	%p72, %r14, 1;
	mov.b32 	%r146, %f470;
	shfl.sync.bfly.b32	%r147|%p73, %r146, 16, 31, -1;
	mov.b32 	%f369, %r147;
	add.f32 	%f370, %f470, %f369;
	mov.b32 	%r148, %f370;
	shfl.sync.bfly.b32	%r149|%p74, %r148, 8, 31, -1;
	mov.b32 	%f371, %r149;
	add.f32 	%f372, %f370, %f371;
	mov.b32 	%r150, %f372;
	shfl.sync.bfly.b32	%r151|%p75, %r150, 4, 31, -1;
	mov.b32 	%f373, %r151;
	add.f32 	%f374, %f372, %f373;
	mov.b32 	%r152, %f374;
	shfl.sync.bfly.b32	%r153|%p76, %r152, 2, 31, -1;
	mov.b32 	%f375, %r153;
	add.f32 	%f376, %f374, %f375;
	mov.b32 	%r154, %f376;
	shfl.sync.bfly.b32	%r155|%p77, %r154, 1, 31, -1;
	mov.b32 	%f377, %r155;
	add.f32 	%f84, %f376, %f377;
	mov.f32 	%f471, 0f00000000;
	@%p72 bra 	$L__BB79_23;
	ld.shared.f32 	%f471, [%r15+16];
$L__BB79_23:
	setp.gt.u32 	%p78, %r14, 1;
	mov.b32 	%r156, %f471;
	shfl.sync.bfly.b32	%r157|%p79, %r156, 16, 31, -1;
	mov.b32 	%f379, %r157;
	add.f32 	%f380, %f471, %f379;
	mov.b32 	%r158, %f380;
	shfl.sync.bfly.b32	%r159|%p80, %r158, 8, 31, -1;
	mov.b32 	%f381, %r159;
	add.f32 	%f382, %f380, %f381;
	mov.b32 	%r160, %f382;
	shfl.sync.bfly.b32	%r161|%p81, %r160, 4, 31, -1;
	mov.b32 	%f383, %r161;
	add.f32 	%f384, %f382, %f383;
	mov.b32 	%r162, %f384;
	shfl.sync.bfly.b32	%r163|%p82, %r162, 2, 31, -1;
	mov.b32 	%f385, %r163;
	add.f32 	%f386, %f384, %f385;
	mov.b32 	%r164, %f386;
	shfl.sync.bfly.b32	%r165|%p83, %r164, 1, 31, -1;
	mov.b32 	%f387, %r165;
	add.f32 	%f87, %f386, %f387;
	mov.f32 	%f472, 0f00000000;
	@%p78 bra 	$L__BB79_25;
	ld.shared.f32 	%f472, [%r15+20];
$L__BB79_25:
	setp.gt.u32 	%p84, %r14, 1;
	mov.b32 	%r166, %f472;
	shfl.sync.bfly.b32	%r167|%p85, %r166, 16, 31, -1;
	mov.b32 	%f389, %r167;
	add.f32 	%f390, %f472, %f389;
	mov.b32 	%r168, %f390;
	shfl.sync.bfly.b32	%r169|%p86, %r168, 8, 31, -1;
	mov.b32 	%f391, %r169;
	add.f32 	%f392, %f390, %f391;
	mov.b32 	%r170, %f392;
	shfl.sync.bfly.b32	%r171|%p87, %r170, 4, 31, -1;
	mov.b32 	%f393, %r171;
	add.f32 	%f394, %f392, %f393;
	mov.b32 	%r172, %f394;
	shfl.sync.bfly.b32	%r173|%p88, %r172, 2, 31, -1;
	mov.b32 	%f395, %r173;
	add.f32 	%f396, %f394, %f395;
	mov.b32 	%r174, %f396;
	shfl.sync.bfly.b32	%r175|%p89, %r174, 1, 31, -1;
	mov.b32 	%f397, %r175;
	add.f32 	%f90, %f396, %f397;
	mov.f32 	%f473, 0f00000000;
	@%p84 bra 	$L__BB79_27;
	ld.shared.f32 	%f473, [%r15+24];
$L__BB79_27:
	setp.gt.u32 	%p90, %r14, 1;
	mov.b32 	%r176, %f473;
	shfl.sync.bfly.b32	%r177|%p91, %r176, 16, 31, -1;
	mov.b32 	%f399, %r177;
	add.f32 	%f400, %f473, %f399;
	mov.b32 	%r178, %f400;
	shfl.sync.bfly.b32	%r179|%p92, %r178, 8, 31, -1;
	mov.b32 	%f401, %r179;
	add.f32 	%f402, %f400, %f401;
	mov.b32 	%r180, %f402;
	shfl.sync.bfly.b32	%r181|%p93, %r180, 4, 31, -1;
	mov.b32 	%f403, %r181;
	add.f32 	%f404, %f402, %f403;
	mov.b32 	%r182, %f404;
	shfl.sync.bfly.b32	%r183|%p94, %r182, 2, 31, -1;
	mov.b32 	%f405, %r183;
	add.f32 	%f406, %f404, %f405;
	mov.b32 	%r184, %f406;
	shfl.sync.bfly.b32	%r185|%p95, %r184, 1, 31, -1;
	mov.b32 	%f407, %r185;
	add.f32 	%f93, %f406, %f407;
	mov.f32 	%f474, 0f00000000;
	@%p90 bra 	$L__BB79_29;
	ld.shared.f32 	%f474, [%r15+28];
$L__BB79_29:
	setp.ne.s32 	%p96, %r2, 0;
	mov.b32 	%r186, %f474;
	shfl.sync.bfly.b32	%r187|%p97, %r186, 16, 31, -1;
	mov.b32 	%f408, %r187;
	add.f32 	%f409, %f474, %f408;
	mov.b32 	%r188, %f409;
	shfl.sync.bfly.b32	%r189|%p98, %r188, 8, 31, -1;
	mov.b32 	%f410, %r189;
	add.f32 	%f411, %f409, %f410;
	mov.b32 	%r190, %f411;
	shfl.sync.bfly.b32	%r191|%p99, %r190, 4, 31, -1;
	mov.b32 	%f412, %r191;
	add.f32 	%f413, %f411, %f412;
	mov.b32 	%r192, %f413;
	shfl.sync.bfly.b32	%r193|%p100, %r192, 2, 31, -1;
	mov.b32 	%f414, %r193;
	add.f32 	%f415, %f413, %f414;
	mov.b32 	%r194, %f415;
	shfl.sync.bfly.b32	%r195|%p101, %r194, 1, 31, -1;
	mov.b32 	%f416, %r195;
	add.f32 	%f96, %f415, %f416;
	@%p96 bra 	$L__BB79_33;
	ld.param.s8 	%rs2, [_Z19gemv_kernel_batchedIf6float2Li64ELi8EEvPKT_S3_S3_PS1_iib_param_6];
	setp.eq.s16 	%p102, %rs2, 0;
	mov.f32 	%f475, 0f00000000;
	@%p102 bra 	$L__BB79_32;
	ld.param.u64 	%rd105, [_Z19gemv_kernel_batchedIf6float2Li64ELi8EEvPKT_S3_S3_PS1_iib_param_2];
	mul.wide.u32 	%rd87, %r1, 4;
	add.s64 	%rd86, %rd105, %rd87;
	// begin inline asm
	ld.global.nc.f32 %f475, [%rd86];
	// end inline asm
$L__BB79_32:
	ld.param.u64 	%rd106, [_Z19gemv_kernel_batchedIf6float2Li64ELi8EEvPKT_S3_S3_PS1_iib_param_3];
	cvta.to.global.u64 	%rd88, %rd106;
	add.f32 	%f419, %f475, %f75;
	mul.wide.u32 	%rd89, %r1, 4;
	add.s64 	%rd90, %rd88, %rd89;
	st.global.f32 	[%rd90], %f419;
	add.f32 	%f420, %f475, %f78;
	add.s32 	%r196, %r16, %r1;
	mul.wide.u32 	%rd91, %r196, 4;
	add.s64 	%rd92, %rd88, %rd91;
	st.global.f32 	[%rd92], %f420;
	add.f32 	%f421, %f475, %f81;
	add.s32 	%r197, %r196, %r16;
	mul.wide.u32 	%rd93, %r197, 4;
	add.s64 	%rd94, %rd88, %rd93;
	st.global.f32 	[%rd94], %f421;
	add.f32 	%f422, %f475, %f84;
	add.s32 	%r198, %r197, %r16;
	mul.wide.u32 	%rd95, %r198, 4;
	add.s64 	%rd96, %rd88, %rd95;
	st.global.f32 	[%rd96], %f422;
	add.f32 	%f423, %f475, %f87;
	add.s32 	%r199, %r198, %r16;
	mul.wide.u32 	%rd97, %r199, 4;
	add.s64 	%rd98, %rd88, %rd97;
	st.global.f32 	[%rd98], %f423;
	add.f32 	%f424, %f475, %f90;
	add.s32 	%r200, %r199, %r16;
	mul.wide.u32 	%rd99, %r200, 4;
	add.s64 	%rd100, %rd88, %rd99;
	st.global.f32 	[%rd100], %f424;
	add.f32 	%f425, %f475, %f93;
	add.s32 	%r201, %r200, %r16;
	mul.wide.u32 	%rd101, %r201, 4;
	add.s64 	%rd102, %rd88, %rd101;
	st.global.f32 	[%rd102], %f425;
	add.f32 	%f426, %f475, %f96;
	add.s32 	%r202, %r201, %r16;
	mul.wide.u32 	%rd103, %r202, 4;
	add.s64 	%rd104, %rd88, %rd103;
	st.global.f32 	[%rd104], %f426;
$L__BB79_33:
	ret;

}
	// .globl	_Z19gemv_kernel_batchedIf6float2Li128ELi1EEvPKT_S3_S3_PS1_iib
.visible .entry _Z19gemv_kernel_batchedIf6float2Li128ELi1EEvPKT_S3_S3_PS1_iib(
	.param .u64 .ptr .align 1 _Z19gemv_kernel_batchedIf6float2Li128ELi1EEvPKT_S3_S3_PS1_iib_param_0,
	.param .u64 .ptr .align 1 _Z19gemv_kernel_batchedIf6float2Li128ELi1EEvPKT_S3_S3_PS1_iib_param_1,
	.param .u64 .ptr .align 1 _Z19gemv_kernel_batchedIf6float2Li128ELi1EEvPKT_S3_S3_PS1_iib_param_2,
	.param .u64 .ptr .align 1 _Z19gemv_kernel_batchedIf6float2Li128ELi1EEvPKT_S3_S3_PS1_iib_param_3,
	.param .u32 _Z19gemv_kernel_batchedIf6float2Li128ELi1EEvPKT_S3_S3_PS1_iib_param_4,
	.param .u32 _Z19gemv_kernel_batchedIf6float2Li128ELi1EEvPKT_S3_S3_PS1_iib_param_5,
	.param .u8 _Z19gemv_kernel_batchedIf6float2Li128ELi1EEvPKT_S3_S3_PS1_iib_param_6
)
{
	.reg .pred 	%p<26>;
	.reg .b16 	%rs<2>;
	.reg .b32 	%r<55>;
	.reg .b32 	%f<80>;
	.reg .b64 	%rd<42>;
	// demoted variable
	.shared .align 4 .b8 _ZZ19gemv_kernel_batchedIf6float2Li128ELi1EEvPKT_S3_S3_PS1_iibE9warp_sums[16];
	ld.param.u64 	%rd11, [_Z19gemv_kernel_batchedIf6float2Li128ELi1EEvPKT_S3_S3_PS1_iib_param_0];
	ld.param.u64 	%rd12, [_Z19gemv_kernel_batchedIf6float2Li128ELi1EEvPKT_S3_S3_PS1_iib_param_1];
	ld.param.u64 	%rd13, [_Z19gemv_kernel_batchedIf6float2Li128ELi1EEvPKT_S3_S3_PS1_iib_param_2];
	ld.param.u64 	%rd14, [_Z19gemv_kernel_batchedIf6float2Li128ELi1EEvPKT_S3_S3_PS1_iib_param_3];
	ld.param.u32 	%r16, [_Z19gemv_kernel_batchedIf6float2Li128ELi1EEvPKT_S3_S3_PS1_iib_param_4];
	ld.param.u32 	%r15, [_Z19gemv_kernel_batchedIf6float2Li128ELi1EEvPKT_S3_S3_PS1_iib_param_5];
	ld.param.s8 	%rs1, [_Z19gemv_kernel_batchedIf6float2Li128ELi1EEvPKT_S3_S3_PS1_iib_param_6];
	mov.u32 	%r1, %ctaid.x;
	setp.ge.s32 	%p1, %r1, %r16;
	@%p1 bra 	$L__BB80_19;
	mov.u32 	%r2, %tid.x;
	shr.u32 	%r17, %r15, 31;
	add.s32 	%r18, %r15, %r17;
	shr.s32 	%r3, %r18, 1;
	mul.lo.s32 	%r4, %r15, %r1;
	mul.wide.s32 	%rd15, %r4, 4;
	add.s64 	%rd1, %rd11, %rd15;
	setp.ge.s32 	%p2, %r2, %r3;
	mov.f32 	%f76, 0f00000000;
	@%p2 bra 	$L__BB80_8;
	not.b32 	%r19, %r2;
	add.s32 	%r5, %r3, %r19;
	and.b32  	%r20, %r5, 384;
	setp.eq.s32 	%p3, %r20, 384;
	mov.f32 	%f76, 0f00000000;
	mov.u32 	%r53, %r2;
	@%p3 bra 	$L__BB80_5;
	mul.wide.u32 	%rd16, %r2, 8;
	add.s64 	%rd40, %rd12, %rd16;
	add.s64 	%rd18, %rd16, %rd15;
	add.s64 	%rd39, %rd11, %rd18;
	shr.u32 	%r21, %r5, 7;
	add.s32 	%r22, %r21, 1;
	and.b32  	%r23, %r22, 3;
	neg.s32 	%r51, %r23;
	mov.f32 	%f76, 0f00000000;
	mov.u32 	%r53, %r2;
$L__BB80_4:
	.pragma "nounroll";
	// begin inline asm
	ld.global.nc.v2.f32 {%f20,%f21}, [%rd39];
	// end inline asm
	// begin inline asm
	ld.global.nc.v2.f32 {%f22,%f23}, [%rd40];
	// end inline asm
	fma.rn.f32 	%f24, %f20, %f22, %f76;
	fma.rn.f32 	%f76, %f21, %f23, %f24;
	add.s32 	%r53, %r53, 128;
	add.s64 	%rd40, %rd40, 1024;
	add.s64 	%rd39, %rd39, 1024;
	add.s32 	%r51, %r51, 1;
	setp.ne.s32 	%p4, %r51, 0;
	@%p4 bra 	$L__BB80_4;
$L__BB80_5:
	setp.lt.u32 	%p5, %r5, 384;
	@%p5 bra 	$L__BB80_8;
	mul.wide.u32 	%rd41, %r53, 8;
$L__BB80_7:
	add.s64 	%rd21, %rd1, %rd41;
	// begin inline asm
	ld.global.nc.v2.f32 {%f25,%f26}, [%rd21];
	// end inline asm
	add.s64 	%rd22, %rd12, %rd41;
	// begin inline asm
	ld.global.nc.v2.f32 {%f27,%f28}, [%rd22];
	// end inline asm
	fma.rn.f32 	%f41, %f25, %f27, %f76;
	fma.rn.f32 	%f42, %f26, %f28, %f41;
	add.s64 	%rd23, %rd21, 1024;
	// begin inline asm
	ld.global.nc.v2.f32 {%f29,%f30}, [%rd23];
	// end inline asm
	add.s64 	%rd24, %rd22, 1024;
	// begin inline asm
	ld.global.nc.v2.f32 {%f31,%f32}, [%rd24];
	// end inline asm
	fma.rn.f32 	%f43, %f29, %f31, %f42;
	fma.rn.f32 	%f44, %f30, %f32, %f43;
	add.s64 	%rd25, %rd21, 2048;
	// begin inline asm
	ld.global.nc.v2.f32 {%f33,%f34}, [%rd25];
	// end inline asm
	add.s64 	%rd26, %rd22, 2048;
	// begin inline asm
	ld.global.nc.v2.f32 {%f35,%f36}, [%rd26];
	// end inline asm
	fma.rn.f32 	%f45, %f33, %f35, %f44;
	fma.rn.f32 	%f46, %f34, %f36, %f45;
	add.s64 	%rd27, %rd21, 3072;
	// begin inline asm
	ld.global.nc.v2.f32 {%f37,%f38}, [%rd27];
	// end inline asm
	add.s64 	%rd28, %rd22, 3072;
	// begin inline asm
	ld.global.nc.v2.f32 {%f39,%f40}, [%rd28];
	// end inline asm
	fma.rn.f32 	%f47, %f37, %f39, %f46;
	fma.rn.f32 	%f76, %f38, %f40, %f47;
	add.s32 	%r53, %r53, 512;
	add.s64 	%rd41, %rd41, 4096;
	setp.lt.s32 	%p6, %r53, %r3;
	@%p6 bra 	$L__BB80_7;
$L__BB80_8:
	and.b32  	%r24, %r15, 1;
	setp.eq.b32 	%p7, %r24, 1;
	not.pred 	%p8, %p7;
	setp.ne.s32 	%p9, %r2, 0;
	or.pred  	%p10, %p9, %p8;
	@%p10 bra 	$L__BB80_10;
	mul.wide.s32 	%rd31, %r15, 4;
	add.s64 	%rd32, %rd1, %rd31;
	add.s64 	%rd29, %rd32, -4;
	// begin inline asm
	ld.global.nc.f32 %f48, [%rd29];
	// end inline asm
	add.s64 	%rd33, %rd12, %rd31;
	add.s64 	%rd30, %rd33, -4;
	// begin inline asm
	ld.global.nc.f32 %f49, [%rd30];
	// end inline asm
	fma.rn.f32 	%f76, %f48, %f49, %f76;
$L__BB80_10:
	mov.b32 	%r25, %f76;
	shfl.sync.bfly.b32	%r26|%p11, %r25, 16, 31, -1;
	mov.b32 	%f50, %r26;
	add.f32 	%f51, %f76, %f50;
	mov.b32 	%r27, %f51;
	shfl.sync.bfly.b32	%r28|%p12, %r27, 8, 31, -1;
	mov.b32 	%f52, %r28;
	add.f32 	%f53, %f51, %f52;
	mov.b32 	%r29, %f53;
	shfl.sync.bfly.b32	%r30|%p13, %r29, 4, 31, -1;
	mov.b32 	%f54, %r30;
	add.f32 	%f55, %f53, %f54;
	mov.b32 	%r31, %f55;
	shfl.sync.bfly.b32	%r32|%p14, %r31, 2, 31, -1;
	mov.b32 	%f56, %r32;
	add.f32 	%f57, %f55, %f56;
	mov.b32 	%r33, %f57;
	shfl.sync.bfly.b32	%r34|%p15, %r33, 1, 31, -1;
	mov.b32 	%f58, %r34;
	add.f32 	%f10, %f57, %f58;
	and.b32  	%r14, %r2, 31;
	setp.ne.s32 	%p16, %r14, 0;
	@%p16 bra 	$L__BB80_12;
	shr.u32 	%r35, %r2, 3;
	mov.u32 	%r36, _ZZ19gemv_kernel_batchedIf6float2Li128ELi1EEvPKT_S3_S3_PS1_iibE9warp_sums;
	add.s32 	%r37, %r36, %r35;
	st.shared.f32 	[%r37], %f10;
$L__BB80_12:
	bar.sync 	0;
	setp.gt.u32 	%p17, %r2, 31;
	@%p17 bra 	$L__BB80_19;
	setp.gt.u32 	%p18, %r14, 3;
	mov.f32 	%f78, 0f00000000;
	@%p18 bra 	$L__BB80_15;
	shl.b32 	%r38, %r14, 2;
	mov.u32 	%r39, _ZZ19gemv_kernel_batchedIf6float2Li128ELi1EEvPKT_S3_S3_PS1_iibE9warp_sums;
	add.s32 	%r40, %r39, %r38;
	ld.shared.f32 	%f78, [%r40];
$L__BB80_15:
	setp.ne.s32 	%p19, %r2, 0;
	mov.b32 	%r41, %f78;
	shfl.sync.bfly.b32	%r42|%p20, %r41, 16, 31, -1;
	mov.b32 	%f60, %r42;
	add.f32 	%f61, %f78, %f60;
	mov.b32 	%r43, %f61;
	shfl.sync.bfly.b32	%r44|%p21, %r43, 8, 31, -1;
	mov.b32 	%f62, %r44;
	add.f32 	%f63, %f61, %f62;
	mov.b32 	%r45, %f63;
	shfl.sync.bfly.b32	%r46|%p22, %r45, 4, 31, -1;
	mov.b32 	%f64, %r46;
	add.f32 	%f65, %f63, %f64;
	mov.b32 	%r47, %f65;
	shfl.sync.bfly.b32	%r48|%p23, %r47, 2, 31, -1;
	mov.b32 	%f66, %r48;
	add.f32 	%f67, %f65, %f66;
	mov.b32 	%r49, %f67;
	shfl.sync.bfly.b32	%r50|%p24, %r49, 1, 31, -1;
	mov.b32 	%f68, %r50;
	add.f32 	%f13, %f67, %f68;
	@%p19 bra 	$L__BB80_19;
	setp.eq.s16 	%p25, %rs1, 0;
	mov.f32 	%f79, 0f00000000;
	@%p25 bra 	$L__BB80_18;
	mul.wide.u32 	%rd35, %r1, 4;
	add.s64 	%rd34, %rd13, %rd35;
	// begin inline asm
	ld.global.nc.f32 %f79, [%rd34];
	// end inline asm
$L__BB80_18:
	add.f32 	%f71, %f13, %f79;
	cvta.to.global.u64 	%rd36, %rd14;
	mul.wide.u32 	%rd37, %r1, 4;
	add.s64 	%rd38, %rd36, %rd37;
	st.global.f32 	[%rd38], %f71;
$L__BB80_19:
	ret;

}
	// .globl	_Z19gemv_kernel_batchedIf6float2Li128ELi2EEvPKT_S3_S3_PS1_iib
.visible .entry _Z19gemv_kernel_batchedIf6float2Li128ELi2EEvPKT_S3_S3_PS1_iib(
	.param .u64 .ptr .align 1 _Z19gemv_kernel_batchedIf6float2Li128ELi2EEvPKT_S3_S3_PS1_iib_param_0,
	.param .u64 .ptr .align 1 _Z19gemv_kernel_batchedIf6float2Li128ELi2EEvPKT_S3_S3_PS1_iib_param_1,
	.param .u64 .ptr .align 1 _Z19gemv_kernel_batchedIf6float2Li128ELi2EEvPKT_S3_S3_PS1_iib_param_2,
	.param .u64 .ptr .align 1 _Z19gemv_kernel_batchedIf6float2Li128ELi2EEvPKT_S3_S3_PS1_iib_param_3,
	.param .u32 _Z19gemv_kernel_batchedIf6float2Li128ELi2EEvPKT_S3_S3_PS1_iib_param_4,
	.param .u32 _Z19gemv_kernel_batchedIf6float2Li128ELi2EEvPKT_S3_S3_PS1_iib_param_5,
	.param .u8 _Z19gemv_kernel_batchedIf6float2Li128ELi2EEvPKT_S3_S3_PS1_iib_param_6
)
{
	.reg .pred 	%p<37>;
	.reg .b16 	%rs<2>;
	.reg .b32 	%r<76>;
	.reg .b32 	%f<134>;
	.reg .b64 	%rd<53>;
	// demoted variable
	.shared .align 4 .b8 _ZZ19gemv_kernel_batchedIf6float2Li128ELi2EEvPKT_S3_S3_PS1_iibE9warp_sums[32];
	ld.param.u64 	%rd13, [_Z19gemv_kernel_batchedIf6float2Li128ELi2EEvPKT_S3_S3_PS1_iib_param_0];
	ld.param.u64 	%rd14, [_Z19gemv_kernel_batchedIf6float2Li128ELi2EEvPKT_S3_S3_PS1_iib_param_1];
	ld.param.u64 	%rd15, [_Z19gemv_kernel_batchedIf6float2Li128ELi2EEvPKT_S3_S3_PS1_iib_param_2];
	ld.param.u64 	%rd16, [_Z19gemv_kernel_batchedIf6float2Li128ELi2EEvPKT_S3_S3_PS1_iib_param_3];
	ld.param.u32 	%r16, [_Z19gemv_kernel_batchedIf6float2Li128ELi2EEvPKT_S3_S3_PS1_iib_param_4];
	ld.param.u32 	%r17, [_Z19gemv_kernel_batchedIf6float2Li128ELi2EEvPKT_S3_S3_PS1_iib_param_5];
	ld.param.s8 	%rs1, [_Z19gemv_kernel_batchedIf6float2Li128ELi2EEvPKT_S3_S3_PS1_iib_param_6];
	mov.u32 	%r1, %ctaid.x;
	setp.ge.s32 	%p1, %r1, %r16;
	@%p1 bra 	$L__BB81_21;
	mov.u32 	%r2, %tid.x;
	shr.u32 	%r18, %r17, 31;
	add.s32 	%r19, %r17, %r18;
	shr.s32 	%r3, %r19, 1;
	mul.lo.s32 	%r4, %r17, %r1;
	mul.wide.s32 	%rd17, %r4, 4;
	add.s64 	%rd1, %rd13, %rd17;
	setp.ge.s32 	%p2, %r2, %r3;
	mov.f32 	%f127, 0f00000000;
	mov.f32 	%f128, %f127;
	@%p2 bra 	$L__BB81_8;
	not.b32 	%r20, %r2;
	add.s32 	%r5, %r3, %r20;
	and.b32  	%r21, %r5, 384;
	setp.eq.s32 	%p3, %r21, 384;
	mov.f32 	%f127, 0f00000000;
	mov.u32 	%r74, %r2;
	@%p3 bra 	$L__BB81_5;
	mul.wide.s32 	%rd2, %r17, 4;
	mul.wide.u32 	%rd18, %r2, 8;
	add.s64 	%rd51, %rd14, %rd18;
	add.s64 	%rd20, %rd18, %rd17;
	add.s64 	%rd50, %rd13, %rd20;
	shr.u32 	%r22, %r5, 7;
	add.s32 	%r23, %r22, 1;
	and.b32  	%r24, %r23, 3;
	neg.s32 	%r72, %r24;
	mov.f32 	%f127, 0f00000000;
	mov.f32 	%f128, %f127;
	mov.u32 	%r74, %r2;
$L__BB81_4:
	.pragma "nounroll";
	// begin inline asm
	ld.global.nc.v2.f32 {%f30,%f31}, [%rd50];
	// end inline asm
	// begin inline asm
	ld.global.nc.v2.f32 {%f32,%f33}, [%rd51];
	// end inline asm
	fma.rn.f32 	%f36, %f30, %f32, %f128;
	fma.rn.f32 	%f128, %f31, %f33, %f36;
	add.s64 	%rd23, %rd51, %rd2;
	// begin inline asm
	ld.global.nc.v2.f32 {%f34,%f35}, [%rd23];
	// end inline asm
	fma.rn.f32 	%f37, %f30, %f34, %f127;
	fma.rn.f32 	%f127, %f31, %f35, %f37;
	add.s32 	%r74, %r74, 128;
	add.s64 	%rd51, %rd51, 1024;
	add.s64 	%rd50, %rd50, 1024;
	add.s32 	%r72, %r72, 1;
	setp.ne.s32 	%p4, %r72, 0;
	@%p4 bra 	$L__BB81_4;
$L__BB81_5:
	setp.lt.u32 	%p5, %r5, 384;
	@%p5 bra 	$L__BB81_8;
	mul.wide.u32 	%rd52, %r74, 8;
	mul.wide.s32 	%rd24, %r17, 4;
	add.s64 	%rd10, %rd14, %rd24;
$L__BB81_7:
	add.s64 	%rd25, %rd1, %rd52;
	// begin inline asm
	ld.global.nc.v2.f32 {%f38,%f39}, [%rd25];
	// end inline asm
	add.s64 	%rd26, %rd14, %rd52;
	// begin inline asm
	ld.global.nc.v2.f32 {%f40,%f41}, [%rd26];
	// end inline asm
	fma.rn.f32 	%f62, %f38, %f40, %f128;
	fma.rn.f32 	%f63, %f39, %f41, %f62;
	add.s64 	%rd27, %rd10, %rd52;
	// begin inline asm
	ld.global.nc.v2.f32 {%f42,%f43}, [%rd27];
	// end inline asm
	fma.rn.f32 	%f64, %f38, %f42, %f127;
	fma.rn.f32 	%f65, %f39, %f43, %f64;
	add.s64 	%rd28, %rd25, 1024;
	// begin inline asm
	ld.global.nc.v2.f32 {%f44,%f45}, [%rd28];
	// end inline asm
	add.s64 	%rd29, %rd26, 1024;
	// begin inline asm
	ld.global.nc.v2.f32 {%f46,%f47}, [%rd29];
	// end inline asm
	fma.rn.f32 	%f66, %f44, %f46, %f63;
	fma.rn.f32 	%f67, %f45, %f47, %f66;
	add.s64 	%rd30, %rd27, 1024;
	// begin inline asm
	ld.global.nc.v2.f32 {%f48,%f49}, [%rd30];
	// end inline asm
	fma.rn.f32 	%f68, %f44, %f48, %f65;
	fma.rn.f32 	%f69, %f45, %f49, %f68;
	add.s64 	%rd31, %rd25, 2048;
	// begin inline asm
	ld.global.nc.v2.f32 {%f50,%f51}, [%rd31];
	// end inline asm
	add.s64 	%rd32, %rd26, 2048;
	// begin inline asm
	ld.global.nc.v2.f32 {%f52,%f53}, [%rd32];
	// end inline asm
	fma.rn.f32 	%f70, %f50, %f52, %f67;
	fma.rn.f32 	%f71, %f51, %f53, %f70;
	add.s64 	%rd33, %rd27, 2048;
	// begin inline asm
	ld.global.nc.v2.f32 {%f54,%f55}, [%rd33];
	// end inline asm
	fma.rn.f32 	%f72, %f50, %f54, %f69;
	fma.rn.f32 	%f73, %f51, %f55, %f72;
	add.s64 	%rd34, %rd25, 3072;
	// begin inline asm
	ld.global.nc.v2.f32 {%f56,%f57}, [%rd34];
	// end inline asm
	add.s64 	%rd35, %rd26, 3072;
	// begin inline asm
	ld.global.nc.v2.f32 {%f58,%f59}, [%rd35];
	// end inline asm
	fma.rn.f32 	%f74, %f56, %f58, %f71;
	fma.rn.f32 	%f128, %f57, %f59, %f74;
	add.s64 	%rd36, %rd27, 3072;
	// begin inline asm
	ld.global.nc.v2.f32 {%f60,%f61}, [%rd36];
	// end inline asm
	fma.rn.f32 	%f75, %f56, %f60, %f73;
	fma.rn.f32 	%f127, %f57, %f61, %f75;
	add.s32 	%r74, %r74, 512;
	add.s64 	%rd52, %rd52, 4096;
	setp.lt.s32 	%p6, %r74, %r3;
	@%p6 bra 	$L__BB81_7;
$L__BB81_8:
	and.b32  	%r25, %r17, 1;
	setp.eq.b32 	%p7, %r25, 1;
	not.pred 	%p8, %p7;
	setp.ne.s32 	%p9, %r2, 0;
	or.pred  	%p10, %p9, %p8;
	@%p10 bra 	$L__BB81_10;
	mul.wide.s32 	%rd40, %r17, 4;
	add.s64 	%rd41, %rd1, %rd40;
	add.s64 	%rd37, %rd41, -4;
	// begin inline asm
	ld.global.nc.f32 %f76, [%rd37];
	// end inline asm
	add.s64 	%rd42, %rd14, %rd40;
	add.s64 	%rd38, %rd42, -4;
	// begin inline asm
	ld.global.nc.f32 %f77, [%rd38];
	// end inline asm
	fma.rn.f32 	%f128, %f76, %f77, %f128;
	add.s64 	%rd39, %rd38, %rd40;
	// begin inline asm
	ld.global.nc.f32 %f78, [%rd39];
	// end inline asm
	fma.rn.f32 	%f127, %f76, %f78, %f127;
$L__BB81_10:
	mov.b32 	%r26, %f128;
	shfl.sync.bfly.b32	%r27|%p11, %r26, 16, 31, -1;
	mov.b32 	%f79, %r27;
	add.f32 	%f80, %f128, %f79;
	mov.b32 	%r28, %f80;
	shfl.sync.bfly.b32	%r29|%p12, %r28, 8, 31, -1;
	mov.b32 	%f81, %r29;
	add.f32 	%f82, %f80, %f81;
	mov.b32 	%r30, %f82;
	shfl.sync.bfly.b32	%r31|%p13, %r30, 4, 31, -1;
	mov.b32 	%f83, %r31;
	add.f32 	%f84, %f82, %f83;
	mov.b32 	%r32, %f84;
	shfl.sync.bfly.b32	%r33|%p14, %r32, 2, 31, -1;
	mov.b32 	%f85, %r33;
	add.f32 	%f86, %f84, %f85;
	mov.b32 	%r34, %f86;
	shfl.sync.bfly.b32	%r35|%p15, %r34, 1, 31, -1;
	mov.b32 	%f87, %r35;
	add.f32 	%f17, %f86, %f87;
	mov.b32 	%r36, %f127;
	shfl.sync.bfly.b32	%r37|%p16, %r36, 16, 31, -1;
	mov.b32 	%f88, %r37;
	add.f32 	%f89, %f127, %f88;
	mov.b32 	%r38, %f89;
	shfl.sync.bfly.b32	%r39|%p17, %r38, 8, 31, -1;
	mov.b32 	%f90, %r39;
	add.f32 	%f91, %f89, %f90;
	mov.b32 	%r40, %f91;
	shfl.sync.bfly.b32	%r41|%p18, %r40, 4, 31, -1;
	mov.b32 	%f92, %r41;
	add.f32 	%f93, %f91, %f92;
	mov.b32 	%r42, %f93;
	shfl.sync.bfly.b32	%r43|%p19, %r42, 2, 31, -1;
	mov.b32 	%f94, %r43;
	add.f32 	%f95, %f93, %f94;
	mov.b32 	%r44, %f95;
	shfl.sync.bfly.b32	%r45|%p20, %r44, 1, 31, -1;
	mov.b32 	%f96, %r45;
	add.f32 	%f18, %f95, %f96;
	and.b32  	%r14, %r2, 31;
	setp.ne.s32 	%p21, %r14, 0;
	@%p21 bra 	$L__BB81_12;
	shr.u32 	%r46, %r2, 2;
	mov.u32 	%r47, _ZZ19gemv_kernel_batchedIf6float2Li128ELi2EEvPKT_S3_S3_PS1_iibE9warp_sums;
	add.s32 	%r48, %r47, %r46;
	st.shared.f32 	[%r48], %f17;
	st.shared.f32 	[%r48+4], %f18;
$L__BB81_12:
	bar.sync 	0;
	setp.gt.u32 	%p22, %r2, 31;
	@%p22 bra 	$L__BB81_21;
	setp.gt.u32 	%p23, %r14, 3;
	shl.b32 	%r49, %r14, 3;
	mov.u32 	%r50, _ZZ19gemv_kernel_batchedIf6float2Li128ELi2EEvPKT_S3_S3_PS1_iibE9warp_sums;
	add.s32 	%r15, %r50, %r49;
	mov.f32 	%f131, 0f00000000;
	@%p23 bra 	$L__BB81_15;
	ld.shared.f32 	%f131, [%r15];
$L__BB81_15:
	setp.gt.u32 	%p24, %r14, 3;
	mov.b32 	%r51, %f131;
	shfl.sync.bfly.b32	%r52|%p25, %r51, 16, 31, -1;
	mov.b32 	%f99, %r52;
	add.f32 	%f100, %f131, %f99;
	mov.b32 	%r53, %f100;
	shfl.sync.bfly.b32	%r54|%p26, %r53, 8, 31, -1;
	mov.b32 	%f101, %r54;
	add.f32 	%f102, %f100, %f101;
	mov.b32 	%r55, %f102;
	shfl.sync.bfly.b32	%r56|%p27, %r55, 4, 31, -1;
	mov.b32 	%f103, %r56;
	add.f32 	%f104, %f102, %f103;
	mov.b32 	%r57, %f104;
	shfl.sync.bfly.b32	%r58|%p28, %r57, 2, 31, -1;
	mov.b32 	%f105, %r58;
	add.f32 	%f106, %f104, %f105;
	mov.b32 	%r59, %f106;
	shfl.sync.bfly.b32	%r60|%p29, %r59, 1, 31, -1;
	mov.b32 	%f107, %r60;
	add.f32 	%f21, %f106, %f107;
	mov.f32 	%f132, 0f00000000;
	@%p24 bra 	$L__BB81_17;
	ld.shared.f32 	%f132, [%r15+4];
$L__BB81_17:
	setp.ne.s32 	%p30, %r2, 0;
	mov.b32 	%r61, %f132;
	shfl.sync.bfly.b32	%r62|%p31, %r61, 16, 31, -1;
	mov.b32 	%f108, %r62;
	add.f32 	%f109, %f132, %f108;
	mov.b32 	%r63, %f109;
	shfl.sync.bfly.b32	%r64|%p32, %r63, 8, 31, -1;
	mov.b32 	%f110, %r64;
	add.f32 	%f111, %f109, %f110;
	mov.b32 	%r65, %f111;
	shfl.sync.bfly.b32	%r66|%p33, %r65, 4, 31, -1;
	mov.b32 	%f112, %r66;
	add.f32 	%f113, %f111, %f112;
	mov.b32 	%r67, %f113;
	shfl.sync.bfly.b32	%r68|%p34, %r67, 2, 31, -1;
	mov.b32 	%f114, %r68;
	add.f32 	%f115, %f113, %f114;
	mov.b32 	%r69, %f115;
	shfl.sync.bfly.b32	%r70|%p35, %r69, 1, 31, -1;
	mov.b32 	%f116, %r70;
	add.f32 	%f24, %f115, %f116;
	@%p30 bra 	$L__BB81_21;
	setp.eq.s16 	%p36, %rs1, 0;
	mov.f32 	%f133, 0f00000000;
	@%p36 bra 	$L__BB81_20;
	mul.wide.u32 	%rd44, %r1, 4;
	add.s64 	%rd43, %rd15, %rd44;
	// begin inline asm
	ld.global.nc.f32 %f133, [%rd43];
	// end inline asm
$L__BB81_20:
	cvta.to.global.u64 	%rd45, %rd16;
	add.f32 	%f119, %f133, %f21;
	mul.wide.u32 	%rd46, %r1, 4;
	add.s64 	%rd47, %rd45, %rd46;
	st.global.f32 	[%rd47], %f119;
	add.f32 	%f120, %f133, %f24;
	add.s32 	%r71, %r16, %r1;
	mul.wide.u32 	%rd48, %r71, 4;
	add.s64 	%rd49, %rd45, %rd48;
	st.global.f32 	[%rd49], %f120;
$L__BB81_21:
	ret;

}
	// .globl	_Z19gemv_kernel_batchedIf6float2Li128ELi3EEvPKT_S3_S3_PS1_iib
.visible .entry _Z19gemv_kernel_batchedIf6float2Li128ELi3EEvPKT_S3_S3_PS1_iib(
	.param .u64 .ptr .align 1 _Z19gemv_kernel_batchedIf6float2Li128ELi3EEvPKT_S3_S3_PS1_iib_param_0,
	.param .u64 .ptr .align 1 _Z19gemv_kernel_batchedIf6float2Li128ELi3EEvPKT_S3_S3_PS1_iib_param_1,
	.param .u64 .ptr .align 1 _Z19gemv_kernel_batchedIf6float2Li128ELi3EEvPKT_S3_S3_PS1_iib_param_2,
	.param .u64 .ptr .align 1 _Z19gemv_kernel_batchedIf6float2Li128ELi3EEvPKT_S3_S3_PS1_iib_param_3,
	.param .u32 _Z19gemv_kernel_batchedIf6float2Li128ELi3EEvPKT_S3_S3_PS1_iib_param_4,
	.param .u32 _Z19gemv_kernel_batchedIf6float2Li128ELi3EEvPKT_S3_S3_PS1_iib_param_5,
	.param .u8 _Z19gemv_kernel_batchedIf6float2Li128ELi3EEvPKT_S3_S3_PS1_iib_param_6
)
{
	.reg .pred 	%p<48>;
	.reg .b16 	%rs<3>;
	.reg .b32 	%r<97>;
	.reg .b32 	%f<191>;
	.reg .b64 	%rd<67>;
	// demoted variable
	.shared .align 4 .b8 _ZZ19gemv_kernel_batchedIf6float2Li128ELi3EEvPKT_S3_S3_PS1_iibE9warp_sums[48];
	ld.param.u64 	%rd15, [_Z19gemv_kernel_batchedIf6float2Li128ELi3EEvPKT_S3_S3_PS1_iib_param_0];
	ld.param.u64 	%rd16, [_Z19gemv_kernel_batchedIf6float2Li128ELi3EEvPKT_S3_S3_PS1_iib_param_1];
	ld.param.u32 	%r16, [_Z19gemv_kernel_batchedIf6float2Li128ELi3EEvPKT_S3_S3_PS1_iib_param_4];
	ld.param.u32 	%r17, [_Z19gemv_kernel_batchedIf6float2Li128ELi3EEvPKT_S3_S3_PS1_iib_param_5];
	mov.u32 	%r1, %ctaid.x;
	setp.ge.s32 	%p1, %r1, %r16;
	@%p1 bra 	$L__BB82_23;
	mov.u32 	%r2, %tid.x;
	shr.u32 	%r18, %r17, 31;
	add.s32 	%r19, %r17, %r18;
	shr.s32 	%r3, %r19, 1;
	mul.lo.s32 	%r4, %r17, %r1;
	mul.wide.s32 	%rd19, %r4, 4;
	add.s64 	%rd1, %rd15, %rd19;
	setp.ge.s32 	%p2, %r2, %r3;
	mov.f32 	%f181, 0f00000000;
	mov.f32 	%f182, %f181;
	mov.f32 	%f183, %f181;
	@%p2 bra 	$L__BB82_8;
	not.b32 	%r20, %r2;
	add.s32 	%r5, %r3, %r20;
	and.b32  	%r21, %r5, 384;
	setp.eq.s32 	%p3, %r21, 384;
	mov.f32 	%f181, 0f00000000;
	mov.u32 	%r95, %r2;
	@%p3 bra 	$L__BB82_5;
	mul.wide.s32 	%rd2, %r17, 8;
	mul.wide.u32 	%rd20, %r2, 8;
	add.s64 	%rd65, %rd16, %rd20;
	mul.wide.s32 	%rd4, %r17, 4;
	add.s64 	%rd22, %rd20, %rd19;
	add.s64 	%rd64, %rd15, %rd22;
	shr.u32 	%r22, %r5, 7;
	add.s32 	%r23, %r22, 1;
	and.b32  	%r24, %r23, 3;
	neg.s32 	%r93, %r24;
	mov.f32 	%f181, 0f00000000;
	mov.f32 	%f182, %f181;
	mov.f32 	%f183, %f181;
	mov.u32 	%r95, %r2;
$L__BB82_4:
	.pragma "nounroll";
	// begin inline asm
	ld.global.nc.v2.f32 {%f42,%f43}, [%rd64];
	// end inline asm
	// begin inline asm
	ld.global.nc.v2.f32 {%f44,%f45}, [%rd65];
	// end inline asm
	fma.rn.f32 	%f50, %f42, %f44, %f183;
	fma.rn.f32 	%f183, %f43, %f45, %f50;
	add.s64 	%rd25, %rd65, %rd4;
	// begin inline asm
	ld.global.nc.v2.f32 {%f46,%f47}, [%rd25];
	// end inline asm
	fma.rn.f32 	%f51, %f42, %f46, %f182;
	fma.rn.f32 	%f182, %f43, %f47, %f51;
	add.s64 	%rd26, %rd65, %rd2;
	// begin inline asm
	ld.global.nc.v2.f32 {%f48,%f49}, [%rd26];
	// end inline asm
	fma.rn.f32 	%f52, %f42, %f48, %f181;
	fma.rn.f32 	%f181, %f43, %f49, %f52;
	add.s32 	%r95, %r95, 128;
	add.s64 	%rd65, %rd65, 1024;
	add.s64 	%rd64, %rd64, 1024;
	add.s32 	%r93, %r93, 1;
	setp.ne.s32 	%p4, %r93, 0;
	@%p4 bra 	$L__BB82_4;
$L__BB82_5:
	setp.lt.u32 	%p5, %r5, 384;
	@%p5 bra 	$L__BB82_8;
	mul.wide.u32 	%rd66, %r95, 8;
	mul.wide.s32 	%rd27, %r17, 8;
	add.s64 	%rd11, %rd16, %rd27;
	mul.wide.s32 	%rd28, %r17, 4;
	add.s64 	%rd12, %rd16, %rd28;
$L__BB82_7:
	add.s64 	%rd29, %rd1, %rd66;
	// begin inline asm
	ld.global.nc.v2.f32 {%f53,%f54}, [%rd29];
	// end inline asm
	add.s64 	%rd30, %rd16, %rd66;
	// begin inline asm
	ld.global.nc.v2.f32 {%f55,%f56}, [%rd30];
	// end inline asm
	fma.rn.f32 	%f85, %f53, %f55, %f183;
	fma.rn.f32 	%f86, %f54, %f56, %f85;
	add.s64 	%rd31, %rd12, %rd66;
	// begin inline asm
	ld.global.nc.v2.f32 {%f57,%f58}, [%rd31];
	// end inline asm
	fma.rn.f32 	%f87, %f53, %f57, %f182;
	fma.rn.f32 	%f88, %f54, %f58, %f87;
	add.s64 	%rd32, %rd11, %rd66;
	// begin inline asm
	ld.global.nc.v2.f32 {%f59,%f60}, [%rd32];
	// end inline asm
	fma.rn.f32 	%f89, %f53, %f59, %f181;
	fma.rn.f32 	%f90, %f54, %f60, %f89;
	add.s64 	%rd33, %rd29, 1024;
	// begin inline asm
	ld.global.nc.v2.f32 {%f61,%f62}, [%rd33];
	// end inline asm
	add.s64 	%rd34, %rd30, 1024;
	// begin inline asm
	ld.global.nc.v2.f32 {%f63,%f64}, [%rd34];
	// end inline asm
	fma.rn.f32 	%f91, %f61, %f63, %f86;
	fma.rn.f32 	%f92, %f62, %f64, %f91;
	add.s64 	%rd35, %rd31, 1024;
	// begin inline asm
	ld.global.nc.v2.f32 {%f65,%f66}, [%rd35];
	// end inline asm
	fma.rn.f32 	%f93, %f61, %f65, %f88;
	fma.rn.f32 	%f94, %f62, %f66, %f93;
	add.s64 	%rd36, %rd32, 1024;
	// begin inline asm
	ld.global.nc.v2.f32 {%f67,%f68}, [%rd36];
	// end inline asm
	fma.rn.f32 	%f95, %f61, %f67, %f90;
	fma.rn.f32 	%f96, %f62, %f68, %f95;
	add.s64 	%rd37, %rd29, 2048;
	// begin inline asm
	ld.global.nc.v2.f32 {%f69,%f70}, [%rd37];
	// end inline asm
	add.s64 	%rd38, %rd30, 2048;
	// begin inline asm
	ld.global.nc.v2.f32 {%f71,%f72}, [%rd38];
	// end inline asm
	fma.rn.f32 	%f97, %f69, %f71, %f92;
	fma.rn.f32 	%f98, %f70, %f72, %f97;
	add.s64 	%rd39, %rd31, 2048;
	// begin inline asm
	ld.global.nc.v2.f32 {%f73,%f74}, [%rd39];
	// end inline asm
	fma.rn.f32 	%f99, %f69, %f73, %f94;
	fma.rn.f32 	%f100, %f70, %f74, %f99;
	add.s64 	%rd40, %rd32, 2048;
	// begin inline asm
	ld.global.nc.v2.f32 {%f75,%f76}, [%rd40];
	// end inline asm
	fma.rn.f32 	%f101, %f69, %f75, %f96;
	fma.rn.f32 	%f102, %f70, %f76, %f101;
	add.s64 	%rd41, %rd29, 3072;
	// begin inline asm
	ld.global.nc.v2.f32 {%f77,%f78}, [%rd41];
	// end inline asm
	add.s64 	%rd42, %rd30, 3072;
	// begin inline asm
	ld.global.nc.v2.f32 {%f79,%f80}, [%rd42];
	// end inline asm
	fma.rn.f32 	%f103, %f77, %f79, %f98;
	fma.rn.f32 	%f183, %f78, %f80, %f103;
	add.s64 	%rd43, %rd31, 3072;
	// begin inline asm
	ld.global.nc.v2.f32 {%f81,%f82}, [%rd43];
	// end inline asm
	fma.rn.f32 	%f104, %f77, %f81, %f100;
	fma.rn.f32 	%f182, %f78, %f82, %f104;
	add.s64 	%rd44, %rd32, 3072;
	// begin inline asm
	ld.global.nc.v2.f32 {%f83,%f84}, [%rd44];
	// end inline asm
	fma.rn.f32 	%f105, %f77, %f83, %f102;
	fma.rn.f32 	%f181, %f78, %f84, %f105;
	add.s32 	%r95, %r95, 512;
	add.s64 	%rd66, %rd66, 4096;
	setp.lt.s32 	%p6, %r95, %r3;
	@%p6 bra 	$L__BB82_7;
$L__BB82_8:
	and.b32  	%r25, %r17, 1;
	setp.eq.b32 	%p7, %r25, 1;
	not.pred 	%p8, %p7;
	setp.ne.s32 	%p9, %r2, 0;
	or.pred  	%p10, %p9, %p8;
	@%p10 bra 	$L__BB82_10;
	mul.wide.s32 	%rd49, %r17, 4;
	add.s64 	%rd50, %rd1, %rd49;
	add.s64 	%rd45, %rd50, -4;
	// begin inline asm
	ld.global.nc.f32 %f106, [%rd45];
	// end inline asm
	add.s64 	%rd51, %rd16, %rd49;
	add.s64 	%rd46, %rd51, -4;
	// begin inline asm
	ld.global.nc.f32 %f107, [%rd46];
	// end inline asm
	fma.rn.f32 	%f183, %f106, %f107, %f183;
	add.s64 	%rd47, %rd46, %rd49;
	// begin inline asm
	ld.global.nc.f32 %f108, [%rd47];
	// end inline asm
	fma.rn.f32 	%f182, %f106, %f108, %f182;
	shl.b32 	%r26, %r17, 1;
	mul.wide.s32 	%rd52, %r26, 4;
	add.s64 	%rd48, %rd46, %rd52;
	// begin inline asm
	ld.global.nc.f32 %f109, [%rd48];
	// end inline asm
	fma.rn.f32 	%f181, %f106, %f109, %f181;
$L__BB82_10:
	mov.b32 	%r27, %f183;
	shfl.sync.bfly.b32	%r28|%p11, %r27, 16, 31, -1;
	mov.b32 	%f110, %r28;
	add.f32 	%f111, %f183, %f110;
	mov.b32 	%r29, %f111;
	shfl.sync.bfly.b32	%r30|%p12, %r29, 8, 31, -1;
	mov.b32 	%f112, %r30;
	add.f32 	%f113, %f111, %f112;
	mov.b32 	%r31, %f113;
	shfl.sync.bfly.b32	%r32|%p13, %r31, 4, 31, -1;
	mov.b32 	%f114, %r32;
	add.f32 	%f115, %f113, %f114;
	mov.b32 	%r33, %f115;
	shfl.sync.bfly.b32	%r34|%p14, %r33, 2, 31, -1;
	mov.b32 	%f116, %r34;
	add.f32 	%f117, %f115, %f116;
	mov.b32 	%r35, %f117;
	shfl.sync.bfly.b32	%r36|%p15, %r35, 1, 31, -1;
	mov.b32 	%f118, %r36;
	add.f32 	%f25, %f117, %f118;
	mov.b32 	%r37, %f182;
	shfl.sync.bfly.b32	%r38|%p16, %r37, 16, 31, -1;
	mov.b32 	%f119, %r38;
	add.f32 	%f120, %f182, %f119;
	mov.b32 	%r39, %f120;
	shfl.sync.bfly.b32	%r40|%p17, %r39, 8, 31, -1;
	mov.b32 	%f121, %r40;
	add.f32 	%f122, %f120, %f121;
	mov.b32 	%r41, %f122;
	shfl.sync.bfly.b32	%r42|%p18, %r41, 4, 31, -1;
	mov.b32 	%f123, %r42;
	add.f32 	%f124, %f122, %f123;
	mov.b32 	%r43, %f124;
	shfl.sync.bfly.b32	%r44|%p19, %r43, 2, 31, -1;
	mov.b32 	%f125, %r44;
	add.f32 	%f126, %f124, %f125;
	mov.b32 	%r45, %f126;
	shfl.sync.bfly.b32	%r46|%p20, %r45, 1, 31, -1;
	mov.b32 	%f127, %r46;
	add.f32 	%f26, %f126, %f127;
	mov.b32 	%r47, %f181;
	shfl.sync.bfly.b32	%r48|%p21, %r47, 16, 31, -1;
	mov.b32 	%f128, %r48;
	add.f32 	%f129, %f181, %f128;
	mov.b32 	%r49, %f129;
	shfl.sync.bfly.b32	%r50|%p22, %r49, 8, 31, -1;
	mov.b32 	%f130, %r50;
	add.f32 	%f131, %f129, %f130;
	mov.b32 	%r51, %f131;
	shfl.sync.bfly.b32	%r52|%p23, %r51, 4, 31, -1;
	mov.b32 	%f132, %r52;
	add.f32 	%f133, %f131, %f132;
	mov.b32 	%r53, %f133;
	shfl.sync.bfly.b32	%r54|%p24, %r53, 2, 31, -1;
	mov.b32 	%f134, %r54;
	add.f32 	%f135, %f133, %f134;
	mov.b32 	%r55, %f135;
	shfl.sync.bfly.b32	%r56|%p25, %r55, 1, 31, -1;
	mov.b32 	%f136, %r56;
	add.f32 	%f27, %f135, %f136;
	and.b32  	%r14, %r2, 31;
	setp.ne.s32 	%p26, %r14, 0;
	@%p26 bra 	$L__BB82_12;
	shr.u32 	%r57, %r2, 5;
	mov.u32 	%r58, _ZZ19gemv_kernel_batchedIf6float2Li128ELi3EEvPKT_S3_S3_PS1_iibE9warp_sums;
	mad.lo.s32 	%r59, %r57, 12, %r58;
	st.shared.f32 	[%r59], %f25;
	st.shared.f32 	[%r59+4], %f26;
	st.shared.f32 	[%r59+8], %f27;
$L__BB82_12:
	bar.sync 	0;
	setp.gt.u32 	%p27, %r2, 31;
	@%p27 bra 	$L__BB82_23;
	setp.gt.u32 	%p28, %r14, 3;
	mov.u32 	%r60, _ZZ19gemv_kernel_batchedIf6float2Li128ELi3EEvPKT_S3_S3_PS1_iibE9warp_sums;
	mad.lo.s32 	%r15, %r14, 12, %r60;
	mov.f32 	%f187, 0f00000000;
	@%p28 bra 	$L__BB82_15;
	ld.shared.f32 	%f187, [%r15];
$L__BB82_15:
	setp.gt.u32 	%p29, %r14, 3;
	mov.b32 	%r61, %f187;
	shfl.sync.bfly.b32	%r62|%p30, %r61, 16, 31, -1;
	mov.b32 	%f139, %r62;
	add.f32 	%f140, %f187, %f139;
	mov.b32 	%r63, %f140;
	shfl.sync.bfly.b32	%r64|%p31, %r63, 8, 31, -1;
	mov.b32 	%f141, %r64;
	add.f32 	%f142, %f140, %f141;
	mov.b32 	%r65, %f142;
	shfl.sync.bfly.b32	%r66|%p32, %r65, 4, 31, -1;
	mov.b32 	%f143, %r66;
	add.f32 	%f144, %f142, %f143;
	mov.b32 	%r67, %f144;
	shfl.sync.bfly.b32	%r68|%p33, %r67, 2, 31, -1;
	mov.b32 	%f145, %r68;
	add.f32 	%f146, %f144, %f145;
	mov.b32 	%r69, %f146;
	shfl.sync.bfly.b32	%r70|%p34, %r69, 1, 31, -1;
	mov.b32 	%f147, %r70;
	add.f32 	%f30, %f146, %f147;
	mov.f32 	%f188, 0f00000000;
	@%p29 bra 	$L__BB82_17;
	ld.shared.f32 	%f188, [%r15+4];
$L__BB82_17:
	setp.gt.u32 	%p35, %r14, 3;
	mov.b32 	%r71, %f188;
	shfl.sync.bfly.b32	%r72|%p36, %r71, 16, 31, -1;
	mov.b32 	%f149, %r72;
	add.f32 	%f150, %f188, %f149;
	mov.b32 	%r73, %f150;
	shfl.sync.bfly.b32	%r74|%p37, %r73, 8, 31, -1;
	mov.b32 	%f151, %r74;
	add.f32 	%f152, %f150, %f151;
	mov.b32 	%r75, %f152;
	shfl.sync.bfly.b32	%r76|%p38, %r75, 4, 31, -1;
	mov.b32 	%f153, %r76;
	add.f32 	%f154, %f152, %f153;
	mov.b32 	%r77, %f154;
	shfl.sync.bfly.b32	%r78|%p39, %r77, 2, 31, -1;
	mov.b32 	%f155, %r78;
	add.f32 	%f156, %f154, %f155;
	mov.b32 	%r79, %f156;
	shfl.sync.bfly.b32	%r80|%p40, %r79, 1, 31, -1;
	mov.b32 	%f157, %r80;
	add.f32 	%f33, %f156, %f157;
	mov.f32 	%f189, 0f00000000;
	@%p35 bra 	$L__BB82_19;
	ld.shared.f32 	%f189, [%r15+8];
$L__BB82_19:
	setp.ne.s32 	%p41, %r2, 0;
	mov.b32 	%r81, %f189;
	shfl.sync.bfly.b32	%r82|%p42, %r81, 16, 31, -1;
	mov.b32 	%f158, %r82;
	add.f32 	%f159, %f189, %f158;
	mov.b32 	%r83, %f159;
	shfl.sync.bfly.b32	%r84|%p43, %r83, 8, 31, -1;
	mov.b32 	%f160, %r84;
	add.f32 	%f161, %f159, %f160;
	mov.b32 	%r85, %f161;
	shfl.sync.bfly.b32	%r86|%p44, %r85, 4, 31, -1;
	mov.b32 	%f162, %r86;
	add.f32 	%f163, %f161, %f162;
	mov.b32 	%r87, %f163;
	shfl.sync.bfly.b32	%r88|%p45, %r87, 2, 31, -1;
	mov.b32 	%f164, %r88;
	add.f32 	%f165, %f163, %f164;
	mov.b32 	%r89, %f165;
	shfl.sync.bfly.b32	%r90|%p46, %r89, 1, 31, -1;
	mov.b32 	%f166, %r90;
	add.f32 	%f36, %f165, %f166;
	@%p41 bra 	$L__BB82_23;
	ld.param.s8 	%rs2, [_Z19gemv_kernel_batchedIf6float2Li128ELi3EEvPKT_S3_S3_PS1_iib_param_6];
	setp.eq.s16 	%p47, %rs2, 0;
	mov.f32 	%f190, 0f00000000;
	@%p47 bra 	$L__BB82_22;
	ld.param.u64 	%rd62, [_Z19gemv_kernel_batchedIf6float2Li128ELi3EEvPKT_S3_S3_PS1_iib_param_2];
	mul.wide.u32 	%rd54, %r1, 4;
	add.s64 	%rd53, %rd62, %rd54;
	// begin inline asm
	ld.global.nc.f32 %f190, [%rd53];
	// end inline asm
$L__BB82_22:
	ld.param.u64 	%rd63, [_Z19gemv_kernel_batchedIf6float2Li128ELi3EEvPKT_S3_S3_PS1_iib_param_3];
	cvta.to.global.u64 	%rd55, %rd63;
	add.f32 	%f169, %f190, %f30;
	mul.wide.u32 	%rd56, %r1, 4;
	add.s64 	%rd57, %rd55, %rd56;
	st.global.f32 	[%rd57], %f169;
	add.f32 	%f170, %f190, %f33;
	add.s32 	%r91, %r16, %r1;
	mul.wide.u32 	%rd58, %r91, 4;
	add.s64 	%rd59, %rd55, %rd58;
	st.global.f32 	[%rd59], %f170;
	add.f32 	%f171, %f190, %f36;
	add.s32 	%r92, %r91, %r16;
	mul.wide.u32 	%rd60, %r92, 4;
	add.s64 	%rd61, %rd55, %rd60;
	st.global.f32 	[%rd61], %f171;
$L__BB82_23:
	ret;

}
	// .globl	_Z19gemv_kernel_batchedIf6float2Li128ELi4EEvPKT_S3_S3_PS1_iib
.visible .entry _Z19gemv_kernel_batchedIf6float2Li128ELi4EEvPKT_S3_S3_PS1_iib(
	.param .u64 .ptr .align 1 _Z19gemv_kernel_batchedIf6float2Li128ELi4EEvPKT_S3_S3_PS1_iib_param_0,
	.param .u64 .ptr .align 1 _Z19gemv_kernel_batchedIf6float2Li128ELi4EEvPKT_S3_S3_PS1_iib_param_1,
	.param .u64 .ptr .align 1 _Z19gemv_kernel_batchedIf6float2Li128ELi4EEvPKT_S3_S3_PS1_iib_param_2,
	.param .u64 .ptr .align 1 _Z19gemv_kernel_batchedIf6float2Li128ELi4EEvPKT_S3_S3_PS1_iib_param_3,
	.param .u32 _Z19gemv_kernel_batchedIf6float2Li128ELi4EEvPKT_S3_S3_PS1_iib_param_4,
	.param .u32 _Z19gemv_kernel_batchedIf6float2Li128ELi4EEvPKT_S3_S3_PS1_iib_param_5,
	.param .u8 _Z19gemv_kernel_batchedIf6float2Li128ELi4EEvPKT_S3_S3_PS1_iib_param_6
)
{
	.reg .pred 	%p<59>;
	.reg .b16 	%rs<2>;
	.reg .b32 	%r<120>;
	.reg .b32 	%f<248>;
	.reg .b64 	%rd<78>;
	// demoted variable
	.shared .align 4 .b8 _ZZ19gemv_kernel_batchedIf6float2Li128ELi4EEvPKT_S3_S3_PS1_iibE9warp_sums[64];
	ld.param.u64 	%rd17, [_Z19gemv_kernel_batchedIf6float2Li128ELi4EEvPKT_S3_S3_PS1_iib_param_0];
	ld.param.u64 	%rd18, [_Z19gemv_kernel_batchedIf6float2Li128ELi4EEvPKT_S3_S3_PS1_iib_param_1];
	ld.param.u64 	%rd20, [_Z19gemv_kernel_batchedIf6float2Li128ELi4EEvPKT_S3_S3_PS1_iib_param_3];
	ld.param.u32 	%r16, [_Z19gemv_kernel_batchedIf6float2Li128ELi4EEvPKT_S3_S3_PS1_iib_param_4];
	ld.param.u32 	%r17, [_Z19gemv_kernel_batchedIf6float2Li128ELi4EEvPKT_S3_S3_PS1_iib_param_5];
	ld.param.s8 	%rs1, [_Z19gemv_kernel_batchedIf6float2Li128ELi4EEvPKT_S3_S3_PS1_iib_param_6];
	mov.u32 	%r1, %ctaid.x;
	setp.ge.s32 	%p1, %r1, %r16;
	@%p1 bra 	$L__BB83_25;
	mov.u32 	%r2, %tid.x;
	shr.u32 	%r18, %r17, 31;
	add.s32 	%r19, %r17, %r18;
	shr.s32 	%r3, %r19, 1;
	mul.lo.s32 	%r4, %r17, %r1;
	mul.wide.s32 	%rd21, %r4, 4;
	add.s64 	%rd1, %rd17, %rd21;
	setp.ge.s32 	%p2, %r2, %r3;
	mov.f32 	%f235, 0f00000000;
	mov.f32 	%f236, %f235;
	mov.f32 	%f237, %f235;
	mov.f32 	%f238, %f235;
	@%p2 bra 	$L__BB83_8;
	not.b32 	%r20, %r2;
	add.s32 	%r5, %r3, %r20;
	and.b32  	%r21, %r5, 384;
	setp.eq.s32 	%p3, %r21, 384;
	mov.f32 	%f235, 0f00000000;
	mov.u32 	%r118, %r2;
	@%p3 bra 	$L__BB83_5;
	mul.wide.s32 	%rd2, %r17, 8;
	mul.wide.u32 	%rd22, %r2, 8;
	add.s64 	%rd76, %rd18, %rd22;
	mul.wide.s32 	%rd4, %r17, 12;
	mul.wide.s32 	%rd5, %r17, 4;
	add.s64 	%rd24, %rd22, %rd21;
	add.s64 	%rd75, %rd17, %rd24;
	shr.u32 	%r22, %r5, 7;
	add.s32 	%r23, %r22, 1;
	and.b32  	%r24, %r23, 3;
	neg.s32 	%r116, %r24;
	mov.f32 	%f235, 0f00000000;
	mov.f32 	%f236, %f235;
	mov.f32 	%f237, %f235;
	mov.f32 	%f238, %f235;
	mov.u32 	%r118, %r2;
$L__BB83_4:
	.pragma "nounroll";
	// begin inline asm
	ld.global.nc.v2.f32 {%f54,%f55}, [%rd75];
	// end inline asm
	// begin inline asm
	ld.global.nc.v2.f32 {%f56,%f57}, [%rd76];
	// end inline asm
	fma.rn.f32 	%f64, %f54, %f56, %f238;
	fma.rn.f32 	%f238, %f55, %f57, %f64;
	add.s64 	%rd27, %rd76, %rd5;
	// begin inline asm
	ld.global.nc.v2.f32 {%f58,%f59}, [%rd27];
	// end inline asm
	fma.rn.f32 	%f65, %f54, %f58, %f237;
	fma.rn.f32 	%f237, %f55, %f59, %f65;
	add.s64 	%rd28, %rd76, %rd2;
	// begin inline asm
	ld.global.nc.v2.f32 {%f60,%f61}, [%rd28];
	// end inline asm
	fma.rn.f32 	%f66, %f54, %f60, %f236;
	fma.rn.f32 	%f236, %f55, %f61, %f66;
	add.s64 	%rd29, %rd76, %rd4;
	// begin inline asm
	ld.global.nc.v2.f32 {%f62,%f63}, [%rd29];
	// end inline asm
	fma.rn.f32 	%f67, %f54, %f62, %f235;
	fma.rn.f32 	%f235, %f55, %f63, %f67;
	add.s32 	%r118, %r118, 128;
	add.s64 	%rd76, %rd76, 1024;
	add.s64 	%rd75, %rd75, 1024;
	add.s32 	%r116, %r116, 1;
	setp.ne.s32 	%p4, %r116, 0;
	@%p4 bra 	$L__BB83_4;
$L__BB83_5:
	setp.lt.u32 	%p5, %r5, 384;
	@%p5 bra 	$L__BB83_8;
	mul.wide.u32 	%rd77, %r118, 8;
	mul.wide.s32 	%rd30, %r17, 8;
	add.s64 	%rd12, %rd18, %rd30;
	mul.wide.s32 	%rd31, %r17, 12;
	add.s64 	%rd13, %rd18, %rd31;
	mul.wide.s32 	%rd32, %r17, 4;
	add.s64 	%rd14, %rd18, %rd32;
$L__BB83_7:
	add.s64 	%rd33, %rd1, %rd77;
	// begin inline asm
	ld.global.nc.v2.f32 {%f68,%f69}, [%rd33];
	// end inline asm
	add.s64 	%rd34, %rd18, %rd77;
	// begin inline asm
	ld.global.nc.v2.f32 {%f70,%f71}, [%rd34];
	// end inline asm
	fma.rn.f32 	%f108, %f68, %f70, %f238;
	fma.rn.f32 	%f109, %f69, %f71, %f108;
	add.s64 	%rd35, %rd14, %rd77;
	// begin inline asm
	ld.global.nc.v2.f32 {%f72,%f73}, [%rd35];
	// end inline asm
	fma.rn.f32 	%f110, %f68, %f72, %f237;
	fma.rn.f32 	%f111, %f69, %f73, %f110;
	add.s64 	%rd36, %rd12, %rd77;
	// begin inline asm
	ld.global.nc.v2.f32 {%f74,%f75}, [%rd36];
	// end inline asm
	fma.rn.f32 	%f112, %f68, %f74, %f236;
	fma.rn.f32 	%f113, %f69, %f75, %f112;
	add.s64 	%rd37, %rd13, %rd77;
	// begin inline asm
	ld.global.nc.v2.f32 {%f76,%f77}, [%rd37];
	// end inline asm
	fma.rn.f32 	%f114, %f68, %f76, %f235;
	fma.rn.f32 	%f115, %f69, %f77, %f114;
	add.s64 	%rd38, %rd33, 1024;
	// begin inline asm
	ld.global.nc.v2.f32 {%f78,%f79}, [%rd38];
	// end inline asm
	add.s64 	%rd39, %rd34, 1024;
	// begin inline asm
	ld.global.nc.v2.f32 {%f80,%f81}, [%rd39];
	// end inline asm
	fma.rn.f32 	%f116, %f78, %f80, %f109;
	fma.rn.f32 	%f117, %f79, %f81, %f116;
	add.s64 	%rd40, %rd35, 1024;
	// begin inline asm
	ld.global.nc.v2.f32 {%f82,%f83}, [%rd40];
	// end inline asm
	fma.rn.f32 	%f118, %f78, %f82, %f111;
	fma.rn.f32 	%f119, %f79, %f83, %f118;
	add.s64 	%rd41, %rd36, 1024;
	// begin inline asm
	ld.global.nc.v2.f32 {%f84,%f85}, [%rd41];
	// end inline asm
	fma.rn.f32 	%f120, %f78, %f84, %f113;
	fma.rn.f32 	%f121, %f79, %f85, %f120;
	add.s64 	%rd42, %rd37, 1024;
	// begin inline asm
	ld.global.nc.v2.f32 {%f86,%f87}, [%rd42];
	// end inline asm
	fma.rn.f32 	%f122, %f78, %f86, %f115;
	fma.rn.f32 	%f123, %f79, %f87, %f122;
	add.s64 	%rd43, %rd33, 2048;
	// begin inline asm
	ld.global.nc.v2.f32 {%f88,%f89}, [%rd43];
	// end inline asm
	add.s64 	%rd44, %rd34, 2048;
	// begin inline asm
	ld.global.nc.v2.f32 {%f90,%f91}, [%rd44];
	// end inline asm
	fma.rn.f32 	%f124, %f88, %f90, %f117;
	fma.rn.f32 	%f125, %f89, %f91, %f124;
	add.s64 	%rd45, %rd35, 2048;
	// begin inline asm
	ld.global.nc.v2.f32 {%f92,%f93}, [%rd45];
	// end inline asm
	fma.rn.f32 	%f126, %f88, %f92, %f119;
	fma.rn.f32 	%f127, %f89, %f93, %f126;
	add.s64 	%rd46, %rd36, 2048;
	// begin inline asm
	ld.global.nc.v2.f32 {%f94,%f95}, [%rd46];
	// end inline asm
	fma.rn.f32 	%f128, %f88, %f94, %f121;
	fma.rn.f32 	%f129, %f89, %f95, %f128;
	add.s64 	%rd47, %rd37, 2048;
	// begin inline asm
	ld.global.nc.v2.f32 {%f96,%f97}, [%rd47];
	// end inline asm
	fma.rn.f32 	%f130, %f88, %f96, %f123;
	fma.rn.f32 	%f131, %f89, %f97, %f130;
	add.s64 	%rd48, %rd33, 3072;
	// begin inline asm
	ld.global.nc.v2.f32 {%f98,%f99}, [%rd48];
	// end inline asm
	add.s64 	%rd49, %rd34, 3072;
	// begin inline asm
	ld.global.nc.v2.f32 {%f100,%f101}, [%rd49];
	// end inline asm
	fma.rn.f32 	%f132, %f98, %f100, %f125;
	fma.rn.f32 	%f238, %f99, %f101, %f132;
	add.s64 	%rd50, %rd35, 3072;
	// begin inline asm
	ld.global.nc.v2.f32 {%f102,%f103}, [%rd50];
	// end inline asm
	fma.rn.f32 	%f133, %f98, %f102, %f127;
	fma.rn.f32 	%f237, %f99, %f103, %f133;
	add.s64 	%rd51, %rd36, 3072;
	// begin inline asm
	ld.global.nc.v2.f32 {%f104,%f105}, [%rd51];
	// end inline asm
	fma.rn.f32 	%f134, %f98, %f104, %f129;
	fma.rn.f32 	%f236, %f99, %f105, %f134;
	add.s64 	%rd52, %rd37, 3072;
	// begin inline asm
	ld.global.nc.v2.f32 {%f106,%f107}, [%rd52];
	// end inline asm
	fma.rn.f32 	%f135, %f98, %f106, %f131;
	fma.rn.f32 	%f235, %f99, %f107, %f135;
	add.s32 	%r118, %r118, 512;
	add.s64 	%rd77, %rd77, 4096;
	setp.lt.s32 	%p6, %r118, %r3;
	@%p6 bra 	$L__BB83_7;
$L__BB83_8:
	and.b32  	%r25, %r17, 1;
	setp.eq.b32 	%p7, %r25, 1;
	not.pred 	%p8, %p7;
	setp.ne.s32 	%p9, %r2, 0;
	or.pred  	%p10, %p9, %p8;
	@%p10 bra 	$L__BB83_10;
	mul.wide.s32 	%rd58, %r17, 4;
	add.s64 	%rd59, %rd1, %rd58;
	add.s64 	%rd53, %rd59, -4;
	// begin inline asm
	ld.global.nc.f32 %f136, [%rd53];
	// end inline asm
	add.s64 	%rd60, %rd18, %rd58;
	add.s64 	%rd54, %rd60, -4;
	// begin inline asm
	ld.global.nc.f32 %f137, [%rd54];
	// end inline asm
	fma.rn.f32 	%f238, %f136, %f137, %f238;
	add.s64 	%rd55, %rd54, %rd58;
	// begin inline asm
	ld.global.nc.f32 %f138, [%rd55];
	// end inline asm
	fma.rn.f32 	%f237, %f136, %f138, %f237;
	shl.b32 	%r26, %r17, 1;
	mul.wide.s32 	%rd61, %r26, 4;
	add.s64 	%rd56, %rd54, %rd61;
	// begin inline asm
	ld.global.nc.f32 %f139, [%rd56];
	// end inline asm
	fma.rn.f32 	%f236, %f136, %f139, %f236;
	mul.lo.s32 	%r27, %r17, 3;
	mul.wide.s32 	%rd62, %r27, 4;
	add.s64 	%rd57, %rd54, %rd62;
	// begin inline asm
	ld.global.nc.f32 %f140, [%rd57];
	// end inline asm
	fma.rn.f32 	%f235, %f136, %f140, %f235;
$L__BB83_10:
	mov.b32 	%r28, %f238;
	shfl.sync.bfly.b32	%r29|%p11, %r28, 16, 31, -1;
	mov.b32 	%f141, %r29;
	add.f32 	%f142, %f238, %f141;
	mov.b32 	%r30, %f142;
	shfl.sync.bfly.b32	%r31|%p12, %r30, 8, 31, -1;
	mov.b32 	%f143, %r31;
	add.f32 	%f144, %f142, %f143;
	mov.b32 	%r32, %f144;
	shfl.sync.bfly.b32	%r33|%p13, %r32, 4, 31, -1;
	mov.b32 	%f145, %r33;
	add.f32 	%f146, %f144, %f145;
	mov.b32 	%r34, %f146;
	shfl.sync.bfly.b32	%r35|%p14, %r34, 2, 31, -1;
	mov.b32 	%f147, %r35;
	add.f32 	%f148, %f146, %f147;
	mov.b32 	%r36, %f148;
	shfl.sync.bfly.b32	%r37|%p15, %r36, 1, 31, -1;
	mov.b32 	%f149, %r37;
	add.f32 	%f33, %f148, %f149;
	mov.b32 	%r38, %f237;
	shfl.sync.bfly.b32	%r39|%p16, %r38, 16, 31, -1;
	mov.b32 	%f150, %r39;
	add.f32 	%f151, %f237, %f150;
	mov.b32 	%r40, %f151;
	shfl.sync.bfly.b32	%r41|%p17, %r40, 8, 31, -1;
	mov.b32 	%f152, %r41;
	add.f32 	%f153, %f151, %f152;
	mov.b32 	%r42, %f153;
	shfl.sync.bfly.b32	%r43|%p18, %r42, 4, 31, -1;
	mov.b32 	%f154, %r43;
	add.f32 	%f155, %f153, %f154;
	mov.b32 	%r44, %f155;
	shfl.sync.bfly.b32	%r45|%p19, %r44, 2, 31, -1;
	mov.b32 	%f156, %r45;
	add.f32 	%f157, %f155, %f156;
	mov.b32 	%r46, %f157;
	shfl.sync.bfly.b32	%r47|%p20, %r46, 1, 31, -1;
	mov.b32 	%f158, %r47;
	add.f32 	%f34, %f157, %f158;
	mov.b32 	%r48, %f236;
	shfl.sync.bfly.b32	%r49|%p21, %r48, 16, 31, -1;
	mov.b32 	%f159, %r49;
	add.f32 	%f160, %f236, %f159;
	mov.b32 	%r50, %f160;
	shfl.sync.bfly.b32	%r51|%p22, %r50, 8, 31, -1;
	mov.b32 	%f161, %r51;
	add.f32 	%f162, %f160, %f161;
	mov.b32 	%r52, %f162;
	shfl.sync.bfly.b32	%r53|%p23, %r52, 4, 31, -1;
	mov.b32 	%f163, %r53;
	add.f32 	%f164, %f162, %f163;
	mov.b32 	%r54, %f164;
	shfl.sync.bfly.b32	%r55|%p24, %r54, 2, 31, -1;
	mov.b32 	%f165, %r55;
	add.f32 	%f166, %f164, %f165;
	mov.b32 	%r56, %f166;
	shfl.sync.bfly.b32	%r57|%p25, %r56, 1, 31, -1;
	mov.b32 	%f167, %r57;
	add.f32 	%f35, %f166, %f167;
	mov.b32 	%r58, %f235;
	shfl.sync.bfly.b32	%r59|%p26, %r58, 16, 31, -1;
	mov.b32 	%f168, %r59;
	add.f32 	%f169, %f235, %f168;
	mov.b32 	%r60, %f169;
	shfl.sync.bfly.b32	%r61|%p27, %r60, 8, 31, -1;
	mov.b32 	%f170, %r61;
	add.f32 	%f171, %f169, %f170;
	mov.b32 	%r62, %f171;
	shfl.sync.bfly.b32	%r63|%p28, %r62, 4, 31, -1;
	mov.b32 	%f172, %r63;
	add.f32 	%f173, %f171, %f172;
	mov.b32 	%r64, %f173;
	shfl.sync.bfly.b32	%r65|%p29, %r64, 2, 31, -1;
	mov.b32 	%f174, %r65;
	add.f32 	%f175, %f173, %f174;
	mov.b32 	%r66, %f175;
	shfl.sync.bfly.b32	%r67|%p30, %r66, 1, 31, -1;
	mov.b32 	%f176, %r67;
	add.f32 	%f36, %f175, %f176;
	and.b32  	%r14, %r2, 31;
	setp.ne.s32 	%p31, %r14, 0;
	@%p31 bra 	$L__BB83_12;
	shr.u32 	%r68, %r2, 1;
	mov.u32 	%r69, _ZZ19gemv_kernel_batchedIf6float2Li128ELi4EEvPKT_S3_S3_PS1_iibE9warp_sums;
	add.s32 	%r70, %r69, %r68;
	st.shared.f32 	[%r70], %f33;
	st.shared.f32 	[%r70+4], %f34;
	st.shared.f32 	[%r70+8], %f35;
	st.shared.f32 	[%r70+12], %f36;
$L__BB83_12:
	bar.sync 	0;
	setp.gt.u32 	%p32, %r2, 31;
	@%p32 bra 	$L__BB83_25;
	setp.gt.u32 	%p33, %r14, 3;
	shl.b32 	%r71, %r14, 4;
	mov.u32 	%r72, _ZZ19gemv_kernel_batchedIf6float2Li128ELi4EEvPKT_S3_S3_PS1_iibE9warp_sums;
	add.s32 	%r15, %r72, %r71;
	mov.f32 	%f243, 0f00000000;
	@%p33 bra 	$L__BB83_15;
	ld.shared.f32 	%f243, [%r15];
$L__BB83_15:
	setp.gt.u32 	%p34, %r14, 3;
	mov.b32 	%r73, %f243;
	shfl.sync.bfly.b32	%r74|%p35, %r73, 16, 31, -1;
	mov.b32 	%f179, %r74;
	add.f32 	%f180, %f243, %f179;
	mov.b32 	%r75, %f180;
	shfl.sync.bfly.b32	%r76|%p36, %r75, 8, 31, -1;
	mov.b32 	%f181, %r76;
	add.f32 	%f182, %f180, %f181;
	mov.b32 	%r77, %f182;
	shfl.sync.bfly.b32	%r78|%p37, %r77, 4, 31, -1;
	mov.b32 	%f183, %r78;
	add.f32 	%f184, %f182, %f183;
	mov.b32 	%r79, %f184;
	shfl.sync.bfly.b32	%r80|%p38, %r79, 2, 31, -1;
	mov.b32 	%f185, %r80;
	add.f32 	%f186, %f184, %f185;
	mov.b32 	%r81, %f186;
	shfl.sync.bfly.b32	%r82|%p39, %r81, 1, 31, -1;
	mov.b32 	%f187, %r82;
	add.f32 	%f39, %f186, %f187;
	mov.f32 	%f244, 0f00000000;
	@%p34 bra 	$L__BB83_17;
	ld.shared.f32 	%f244, [%r15+4];
$L__BB83_17:
	setp.gt.u32 	%p40, %r14, 3;
	mov.b32 	%r83, %f244;
	shfl.sync.bfly.b32	%r84|%p41, %r83, 16, 31, -1;
	mov.b32 	%f189, %r84;
	add.f32 	%f190, %f244, %f189;
	mov.b32 	%r85, %f190;
	shfl.sync.bfly.b32	%r86|%p42, %r85, 8, 31, -1;
	mov.b32 	%f191, %r86;
	add.f32 	%f192, %f190, %f191;
	mov.b32 	%r87, %f192;
	shfl.sync.bfly.b32	%r88|%p43, %r87, 4, 31, -1;
	mov.b32 	%f193, %r88;
	add.f32 	%f194, %f192, %f193;
	mov.b32 	%r89, %f194;
	shfl.sync.bfly.b32	%r90|%p44, %r89, 2, 31, -1;
	mov.b32 	%f195, %r90;
	add.f32 	%f196, %f194, %f195;
	mov.b32 	%r91, %f196;
	shfl.sync.bfly.b32	%r92|%p45, %r91, 1, 31, -1;
	mov.b32 	%f197, %r92;
	add.f32 	%f42, %f196, %f197;
	mov.f32 	%f245, 0f00000000;
	@%p40 bra 	$L__BB83_19;
	ld.shared.f32 	%f245, [%r15+8];
$L__BB83_19:
	setp.gt.u32 	%p46, %r14, 3;
	mov.b32 	%r93, %f245;
	shfl.sync.bfly.b32	%r94|%p47, %r93, 16, 31, -1;
	mov.b32 	%f199, %r94;
	add.f32 	%f200, %f245, %f199;
	mov.b32 	%r95, %f200;
	shfl.sync.bfly.b32	%r96|%p48, %r95, 8, 31, -1;
	mov.b32 	%f201, %r96;
	add.f32 	%f202, %f200, %f201;
	mov.b32 	%r97, %f202;
	shfl.sync.bfly.b32	%r98|%p49, %r97, 4, 31, -1;
	mov.b32 	%f203, %r98;
	add.f32 	%f204, %f202, %f203;
	mov.b32 	%r99, %f204;
	shfl.sync.bfly.b32	%r100|%p50, %r99, 2, 31, -1;
	mov.b32 	%f205, %r100;
	add.f32 	%f206, %f204, %f205;
	mov.b32 	%r101, %f206;
	shfl.sync.bfly.b32	%r102|%p51, %r101, 1, 31, -1;
	mov.b32 	%f207, %r102;
	add.f32 	%f45, %f206, %f207;
	mov.f32 	%f246, 0f00000000;
	@%p46 bra 	$L__BB83_21;
	ld.shared.f32 	%f246, [%r15+12];
$L__BB83_21:
	setp.ne.s32 	%p52, %r2, 0;
	mov.b32 	%r103, %f246;
	shfl.sync.bfly.b32	%r104|%p53, %r103, 16, 31, -1;
	mov.b32 	%f208, %r104;
	add.f32 	%f209, %f246, %f208;
	mov.b32 	%r105, %f209;
	shfl.sync.bfly.b32	%r106|%p54, %r105, 8, 31, -1;
	mov.b32 	%f210, %r106;
	add.f32 	%f211, %f209, %f210;
	mov.b32 	%r107, %f211;
	shfl.sync.bfly.b32	%r108|%p55, %r107, 4, 31, -1;
	mov.b32 	%f212, %r108;
	add.f32 	%f213, %f211, %f212;
	mov.b32 	%r109, %f213;
	shfl.sync.bfly.b32	%r110|%p56, %r109, 2, 31, -1;
	mov.b32 	%f214, %r110;
	add.f32 	%f215, %f213, %f214;
	mov.b32 	%r111, %f215;
	shfl.sync.bfly.b32	%r112|%p57, %r111, 1, 31, -1;
	mov.b32 	%f216, %r112;
	add.f32 	%f48, %f215, %f216;
	@%p52 bra 	$L__BB83_25;
	setp.eq.s16 	%p58, %rs1, 0;
	mov.f32 	%f247, 0f00000000;
	@%p58 bra 	$L__BB83_24;
	ld.param.u64 	%rd74, [_Z19gemv_kernel_batchedIf6float2Li128ELi4EEvPKT_S3_S3_PS1_iib_param_2];
	mul.wide.u32 	%rd64, %r1, 4;
	add.s64 	%rd63, %rd74, %rd64;
	// begin inline asm
	ld.global.nc.f32 %f247, [%rd63];
	// end inline asm
$L__BB83_24:
	cvta.to.global.u64 	%rd65, %rd20;
	add.f32 	%f219, %f247, %f39;
	mul.wide.u32 	%rd66, %r1, 4;
	add.s64 	%rd67, %rd65, %rd66;
	st.global.f32 	[%rd67], %f219;
	add.f32 	%f220, %f247, %f42;
	add.s32 	%r113, %r16, %r1;
	mul.wide.u32 	%rd68, %r113, 4;
	add.s64 	%rd69, %rd65, %rd68;
	st.global.f32 	[%rd69], %f220;
	add.f32 	%f221, %f247, %f45;
	add.s32 	%r114, %r113, %r16;
	mul.wide.u32 	%rd70, %r114, 4;
	add.s64 	%rd71, %rd65, %rd70;
	st.global.f32 	[%rd71], %f221;
	add.f32 	%f222, %f247, %f48;
	add.s32 	%r115, %r114, %r16;
	mul.wide.u32 	%rd72, %r115, 4;
	add.s64 	%rd73, %rd65, %rd72;
	st.global.f32 	[%rd73], %f222;
$L__BB83_25:
	ret;

}
	// .globl	_Z19gemv_kernel_batchedIf6float2Li128ELi5EEvPKT_S3_S3_PS1_iib
.visible .entry _Z19gemv_kernel_batchedIf6float2Li128ELi5EEvPKT_S3_S3_PS1_iib(
	.param .u64 .ptr .align 1 _Z19gemv_kernel_batchedIf6float2Li128ELi5EEvPKT_S3_S3_PS1_iib_param_0,
	.param .u64 .ptr .align 1 _Z19gemv_kernel_batchedIf6float2Li128ELi5EEvPKT_S3_S3_PS1_iib_param_1,
	.param .u64 .ptr .align 1 _Z19gemv_kernel_batchedIf6float2Li128ELi5EEvPKT_S3_S3_PS1_iib_param_2,
	.param .u64 .ptr .align 1 _Z19gemv_kernel_batchedIf6float2Li128ELi5EEvPKT_S3_S3_PS1_iib_param_3,
	.param .u32 _Z19gemv_kernel_batchedIf6float2Li128ELi5EEvPKT_S3_S3_PS1_iib_param_4,
	.param .u32 _Z19gemv_kernel_batchedIf6float2Li128ELi5EEvPKT_S3_S3_PS1_iib_param_5,
	.param .u8 _Z19gemv_kernel_batchedIf6float2Li128ELi5EEvPKT_S3_S3_PS1_iib_param_6
)
{
	.reg .pred 	%p<70>;
	.reg .b16 	%rs<3>;
	.reg .b32 	%r<141>;
	.reg .b32 	%f<305>;
	.reg .b64 	%rd<83>;
	// demoted variable
	.shared .align 4 .b8 _ZZ19gemv_kernel_batchedIf6float2Li128ELi5EEvPKT_S3_S3_PS1_iibE9warp_sums[80];
	ld.param.u64 	%rd14, [_Z19gemv_kernel_batchedIf6float2Li128ELi5EEvPKT_S3_S3_PS1_iib_param_0];
	ld.param.u64 	%rd15, [_Z19gemv_kernel_batchedIf6float2Li128ELi5EEvPKT_S3_S3_PS1_iib_param_1];
	ld.param.u32 	%r16, [_Z19gemv_kernel_batchedIf6float2Li128ELi5EEvPKT_S3_S3_PS1_iib_param_4];
	ld.param.u32 	%r17, [_Z19gemv_kernel_batchedIf6float2Li128ELi5EEvPKT_S3_S3_PS1_iib_param_5];
	mov.u32 	%r1, %ctaid.x;
	setp.ge.s32 	%p1, %r1, %r16;
	@%p1 bra 	$L__BB84_27;
	mov.u32 	%r2, %tid.x;
	shr.u32 	%r18, %r17, 31;
	add.s32 	%r19, %r17, %r18;
	shr.s32 	%r3, %r19, 1;
	mul.lo.s32 	%r4, %r17, %r1;
	mul.wide.s32 	%rd18, %r4, 4;
	add.s64 	%rd1, %rd14, %rd18;
	setp.ge.s32 	%p2, %r2, %r3;
	mov.f32 	%f289, 0f00000000;
	mov.f32 	%f290, %f289;
	mov.f32 	%f291, %f289;
	mov.f32 	%f292, %f289;
	mov.f32 	%f293, %f289;
	@%p2 bra 	$L__BB84_8;
	not.b32 	%r20, %r2;
	add.s32 	%r5, %r3, %r20;
	and.b32  	%r21, %r5, 384;
	setp.eq.s32 	%p3, %r21, 384;
	mov.f32 	%f289, 0f00000000;
	mov.u32 	%r139, %r2;
	@%p3 bra 	$L__BB84_5;
	mul.wide.u32 	%rd19, %r2, 8;
	add.s64 	%rd81, %rd15, %rd19;
	add.s64 	%rd21, %rd19, %rd18;
	add.s64 	%rd80, %rd14, %rd21;
	shr.u32 	%r22, %r5, 7;
	add.s32 	%r23, %r22, 1;
	and.b32  	%r24, %r23, 3;
	neg.s32 	%r137, %r24;
	mul.wide.s32 	%rd4, %r17, 4;
	mov.f32 	%f289, 0f00000000;
	mov.f32 	%f290, %f289;
	mov.f32 	%f291, %f289;
	mov.f32 	%f292, %f289;
	mov.f32 	%f293, %f289;
	mov.u32 	%r139, %r2;
$L__BB84_4:
	.pragma "nounroll";
	// begin inline asm
	ld.global.nc.v2.f32 {%f66,%f67}, [%rd80];
	// end inline asm
	// begin inline asm
	ld.global.nc.v2.f32 {%f68,%f69}, [%rd81];
	// end inline asm
	fma.rn.f32 	%f78, %f66, %f68, %f293;
	fma.rn.f32 	%f293, %f67, %f69, %f78;
	add.s64 	%rd24, %rd81, %rd4;
	// begin inline asm
	ld.global.nc.v2.f32 {%f70,%f71}, [%rd24];
	// end inline asm
	fma.rn.f32 	%f79, %f66, %f70, %f292;
	fma.rn.f32 	%f292, %f67, %f71, %f79;
	add.s64 	%rd25, %rd24, %rd4;
	// begin inline asm
	ld.global.nc.v2.f32 {%f72,%f73}, [%rd25];
	// end inline asm
	fma.rn.f32 	%f80, %f66, %f72, %f291;
	fma.rn.f32 	%f291, %f67, %f73, %f80;
	add.s64 	%rd26, %rd25, %rd4;
	// begin inline asm
	ld.global.nc.v2.f32 {%f74,%f75}, [%rd26];
	// end inline asm
	fma.rn.f32 	%f81, %f66, %f74, %f290;
	fma.rn.f32 	%f290, %f67, %f75, %f81;
	add.s64 	%rd27, %rd26, %rd4;
	// begin inline asm
	ld.global.nc.v2.f32 {%f76,%f77}, [%rd27];
	// end inline asm
	fma.rn.f32 	%f82, %f66, %f76, %f289;
	fma.rn.f32 	%f289, %f67, %f77, %f82;
	add.s32 	%r139, %r139, 128;
	add.s64 	%rd81, %rd81, 1024;
	add.s64 	%rd80, %rd80, 1024;
	add.s32 	%r137, %r137, 1;
	setp.ne.s32 	%p4, %r137, 0;
	@%p4 bra 	$L__BB84_4;
$L__BB84_5:
	setp.lt.u32 	%p5, %r5, 384;
	@%p5 bra 	$L__BB84_8;
	mul.wide.u32 	%rd82, %r139, 8;
	mul.wide.s32 	%rd10, %r17, 4;
	mul.wide.s32 	%rd28, %r17, 12;
	sub.s64 	%rd11, 1024, %rd28;
$L__BB84_7:
	add.s64 	%rd29, %rd1, %rd82;
	// begin inline asm
	ld.global.nc.v2.f32 {%f83,%f84}, [%rd29];
	// end inline asm
	add.s64 	%rd30, %rd15, %rd82;
	// begin inline asm
	ld.global.nc.v2.f32 {%f85,%f86}, [%rd30];
	// end inline asm
	fma.rn.f32 	%f131, %f83, %f85, %f293;
	fma.rn.f32 	%f132, %f84, %f86, %f131;
	add.s64 	%rd31, %rd30, %rd10;
	// begin inline asm
	ld.global.nc.v2.f32 {%f87,%f88}, [%rd31];
	// end inline asm
	fma.rn.f32 	%f133, %f83, %f87, %f292;
	fma.rn.f32 	%f134, %f84, %f88, %f133;
	add.s64 	%rd32, %rd31, %rd10;
	// begin inline asm
	ld.global.nc.v2.f32 {%f89,%f90}, [%rd32];
	// end inline asm
	fma.rn.f32 	%f135, %f83, %f89, %f291;
	fma.rn.f32 	%f136, %f84, %f90, %f135;
	add.s64 	%rd33, %rd32, %rd10;
	// begin inline asm
	ld.global.nc.v2.f32 {%f91,%f92}, [%rd33];
	// end inline asm
	fma.rn.f32 	%f137, %f83, %f91, %f290;
	fma.rn.f32 	%f138, %f84, %f92, %f137;
	add.s64 	%rd34, %rd33, %rd10;
	// begin inline asm
	ld.global.nc.v2.f32 {%f93,%f94}, [%rd34];
	// end inline asm
	fma.rn.f32 	%f139, %f83, %f93, %f289;
	fma.rn.f32 	%f140, %f84, %f94, %f139;
	add.s64 	%rd35, %rd29, 1024;
	// begin inline asm
	ld.global.nc.v2.f32 {%f95,%f96}, [%rd35];
	// end inline asm
	add.s64 	%rd36, %rd30, 1024;
	// begin inline asm
	ld.global.nc.v2.f32 {%f97,%f98}, [%rd36];
	// end inline asm
	fma.rn.f32 	%f141, %f95, %f97, %f132;
	fma.rn.f32 	%f142, %f96, %f98, %f141;
	add.s64 	%rd37, %rd34, %rd11;
	// begin inline asm
	ld.global.nc.v2.f32 {%f99,%f100}, [%rd37];
	// end inline asm
	fma.rn.f32 	%f143, %f95, %f99, %f134;
	fma.rn.f32 	%f144, %f96, %f100, %f143;
	add.s64 	%rd38, %rd37, %rd10;
	// begin inline asm
	ld.global.nc.v2.f32 {%f101,%f102}, [%rd38];
	// end inline asm
	fma.rn.f32 	%f145, %f95, %f101, %f136;
	fma.rn.f32 	%f146, %f96, %f102, %f145;
	add.s64 	%rd39, %rd38, %rd10;
	// begin inline asm
	ld.global.nc.v2.f32 {%f103,%f104}, [%rd39];
	// end inline asm
	fma.rn.f32 	%f147, %f95, %f103, %f138;
	fma.rn.f32 	%f148, %f96, %f104, %f147;
	add.s64 	%rd40, %rd39, %rd10;
	// begin inline asm
	ld.global.nc.v2.f32 {%f105,%f106}, [%rd40];
	// end inline asm
	fma.rn.f32 	%f149, %f95, %f105, %f140;
	fma.rn.f32 	%f150, %f96, %f106, %f149;
	add.s64 	%rd41, %rd29, 2048;
	// begin inline asm
	ld.global.nc.v2.f32 {%f107,%f108}, [%rd41];
	// end inline asm
	add.s64 	%rd42, %rd30, 2048;
	// begin inline asm
	ld.global.nc.v2.f32 {%f109,%f110}, [%rd42];
	// end inline asm
	fma.rn.f32 	%f151, %f107, %f109, %f142;
	fma.rn.f32 	%f152, %f108, %f110, %f151;
	add.s64 	%rd43, %rd40, %rd11;
	// begin inline asm
	ld.global.nc.v2.f32 {%f111,%f112}, [%rd43];
	// end inline asm
	fma.rn.f32 	%f153, %f107, %f111, %f144;
	fma.rn.f32 	%f154, %f108, %f112, %f153;
	add.s64 	%rd44, %rd43, %rd10;
	// begin inline asm
	ld.global.nc.v2.f32 {%f113,%f114}, [%rd44];
	// end inline asm
	fma.rn.f32 	%f155, %f107, %f113, %f146;
	fma.rn.f32 	%f156, %f108, %f114, %f155;
	add.s64 	%rd45, %rd44, %rd10;
	// begin inline asm
	ld.global.nc.v2.f32 {%f115,%f116}, [%rd45];
	// end inline asm
	fma.rn.f32 	%f157, %f107, %f115, %f148;
	fma.rn.f32 	%f158, %f108, %f116, %f157;
	add.s64 	%rd46, %rd45, %rd10;
	// begin inline asm
	ld.global.nc.v2.f32 {%f117,%f118}, [%rd46];
	// end inline asm
	fma.rn.f32 	%f159, %f107, %f117, %f150;
	fma.rn.f32 	%f160, %f108, %f118, %f159;
	add.s64 	%rd47, %rd29, 3072;
	// begin inline asm
	ld.global.nc.v2.f32 {%f119,%f120}, [%rd47];
	// end inline asm
	add.s64 	%rd48, %rd30, 3072;
	// begin inline asm
	ld.global.nc.v2.f32 {%f121,%f122}, [%rd48];
	// end inline asm
	fma.rn.f32 	%f161, %f119, %f121, %f152;
	fma.rn.f32 	%f293, %f120, %f122, %f161;
	add.s64 	%rd49, %rd46, %rd11;
	// begin inline asm
	ld.global.nc.v2.f32 {%f123,%f124}, [%rd49];
	// end inline asm
	fma.rn.f32 	%f162, %f119, %f123, %f154;
	fma.rn.f32 	%f292, %f120, %f124, %f162;
	add.s64 	%rd50, %rd49, %rd10;
	// begin inline asm
	ld.global.nc.v2.f32 {%f125,%f126}, [%rd50];
	// end inline asm
	fma.rn.f32 	%f163, %f119, %f125, %f156;
	fma.rn.f32 	%f291, %f120, %f126, %f163;
	add.s64 	%rd51, %rd50, %rd10;
	// begin inline asm
	ld.global.nc.v2.f32 {%f127,%f128}, [%rd51];
	// end inline asm
	fma.rn.f32 	%f164, %f119, %f127, %f158;
	fma.rn.f32 	%f290, %f120, %f128, %f164;
	add.s64 	%rd52, %rd51, %rd10;
	// begin inline asm
	ld.global.nc.v2.f32 {%f129,%f130}, [%rd52];
	// end inline asm
	fma.rn.f32 	%f165, %f119, %f129, %f160;
	fma.rn.f32 	%f289, %f120, %f130, %f165;
	add.s32 	%r139, %r139, 512;
	add.s64 	%rd82, %rd82, 4096;
	setp.lt.s32 	%p6, %r139, %r3;
	@%p6 bra 	$L__BB84_7;
$L__BB84_8:
	and.b32  	%r25, %r17, 1;
	setp.eq.b32 	%p7, %r25, 1;
	not.pred 	%p8, %p7;
	setp.ne.s32 	%p9, %r2, 0;
	or.pred  	%p10, %p9, %p8;
	@%p10 bra 	$L__BB84_10;
	mul.wide.s32 	%rd59, %r17, 4;
	add.s64 	%rd60, %rd1, %rd59;
	add.s64 	%rd53, %rd60, -4;
	// begin inline asm
	ld.global.nc.f32 %f166, [%rd53];
	// end inline asm
	add.s64 	%rd61, %rd15, %rd59;
	add.s64 	%rd54, %rd61, -4;
	// begin inline asm
	ld.global.nc.f32 %f167, [%rd54];
	// end inline asm
	fma.rn.f32 	%f293, %f166, %f167, %f293;
	add.s64 	%rd55, %rd54, %rd59;
	// begin inline asm
	ld.global.nc.f32 %f168, [%rd55];
	// end inline asm
	fma.rn.f32 	%f292, %f166, %f168, %f292;
	shl.b32 	%r26, %r17, 1;
	mul.wide.s32 	%rd62, %r26, 4;
	add.s64 	%rd56, %rd54, %rd62;
	// begin inline asm
	ld.global.nc.f32 %f169, [%rd56];
	// end inline asm
	fma.rn.f32 	%f291, %f166, %f169, %f291;
	mul.lo.s32 	%r27, %r17, 3;
	mul.wide.s32 	%rd63, %r27, 4;
	add.s64 	%rd57, %rd54, %rd63;
	// begin inline asm
	ld.global.nc.f32 %f170, [%rd57];
	// end inline asm
	fma.rn.f32 	%f290, %f166, %f170, %f290;
	shl.b32 	%r28, %r17, 2;
	mul.wide.s32 	%rd64, %r28, 4;
	add.s64 	%rd58, %rd54, %rd64;
	// begin inline asm
	ld.global.nc.f32 %f171, [%rd58];
	// end inline asm
	fma.rn.f32 	%f289, %f166, %f171, %f289;
$L__BB84_10:
	mov.b32 	%r29, %f293;
	shfl.sync.bfly.b32	%r30|%p11, %r29, 16, 31, -1;
	mov.b32 	%f172, %r30;
	add.f32 	%f173, %f293, %f172;
	mov.b32 	%r31, %f173;
	shfl.sync.bfly.b32	%r32|%p12, %r31, 8, 31, -1;
	mov.b32 	%f174, %r32;
	add.f32 	%f175, %f173, %f174;
	mov.b32 	%r33, %f175;
	shfl.sync.bfly.b32	%r34|%p13, %r33, 4, 31, -1;
	mov.b32 	%f176, %r34;
	add.f32 	%f177, %f175, %f176;
	mov.b32 	%r35, %f177;
	shfl.sync.bfly.b32	%r36|%p14, %r35, 2, 31, -1;
	mov.b32 	%f178, %r36;
	add.f32 	%f179, %f177, %f178;
	mov.b32 	%r37, %f179;
	shfl.sync.bfly.b32	%r38|%p15, %r37, 1, 31, -1;
	mov.b32 	%f180, %r38;
	add.f32 	%f41, %f179, %f180;
	mov.b32 	%r39, %f292;
	shfl.sync.bfly.b32	%r40|%p16, %r39, 16, 31, -1;
	mov.b32 	%f181, %r40;
	add.f32 	%f182, %f292, %f181;
	mov.b32 	%r41, %f182;
	shfl.sync.bfly.b32	%r42|%p17, %r41, 8, 31, -1;
	mov.b32 	%f183, %r42;
	add.f32 	%f184, %f182, %f183;
	mov.b32 	%r43, %f184;
	shfl.sync.bfly.b32	%r44|%p18, %r43, 4, 31, -1;
	mov.b32 	%f185, %r44;
	add.f32 	%f186, %f184, %f185;
	mov.b32 	%r45, %f186;
	shfl.sync.bfly.b32	%r46|%p19, %r45, 2, 31, -1;
	mov.b32 	%f187, %r46;
	add.f32 	%f188, %f186, %f187;
	mov.b32 	%r47, %f188;
	shfl.sync.bfly.b32	%r48|%p20, %r47, 1, 31, -1;
	mov.b32 	%f189, %r48;
	add.f32 	%f42, %f188, %f189;
	mov.b32 	%r49, %f291;
	shfl.sync.bfly.b32	%r50|%p21, %r49, 16, 31, -1;
	mov.b32 	%f190, %r50;
	add.f32 	%f191, %f291, %f190;
	mov.b32 	%r51, %f191;
	shfl.sync.bfly.b32	%r52|%p22, %r51, 8, 31, -1;
	mov.b32 	%f192, %r52;
	add.f32 	%f193, %f191, %f192;
	mov.b32 	%r53, %f193;
	shfl.sync.bfly.b32	%r54|%p23, %r53, 4, 31, -1;
	mov.b32 	%f194, %r54;
	add.f32 	%f195, %f193, %f194;
	mov.b32 	%r55, %f195;
	shfl.sync.bfly.b32	%r56|%p24, %r55, 2, 31, -1;
	mov.b32 	%f196, %r56;
	add.f32 	%f197, %f195, %f196;
	mov.b32 	%r57, %f197;
	shfl.sync.bfly.b32	%r58|%p25, %r57, 1, 31, -1;
	mov.b32 	%f198, %r58;
	add.f32 	%f43, %f197, %f198;
	mov.b32 	%r59, %f290;
	shfl.sync.bfly.b32	%r60|%p26, %r59, 16, 31, -1;
	mov.b32 	%f199, %r60;
	add.f32 	%f200, %f290, %f199;
	mov.b32 	%r61, %f200;
	shfl.sync.bfly.b32	%r62|%p27, %r61, 8, 31, -1;
	mov.b32 	%f201, %r62;
	add.f32 	%f202, %f200, %f201;
	mov.b32 	%r63, %f202;
	shfl.sync.bfly.b32	%r64|%p28, %r63, 4, 31, -1;
	mov.b32 	%f203, %r64;
	add.f32 	%f204, %f202, %f203;
	mov.b32 	%r65, %f204;
	shfl.sync.bfly.b32	%r66|%p29, %r65, 2, 31, -1;
	mov.b32 	%f205, %r66;
	add.f32 	%f206, %f204, %f205;
	mov.b32 	%r67, %f206;
	shfl.sync.bfly.b32	%r68|%p30, %r67, 1, 31, -1;
	mov.b32 	%f207, %r68;
	add.f32 	%f44, %f206, %f207;
	mov.b32 	%r69, %f289;
	shfl.sync.bfly.b32	%r70|%p31, %r69, 16, 31, -1;
	mov.b32 	%f208, %r70;
	add.f32 	%f209, %f289, %f208;
	mov.b32 	%r71, %f209;
	shfl.sync.bfly.b32	%r72|%p32, %r71, 8, 31, -1;
	mov.b32 	%f210, %r72;
	add.f32 	%f211, %f209, %f210;
	mov.b32 	%r73, %f211;
	shfl.sync.bfly.b32	%r74|%p33, %r73, 4, 31, -1;
	mov.b32 	%f212, %r74;
	add.f32 	%f213, %f211, %f212;
	mov.b32 	%r75, %f213;
	shfl.sync.bfly.b32	%r76|%p34, %r75, 2, 31, -1;
	mov.b32 	%f214, %r76;
	add.f32 	%f215, %f213, %f214;
	mov.b32 	%r77, %f215;
	shfl.sync.bfly.b32	%r78|%p35, %r77, 1, 31, -1;
	mov.b32 	%f216, %r78;
	add.f32 	%f45, %f215, %f216;
	and.b32  	%r14, %r2, 31;
	setp.ne.s32 	%p36, %r14, 0;
	@%p36 bra 	$L__BB84_12;
	shr.u32 	%r79, %r2, 5;
	mov.u32 	%r80, _ZZ19gemv_kernel_batchedIf6float2Li128ELi5EEvPKT_S3_S3_PS1_iibE9warp_sums;
	mad.lo.s32 	%r81, %r79, 20, %r80;
	st.shared.f32 	[%r81], %f41;
	st.shared.f32 	[%r81+4], %f42;
	st.shared.f32 	[%r81+8], %f43;
	st.shared.f32 	[%r81+12], %f44;
	st.shared.f32 	[%r81+16], %f45;
$L__BB84_12:
	bar.sync 	0;
	setp.gt.u32 	%p37, %r2, 31;
	@%p37 bra 	$L__BB84_27;
	setp.gt.u32 	%p38, %r14, 3;
	mov.u32 	%r82, _ZZ19gemv_kernel_batchedIf6float2Li128ELi5EEvPKT_S3_S3_PS1_iibE9warp_sums;
	mad.lo.s32 	%r15, %r14, 20, %r82;
	mov.f32 	%f299, 0f00000000;
	@%p38 bra 	$L__BB84_15;
	ld.shared.f32 	%f299, [%r15];
$L__BB84_15:
	setp.gt.u32 	%p39, %r14, 3;
	mov.b32 	%r83, %f299;
	shfl.sync.bfly.b32	%r84|%p40, %r83, 16, 31, -1;
	mov.b32 	%f219, %r84;
	add.f32 	%f220, %f299, %f219;
	mov.b32 	%r85, %f220;
	shfl.sync.bfly.b32	%r86|%p41, %r85, 8, 31, -1;
	mov.b32 	%f221, %r86;
	add.f32 	%f222, %f220, %f221;
	mov.b32 	%r87, %f222;
	shfl.sync.bfly.b32	%r88|%p42, %r87, 4, 31, -1;
	mov.b32 	%f223, %r88;
	add.f32 	%f224, %f222, %f223;
	mov.b32 	%r89, %f224;
	shfl.sync.bfly.b32	%r90|%p43, %r89, 2, 31, -1;
	mov.b32 	%f225, %r90;
	add.f32 	%f226, %f224, %f225;
	mov.b32 	%r91, %f226;
	shfl.sync.bfly.b32	%r92|%p44, %r91, 1, 31, -1;
	mov.b32 	%f227, %r92;
	add.f32 	%f48, %f226, %f227;
	mov.f32 	%f300, 0f00000000;
	@%p39 bra 	$L__BB84_17;
	ld.shared.f32 	%f300, [%r15+4];
$L__BB84_17:
	setp.gt.u32 	%p45, %r14, 3;
	mov.b32 	%r93, %f300;
	shfl.sync.bfly.b32	%r94|%p46, %r93, 16, 31, -1;
	mov.b32 	%f229, %r94;
	add.f32 	%f230, %f300, %f229;
	mov.b32 	%r95, %f230;
	shfl.sync.bfly.b32	%r96|%p47, %r95, 8, 31, -1;
	mov.b32 	%f231, %r96;
	add.f32 	%f232, %f230, %f231;
	mov.b32 	%r97, %f232;
	shfl.sync.bfly.b32	%r98|%p48, %r97, 4, 31, -1;
	mov.b32 	%f233, %r98;
	add.f32 	%f234, %f232, %f233;
	mov.b32 	%r99, %f234;
	shfl.sync.bfly.b32	%r100|%p49, %r99, 2, 31, -1;
	mov.b32 	%f235, %r100;
	add.f32 	%f236, %f234, %f235;
	mov.b32 	%r101, %f236;
	shfl.sync.bfly.b32	%r102|%p50, %r101, 1, 31, -1;
	mov.b32 	%f237, %r102;
	add.f32 	%f51, %f236, %f237;
	mov.f32 	%f301, 0f00000000;
	@%p45 bra 	$L__BB84_19;
	ld.shared.f32 	%f301, [%r15+8];
$L__BB84_19:
	setp.gt.u32 	%p51, %r14, 3;
	mov.b32 	%r103, %f301;
	shfl.sync.bfly.b32	%r104|%p52, %r103, 16, 31, -1;
	mov.b32 	%f239, %r104;
	add.f32 	%f240, %f301, %f239;
	mov.b32 	%r105, %f240;
	shfl.sync.bfly.b32	%r106|%p53, %r105, 8, 31, -1;
	mov.b32 	%f241, %r106;
	add.f32 	%f242, %f240, %f241;
	mov.b32 	%r107, %f242;
	shfl.sync.bfly.b32	%r108|%p54, %r107, 4, 31, -1;
	mov.b32 	%f243, %r108;
	add.f32 	%f244, %f242, %f243;
	mov.b32 	%r109, %f244;
	shfl.sync.bfly.b32	%r110|%p55, %r109, 2, 31, -1;
	mov.b32 	%f245, %r110;
	add.f32 	%f246, %f244, %f245;
	mov.b32 	%r111, %f246;
	shfl.sync.bfly.b32	%r112|%p56, %r111, 1, 31, -1;
	mov.b32 	%f247, %r112;
	add.f32 	%f54, %f246, %f247;
	mov.f32 	%f302, 0f00000000;
	@%p51 bra 	$L__BB84_21;
	ld.shared.f32 	%f302, [%r15+12];
$L__BB84_21:
	setp.gt.u32 	%p57, %r14, 3;
	mov.b32 	%r113, %f302;
	shfl.sync.bfly.b32	%r114|%p58, %r113, 16, 31, -1;
	mov.b32 	%f249, %r114;
	add.f32 	%f250, %f302, %f249;
	mov.b32 	%r115, %f250;
	shfl.sync.bfly.b32	%r116|%p59, %r115, 8, 31, -1;
	mov.b32 	%f251, %r116;
	add.f32 	%f252, %f250, %f251;
	mov.b32 	%r117, %f252;
	shfl.sync.bfly.b32	%r118|%p60, %r117, 4, 31, -1;
	mov.b32 	%f253, %r118;
	add.f32 	%f254, %f252, %f253;
	mov.b32 	%r119, %f254;
	shfl.sync.bfly.b32	%r120|%p61, %r119, 2, 31, -1;
	mov.b32 	%f255, %r120;
	add.f32 	%f256, %f254, %f255;
	mov.b32 	%r121, %f256;
	shfl.sync.bfly.b32	%r122|%p62, %r121, 1, 31, -1;
	mov.b32 	%f257, %r122;
	add.f32 	%f57, %f256, %f257;
	mov.f32 	%f303, 0f00000000;
	@%p57 bra 	$L__BB84_23;
	ld.shared.f32 	%f303, [%r15+16];
$L__BB84_23:
	setp.ne.s32 	%p63, %r2, 0;
	mov.b32 	%r123, %f303;
	shfl.sync.bfly.b32	%r124|%p64, %r123, 16, 31, -1;
	mov.b32 	%f258, %r124;
	add.f32 	%f259, %f303, %f258;
	mov.b32 	%r125, %f259;
	shfl.sync.bfly.b32	%r126|%p65, %r125, 8, 31, -1;
	mov.b32 	%f260, %r126;
	add.f32 	%f261, %f259, %f260;
	mov.b32 	%r127, %f261;
	shfl.sync.bfly.b32	%r128|%p66, %r127, 4, 31, -1;
	mov.b32 	%f262, %r128;
	add.f32 	%f263, %f261, %f262;
	mov.b32 	%r129, %f263;
	shfl.sync.bfly.b32	%r130|%p67, %r129, 2, 31, -1;
	mov.b32 	%f264, %r130;
	add.f32 	%f265, %f263, %f264;
	mov.b32 	%r131, %f265;
	shfl.sync.bfly.b32	%r132|%p68, %r131, 1, 31, -1;
	mov.b32 	%f266, %r132;
	add.f32 	%f60, %f265, %f266;
	@%p63 bra 	$L__BB84_27;
	ld.param.s8 	%rs2, [_Z19gemv_kernel_batchedIf6float2Li128ELi5EEvPKT_S3_S3_PS1_iib_param_6];
	setp.eq.s16 	%p69, %rs2, 0;
	mov.f32 	%f304, 0f00000000;
	@%p69 bra 	$L__BB84_26;
	ld.param.u64 	%rd78, [_Z19gemv_kernel_batchedIf6float2Li128ELi5EEvPKT_S3_S3_PS1_iib_param_2];
	mul.wide.u32 	%rd66, %r1, 4;
	add.s64 	%rd65, %rd78, %rd66;
	// begin inline asm
	ld.global.nc.f32 %f304, [%rd65];
	// end inline asm
$L__BB84_26:
	ld.param.u64 	%rd79, [_Z19gemv_kernel_batchedIf6float2Li128ELi5EEvPKT_S3_S3_PS1_iib_param_3];
	cvta.to.global.u64 	%rd67, %rd79;
	add.f32 	%f269, %f304, %f48;
	mul.wide.u32 	%rd68, %r1, 4;
	add.s64 	%rd69, %rd67, %rd68;
	st.global.f32 	[%rd69], %f269;
	add.f32 	%f270, %f304, %f51;
	add.s32 	%r133, %r16, %r1;
	mul.wide.u32 	%rd70, %r133, 4;
	add.s64 	%rd71, %rd67, %rd70;
	st.global.f32 	[%rd71], %f270;
	add.f32 	%f271, %f304, %f54;
	add.s32 	%r134, %r133, %r16;
	mul.wide.u32 	%rd72, %r134, 4;
	add.s64 	%rd73, %rd67, %rd72;
	st.global.f32 	[%rd73], %f271;
	add.f32 	%f272, %f304, %f57;
	add.s32 	%r135, %r134, %r16;
	mul.wide.u32 	%rd74, %r135, 4;
	add.s64 	%rd75, %rd67, %rd74;
	st.global.f32 	[%rd75], %f272;
	add.f32 	%f273, %f304, %f60;
	add.s32 	%r136, %r135, %r16;
	mul.wide.u32 	%rd76, %r136, 4;
	add.s64 	%rd77, %rd67, %rd76;
	st.global.f32 	[%rd77], %f273;
$L__BB84_27:
	ret;

}
	// .globl	_Z19gemv_kernel_batchedIf6float2Li128ELi6EEvPKT_S3_S3_PS1_iib
.visible .entry _Z19gemv_kernel_batchedIf6float2Li128ELi6EEvPKT_S3_S3_PS1_iib(
	.param .u64 .ptr .align 1 _Z19gemv_kernel_batchedIf6float2Li128ELi6EEvPKT_S3_S3_PS1_iib_param_0,
	.param .u64 .ptr .align 1 _Z19gemv_kernel_batchedIf6float2Li128ELi6EEvPKT_S3_S3_PS1_iib_param_1,
	.param .u64 .ptr .align 1 _Z19gemv_kernel_batchedIf6float2Li128ELi6EEvPKT_S3_S3_PS1_iib_param_2,
	.param .u64 .ptr .align 1 _Z19gemv_kernel_batchedIf6float2Li128ELi6EEvPKT_S3_S3_PS1_iib_param_3,
	.param .u32 _Z19gemv_kernel_batchedIf6float2Li128ELi6EEvPKT_S3_S3_PS1_iib_param_4,
	.param .u32 _Z19gemv_kernel_batchedIf6float2Li128ELi6EEvPKT_S3_S3_PS1_iib_param_5,
	.param .u8 _Z19gemv_kernel_batchedIf6float2Li128ELi6EEvPKT_S3_S3_PS1_iib_param_6
)
{
	.reg .pred 	%p<81>;
	.reg .b16 	%rs<3>;
	.reg .b32 	%r<163>;
	.reg .b32 	%f<362>;
	.reg .b64 	%rd<92>;
	// demoted variable
	.shared .align 4 .b8 _ZZ19gemv_kernel_batchedIf6float2Li128ELi6EEvPKT_S3_S3_PS1_iibE9warp_sums[96];
	ld.param.u64 	%rd13, [_Z19gemv_kernel_batchedIf6float2Li128ELi6EEvPKT_S3_S3_PS1_iib_param_0];
	ld.param.u64 	%rd14, [_Z19gemv_kernel_batchedIf6float2Li128ELi6EEvPKT_S3_S3_PS1_iib_param_1];
	ld.param.u32 	%r16, [_Z19gemv_kernel_batchedIf6float2Li128ELi6EEvPKT_S3_S3_PS1_iib_param_4];
	ld.param.u32 	%r17, [_Z19gemv_kernel_batchedIf6float2Li128ELi6EEvPKT_S3_S3_PS1_iib_param_5];
	mov.u32 	%r1, %ctaid.x;
	setp.ge.s32 	%p1, %r1, %r16;
	@%p1 bra 	$L__BB85_29;
	mov.u32 	%r2, %tid.x;
	shr.u32 	%r18, %r17, 31;
	add.s32 	%r19, %r17, %r18;
	shr.s32 	%r3, %r19, 1;
	mul.lo.s32 	%r4, %r17, %r1;
	mul.wide.s32 	%rd17, %r4, 4;
	add.s64 	%rd1, %rd13, %rd17;
	setp.ge.s32 	%p2, %r2, %r3;
	mov.f32 	%f343, 0f00000000;
	mov.f32 	%f344, %f343;
	mov.f32 	%f345, %f343;
	mov.f32 	%f346, %f343;
	mov.f32 	%f347, %f343;
	mov.f32 	%f348, %f343;
	@%p2 bra 	$L__BB85_8;
	not.b32 	%r20, %r2;
	add.s32 	%r5, %r3, %r20;
	and.b32  	%r21, %r5, 384;
	setp.eq.s32 	%p3, %r21, 384;
	mov.f32 	%f343, 0f00000000;
	mov.u32 	%r161, %r2;
	@%p3 bra 	$L__BB85_5;
	mul.wide.u32 	%rd18, %r2, 8;
	add.s64 	%rd90, %rd14, %rd18;
	add.s64 	%rd20, %rd18, %rd17;
	add.s64 	%rd89, %rd13, %rd20;
	shr.u32 	%r22, %r5, 7;
	add.s32 	%r23, %r22, 1;
	and.b32  	%r24, %r23, 3;
	neg.s32 	%r159, %r24;
	mul.wide.s32 	%rd4, %r17, 4;
	mov.f32 	%f343, 0f00000000;
	mov.f32 	%f344, %f343;
	mov.f32 	%f345, %f343;
	mov.f32 	%f346, %f343;
	mov.f32 	%f347, %f343;
	mov.f32 	%f348, %f343;
	mov.u32 	%r161, %r2;
$L__BB85_4:
	.pragma "nounroll";
	// begin inline asm
	ld.global.nc.v2.f32 {%f78,%f79}, [%rd89];
	// end inline asm
	// begin inline asm
	ld.global.nc.v2.f32 {%f80,%f81}, [%rd90];
	// end inline asm
	fma.rn.f32 	%f92, %f78, %f80, %f348;
	fma.rn.f32 	%f348, %f79, %f81, %f92;
	add.s64 	%rd23, %rd90, %rd4;
	// begin inline asm
	ld.global.nc.v2.f32 {%f82,%f83}, [%rd23];
	// end inline asm
	fma.rn.f32 	%f93, %f78, %f82, %f347;
	fma.rn.f32 	%f347, %f79, %f83, %f93;
	add.s64 	%rd24, %rd23, %rd4;
	// begin inline asm
	ld.global.nc.v2.f32 {%f84,%f85}, [%rd24];
	// end inline asm
	fma.rn.f32 	%f94, %f78, %f84, %f346;
	fma.rn.f32 	%f346, %f79, %f85, %f94;
	add.s64 	%rd25, %rd24, %rd4;
	// begin inline asm
	ld.global.nc.v2.f32 {%f86,%f87}, [%rd25];
	// end inline asm
	fma.rn.f32 	%f95, %f78, %f86, %f345;
	fma.rn.f32 	%f345, %f79, %f87, %f95;
	add.s64 	%rd26, %rd25, %rd4;
	// begin inline asm
	ld.global.nc.v2.f32 {%f88,%f89}, [%rd26];
	// end inline asm
	fma.rn.f32 	%f96, %f78, %f88, %f344;
	fma.rn.f32 	%f344, %f79, %f89, %f96;
	add.s64 	%rd27, %rd26, %rd4;
	// begin inline asm
	ld.global.nc.v2.f32 {%f90,%f91}, [%rd27];
	// end inline asm
	fma.rn.f32 	%f97, %f78, %f90, %f343;
	fma.rn.f32 	%f343, %f79, %f91, %f97;
	add.s32 	%r161, %r161, 128;
	add.s64 	%rd90, %rd90, 1024;
	add.s64 	%rd89, %rd89, 1024;
	add.s32 	%r159, %r159, 1;
	setp.ne.s32 	%p4, %r159, 0;
	@%p4 bra 	$L__BB85_4;
$L__BB85_5:
	setp.lt.u32 	%p5, %r5, 384;
	@%p5 bra 	$L__BB85_8;
	mul.wide.u32 	%rd91, %r161, 8;
	mul.wide.s32 	%rd28, %r17, 16;
	sub.s64 	%rd10, 1024, %rd28;
	mul.wide.s32 	%rd57, %r17, 4;
$L__BB85_7:
	add.s64 	%rd29, %rd1, %rd91;
	// begin inline asm
	ld.global.nc.v2.f32 {%f98,%f99}, [%rd29];
	// end inline asm
	add.s64 	%rd30, %rd14, %rd91;
	// begin inline asm
	ld.global.nc.v2.f32 {%f100,%f101}, [%rd30];
	// end inline asm
	fma.rn.f32 	%f154, %f98, %f100, %f348;
	fma.rn.f32 	%f155, %f99, %f101, %f154;
	add.s64 	%rd31, %rd30, %rd57;
	// begin inline asm
	ld.global.nc.v2.f32 {%f102,%f103}, [%rd31];
	// end inline asm
	fma.rn.f32 	%f156, %f98, %f102, %f347;
	fma.rn.f32 	%f157, %f99, %f103, %f156;
	add.s64 	%rd32, %rd31, %rd57;
	// begin inline asm
	ld.global.nc.v2.f32 {%f104,%f105}, [%rd32];
	// end inline asm
	fma.rn.f32 	%f158, %f98, %f104, %f346;
	fma.rn.f32 	%f159, %f99, %f105, %f158;
	add.s64 	%rd33, %rd32, %rd57;
	// begin inline asm
	ld.global.nc.v2.f32 {%f106,%f107}, [%rd33];
	// end inline asm
	fma.rn.f32 	%f160, %f98, %f106, %f345;
	fma.rn.f32 	%f161, %f99, %f107, %f160;
	add.s64 	%rd34, %rd33, %rd57;
	// begin inline asm
	ld.global.nc.v2.f32 {%f108,%f109}, [%rd34];
	// end inline asm
	fma.rn.f32 	%f162, %f98, %f108, %f344;
	fma.rn.f32 	%f163, %f99, %f109, %f162;
	add.s64 	%rd35, %rd34, %rd57;
	// begin inline asm
	ld.global.nc.v2.f32 {%f110,%f111}, [%rd35];
	// end inline asm
	fma.rn.f32 	%f164, %f98, %f110, %f343;
	fma.rn.f32 	%f165, %f99, %f111, %f164;
	add.s64 	%rd36, %rd29, 1024;
	// begin inline asm
	ld.global.nc.v2.f32 {%f112,%f113}, [%rd36];
	// end inline asm
	add.s64 	%rd37, %rd30, 1024;
	// begin inline asm
	ld.global.nc.v2.f32 {%f114,%f115}, [%rd37];
	// end inline asm
	fma.rn.f32 	%f166, %f112, %f114, %f155;
	fma.rn.f32 	%f167, %f113, %f115, %f166;
	add.s64 	%rd38, %rd35, %rd10;
	// begin inline asm
	ld.global.nc.v2.f32 {%f116,%f117}, [%rd38];
	// end inline asm
	fma.rn.f32 	%f168, %f112, %f116, %f157;
	fma.rn.f32 	%f169, %f113, %f117, %f168;
	add.s64 	%rd39, %rd38, %rd57;
	// begin inline asm
	ld.global.nc.v2.f32 {%f118,%f119}, [%rd39];
	// end inline asm
	fma.rn.f32 	%f170, %f112, %f118, %f159;
	fma.rn.f32 	%f171, %f113, %f119, %f170;
	add.s64 	%rd40, %rd39, %rd57;
	// begin inline asm
	ld.global.nc.v2.f32 {%f120,%f121}, [%rd40];
	// end inline asm
	fma.rn.f32 	%f172, %f112, %f120, %f161;
	fma.rn.f32 	%f173, %f113, %f121, %f172;
	add.s64 	%rd41, %rd40, %rd57;
	// begin inline asm
	ld.global.nc.v2.f32 {%f122,%f123}, [%rd41];
	// end inline asm
	fma.rn.f32 	%f174, %f112, %f122, %f163;
	fma.rn.f32 	%f175, %f113, %f123, %f174;
	add.s64 	%rd42, %rd41, %rd57;
	// begin inline asm
	ld.global.nc.v2.f32 {%f124,%f125}, [%rd42];
	// end inline asm
	fma.rn.f32 	%f176, %f112, %f124, %f165;
	fma.rn.f32 	%f177, %f113, %f125, %f176;
	add.s64 	%rd43, %rd29, 2048;
	// begin inline asm
	ld.global.nc.v2.f32 {%f126,%f127}, [%rd43];
	// end inline asm
	add.s64 	%rd44, %rd30, 2048;
	// begin inline asm
	ld.global.nc.v2.f32 {%f128,%f129}, [%rd44];
	// end inline asm
	fma.rn.f32 	%f178, %f126, %f128, %f167;
	fma.rn.f32 	%f179, %f127, %f129, %f178;
	add.s64 	%rd45, %rd42, %rd10;
	// begin inline asm
	ld.global.nc.v2.f32 {%f130,%f131}, [%rd45];
	// end inline asm
	fma.rn.f32 	%f180, %f126, %f130, %f169;
	fma.rn.f32 	%f181, %f127, %f131, %f180;
	add.s64 	%rd46, %rd45, %rd57;
	// begin inline asm
	ld.global.nc.v2.f32 {%f132,%f133}, [%rd46];
	// end inline asm
	fma.rn.f32 	%f182, %f126, %f132, %f171;
	fma.rn.f32 	%f183, %f127, %f133, %f182;
	add.s64 	%rd47, %rd46, %rd57;
	// begin inline asm
	ld.global.nc.v2.f32 {%f134,%f135}, [%rd47];
	// end inline asm
	fma.rn.f32 	%f184, %f126, %f134, %f173;
	fma.rn.f32 	%f185, %f127, %f135, %f184;
	add.s64 	%rd48, %rd47, %rd57;
	// begin inline asm
	ld.global.nc.v2.f32 {%f136,%f137}, [%rd48];
	// end inline asm
	fma.rn.f32 	%f186, %f126, %f136, %f175;
	fma.rn.f32 	%f187, %f127, %f137, %f186;
	add.s64 	%rd49, %rd48, %rd57;
	// begin inline asm
	ld.global.nc.v2.f32 {%f138,%f139}, [%rd49];
	// end inline asm
	fma.rn.f32 	%f188, %f126, %f138, %f177;
	fma.rn.f32 	%f189, %f127, %f139, %f188;
	add.s64 	%rd50, %rd29, 3072;
	// begin inline asm
	ld.global.nc.v2.f32 {%f140,%f141}, [%rd50];
	// end inline asm
	add.s64 	%rd51, %rd30, 3072;
	// begin inline asm
	ld.global.nc.v2.f32 {%f142,%f143}, [%rd51];
	// end inline asm
	fma.rn.f32 	%f190, %f140, %f142, %f179;
	fma.rn.f32 	%f348, %f141, %f143, %f190;
	add.s64 	%rd52, %rd49, %rd10;
	// begin inline asm
	ld.global.nc.v2.f32 {%f144,%f145}, [%rd52];
	// end inline asm
	fma.rn.f32 	%f191, %f140, %f144, %f181;
	fma.rn.f32 	%f347, %f141, %f145, %f191;
	add.s64 	%rd53, %rd52, %rd57;
	// begin inline asm
	ld.global.nc.v2.f32 {%f146,%f147}, [%rd53];
	// end inline asm
	fma.rn.f32 	%f192, %f140, %f146, %f183;
	fma.rn.f32 	%f346, %f141, %f147, %f192;
	add.s64 	%rd54, %rd53, %rd57;
	// begin inline asm
	ld.global.nc.v2.f32 {%f148,%f149}, [%rd54];
	// end inline asm
	fma.rn.f32 	%f193, %f140, %f148, %f185;
	fma.rn.f32 	%f345, %f141, %f149, %f193;
	add.s64 	%rd55, %rd54, %rd57;
	// begin inline asm
	ld.global.nc.v2.f32 {%f150,%f151}, [%rd55];
	// end inline asm
	fma.rn.f32 	%f194, %f140, %f150, %f187;
	fma.rn.f32 	%f344, %f141, %f151, %f194;
	add.s64 	%rd56, %rd55, %rd57;
	// begin inline asm
	ld.global.nc.v2.f32 {%f152,%f153}, [%rd56];
	// end inline asm
	fma.rn.f32 	%f195, %f140, %f152, %f189;
	fma.rn.f32 	%f343, %f141, %f153, %f195;
	add.s32 	%r161, %r161, 512;
	add.s64 	%rd91, %rd91, 4096;
	setp.lt.s32 	%p6, %r161, %r3;
	@%p6 bra 	$L__BB85_7;
$L__BB85_8:
	and.b32  	%r25, %r17, 1;
	setp.eq.b32 	%p7, %r25, 1;
	not.pred 	%p8, %p7;
	setp.ne.s32 	%p9, %r2, 0;
	or.pred  	%p10, %p9, %p8;
	@%p10 bra 	$L__BB85_10;
	mul.wide.s32 	%rd65, %r17, 4;
	add.s64 	%rd66, %rd1, %rd65;
	add.s64 	%rd58, %rd66, -4;
	// begin inline asm
	ld.global.nc.f32 %f196, [%rd58];
	// end inline asm
	add.s64 	%rd67, %rd14, %rd65;
	add.s64 	%rd59, %rd67, -4;
	// begin inline asm
	ld.global.nc.f32 %f197, [%rd59];
	// end inline asm
	fma.rn.f32 	%f348, %f196, %f197, %f348;
	add.s64 	%rd60, %rd59, %rd65;
	// begin inline asm
	ld.global.nc.f32 %f198, [%rd60];
	// end inline asm
	fma.rn.f32 	%f347, %f196, %f198, %f347;
	shl.b32 	%r26, %r17, 1;
	mul.wide.s32 	%rd68, %r26, 4;
	add.s64 	%rd61, %rd59, %rd68;
	// begin inline asm
	ld.global.nc.f32 %f199, [%rd61];
	// end inline asm
	fma.rn.f32 	%f346, %f196, %f199, %f346;
	mul.lo.s32 	%r27, %r17, 3;
	mul.wide.s32 	%rd69, %r27, 4;
	add.s64 	%rd62, %rd59, %rd69;
	// begin inline asm
	ld.global.nc.f32 %f200, [%rd62];
	// end inline asm
	fma.rn.f32 	%f345, %f196, %f200, %f345;
	shl.b32 	%r28, %r17, 2;
	mul.wide.s32 	%rd70, %r28, 4;
	add.s64 	%rd63, %rd59, %rd70;
	// begin inline asm
	ld.global.nc.f32 %f201, [%rd63];
	// end inline asm
	fma.rn.f32 	%f344, %f196, %f201, %f344;
	mul.lo.s32 	%r29, %r17, 5;
	mul.wide.s32 	%rd71, %r29, 4;
	add.s64 	%rd64, %rd59, %rd71;
	// begin inline asm
	ld.global.nc.f32 %f202, [%rd64];
	// end inline asm
	fma.rn.f32 	%f343, %f196, %f202, %f343;
$L__BB85_10:
	mov.b32 	%r30, %f348;
	shfl.sync.bfly.b32	%r31|%p11, %r30, 16, 31, -1;
	mov.b32 	%f203, %r31;
	add.f32 	%f204, %f348, %f203;
	mov.b32 	%r32, %f204;
	shfl.sync.bfly.b32	%r33|%p12, %r32, 8, 31, -1;
	mov.b32 	%f205, %r33;
	add.f32 	%f206, %f204, %f205;
	mov.b32 	%r34, %f206;
	shfl.sync.bfly.b32	%r35|%p13, %r34, 4, 31, -1;
	mov.b32 	%f207, %r35;
	add.f32 	%f208, %f206, %f207;
	mov.b32 	%r36, %f208;
	shfl.sync.bfly.b32	%r37|%p14, %r36, 2, 31, -1;
	mov.b32 	%f209, %r37;
	add.f32 	%f210, %f208, %f209;
	mov.b32 	%r38, %f210;
	shfl.sync.bfly.b32	%r39|%p15, %r38, 1, 31, -1;
	mov.b32 	%f211, %r39;
	add.f32 	%f49, %f210, %f211;
	mov.b32 	%r40, %f347;
	shfl.sync.bfly.b32	%r41|%p16, %r40, 16, 31, -1;
	mov.b32 	%f212, %r41;
	add.f32 	%f213, %f347, %f212;
	mov.b32 	%r42, %f213;
	shfl.sync.bfly.b32	%r43|%p17, %r42, 8, 31, -1;
	mov.b32 	%f214, %r43;
	add.f32 	%f215, %f213, %f214;
	mov.b32 	%r44, %f215;
	shfl.sync.bfly.b32	%r45|%p18, %r44, 4, 31, -1;
	mov.b32 	%f216, %r45;
	add.f32 	%f217, %f215, %f216;
	mov.b32 	%r46, %f217;
	shfl.sync.bfly.b32	%r47|%p19, %r46, 2, 31, -1;
	mov.b32 	%f218, %r47;
	add.f32 	%f219, %f217, %f218;
	mov.b32 	%r48, %f219;
	shfl.sync.bfly.b32	%r49|%p20, %r48, 1, 31, -1;
	mov.b32 	%f220, %r49;
	add.f32 	%f50, %f219, %f220;
	mov.b32 	%r50, %f346;
	shfl.sync.bfly.b32	%r51|%p21, %r50, 16, 31, -1;
	mov.b32 	%f221, %r51;
	add.f32 	%f222, %f346, %f221;
	mov.b32 	%r52, %f222;
	shfl.sync.bfly.b32	%r53|%p22, %r52, 8, 31, -1;
	mov.b32 	%f223, %r53;
	add.f32 	%f224, %f222, %f223;
	mov.b32 	%r54, %f224;
	shfl.sync.bfly.b32	%r55|%p23, %r54, 4, 31, -1;
	mov.b32 	%f225, %r55;
	add.f32 	%f226, %f224, %f225;
	mov.b32 	%r56, %f226;
	shfl.sync.bfly.b32	%r57|%p24, %r56, 2, 31, -1;
	mov.b32 	%f227, %r57;
	add.f32 	%f228, %f226, %f227;
	mov.b32 	%r58, %f228;
	shfl.sync.bfly.b32	%r59|%p25, %r58, 1, 31, -1;
	mov.b32 	%f229, %r59;
	add.f32 	%f51, %f228, %f229;
	mov.b32 	%r60, %f345;
	shfl.sync.bfly.b32	%r61|%p26, %r60, 16, 31, -1;
	mov.b32 	%f230, %r61;
	add.f32 	%f231, %f345, %f230;
	mov.b32 	%r62, %f231;
	shfl.sync.bfly.b32	%r63|%p27, %r62, 8, 31, -1;
	mov.b32 	%f232, %r63;
	add.f32 	%f233, %f231, %f232;
	mov.b32 	%r64, %f233;
	shfl.sync.bfly.b32	%r65|%p28, %r64, 4, 31, -1;
	mov.b32 	%f234, %r65;
	add.f32 	%f235, %f233, %f234;
	mov.b32 	%r66, %f235;
	shfl.sync.bfly.b32	%r67|%p29, %r66, 2, 31, -1;
	mov.b32 	%f236, %r67;
	add.f32 	%f237, %f235, %f236;
	mov.b32 	%r68, %f237;
	shfl.sync.bfly.b32	%r69|%p30, %r68, 1, 31, -1;
	mov.b32 	%f238, %r69;
	add.f32 	%f52, %f237, %f238;
	mov.b32 	%r70, %f344;
	shfl.sync.bfly.b32	%r71|%p31, %r70, 16, 31, -1;
	mov.b32 	%f239, %r71;
	add.f32 	%f240, %f344, %f239;
	mov.b32 	%r72, %f240;
	shfl.sync.bfly.b32	%r73|%p32, %r72, 8, 31, -1;
	mov.b32 	%f241, %r73;
	add.f32 	%f242, %f240, %f241;
	mov.b32 	%r74, %f242;
	shfl.sync.bfly.b32	%r75|%p33, %r74, 4, 31, -1;
	mov.b32 	%f243, %r75;
	add.f32 	%f244, %f242, %f243;
	mov.b32 	%r76, %f244;
	shfl.sync.bfly.b32	%r77|%p34, %r76, 2, 31, -1;
	mov.b32 	%f245, %r77;
	add.f32 	%f246, %f244, %f245;
	mov.b32 	%r78, %f246;
	shfl.sync.bfly.b32	%r79|%p35, %r78, 1, 31, -1;
	mov.b32 	%f247, %r79;
	add.f32 	%f53, %f246, %f247;
	mov.b32 	%r80, %f343;
	shfl.sync.bfly.b32	%r81|%p36, %r80, 16, 31, -1;
	mov.b32 	%f248, %r81;
	add.f32 	%f249, %f343, %f248;
	mov.b32 	%r82, %f249;
	shfl.sync.bfly.b32	%r83|%p37, %r82, 8, 31, -1;
	mov.b32 	%f250, %r83;
	add.f32 	%f251, %f249, %f250;
	mov.b32 	%r84, %f251;
	shfl.sync.bfly.b32	%r85|%p38, %r84, 4, 31, -1;
	mov.b32 	%f252, %r85;
	add.f32 	%f253, %f251, %f252;
	mov.b32 	%r86, %f253;
	shfl.sync.bfly.b32	%r87|%p39, %r86, 2, 31, -1;
	mov.b32 	%f254, %r87;
	add.f32 	%f255, %f253, %f254;
	mov.b32 	%r88, %f255;
	shfl.sync.bfly.b32	%r89|%p40, %r88, 1, 31, -1;
	mov.b32 	%f256, %r89;
	add.f32 	%f54, %f255, %f256;
	and.b32  	%r14, %r2, 31;
	setp.ne.s32 	%p41, %r14, 0;
	@%p41 bra 	$L__BB85_12;
	shr.u32 	%r90, %r2, 5;
	mov.u32 	%r91, _ZZ19gemv_kernel_batchedIf6float2Li128ELi6EEvPKT_S3_S3_PS1_iibE9warp_sums;
	mad.lo.s32 	%r92, %r90, 24, %r91;
	st.shared.f32 	[%r92], %f49;
	st.shared.f32 	[%r92+4], %f50;
	st.shared.f32 	[%r92+8], %f51;
	st.shared.f32 	[%r92+12], %f52;
	st.shared.f32 	[%r92+16], %f53;
	st.shared.f32 	[%r92+20], %f54;
$L__BB85_12:
	bar.sync 	0;
	setp.gt.u32 	%p42, %r2, 31;
	@%p42 bra 	$L__BB85_29;
	setp.gt.u32 	%p43, %r14, 3;
	mov.u32 	%r93, _ZZ19gemv_kernel_batchedIf6float2Li128ELi6EEvPKT_S3_S3_PS1_iibE9warp_sums;
	mad.lo.s32 	%r15, %r14, 24, %r93;
	mov.f32 	%f355, 0f00000000;
	@%p43 bra 	$L__BB85_15;
	ld.shared.f32 	%f355, [%r15];
$L__BB85_15:
	setp.gt.u32 	%p44, %r14, 3;
	mov.b32 	%r94, %f355;
	shfl.sync.bfly.b32	%r95|%p45, %r94, 16, 31, -1;
	mov.b32 	%f259, %r95;
	add.f32 	%f260, %f355, %f259;
	mov.b32 	%r96, %f260;
	shfl.sync.bfly.b32	%r97|%p46, %r96, 8, 31, -1;
	mov.b32 	%f261, %r97;
	add.f32 	%f262, %f260, %f261;
	mov.b32 	%r98, %f262;
	shfl.sync.bfly.b32	%r99|%p47, %r98, 4, 31, -1;
	mov.b32 	%f263, %r99;
	add.f32 	%f264, %f262, %f263;
	mov.b32 	%r100, %f264;
	shfl.sync.bfly.b32	%r101|%p48, %r100, 2, 31, -1;
	mov.b32 	%f265, %r101;
	add.f32 	%f266, %f264, %f265;
	mov.b32 	%r102, %f266;
	shfl.sync.bfly.b32	%r103|%p49, %r102, 1, 31, -1;
	mov.b32 	%f267, %r103;
	add.f32 	%f57, %f266, %f267;
	mov.f32 	%f356, 0f00000000;
	@%p44 bra 	$L__BB85_17;
	ld.shared.f32 	%f356, [%r15+4];
$L__BB85_17:
	setp.gt.u32 	%p50, %r14, 3;
	mov.b32 	%r104, %f356;
	shfl.sync.bfly.b32	%r105|%p51, %r104, 16, 31, -1;
	mov.b32 	%f269, %r105;
	add.f32 	%f270, %f356, %f269;
	mov.b32 	%r106, %f270;
	shfl.sync.bfly.b32	%r107|%p52, %r106, 8, 31, -1;
	mov.b32 	%f271, %r107;
	add.f32 	%f272, %f270, %f271;
	mov.b32 	%r108, %f272;
	shfl.sync.bfly.b32	%r109|%p53, %r108, 4, 31, -1;
	mov.b32 	%f273, %r109;
	add.f32 	%f274, %f272, %f273;
	mov.b32 	%r110, %f274;
	shfl.sync.bfly.b32	%r111|%p54, %r110, 2, 31, -1;
	mov.b32 	%f275, %r111;
	add.f32 	%f276, %f274, %f275;
	mov.b32 	%r112, %f276;
	shfl.sync.bfly.b32	%r113|%p55, %r112, 1, 31, -1;
	mov.b32 	%f277, %r113;
	add.f32 	%f60, %f276, %f277;
	mov.f32 	%f357, 0f00000000;
	@%p50 bra 	$L__BB85_19;
	ld.shared.f32 	%f357, [%r15+8];
$L__BB85_19:
	setp.gt.u32 	%p56, %r14, 3;
	mov.b32 	%r114, %f357;
	shfl.sync.bfly.b32	%r115|%p57, %r114, 16, 31, -1;
	mov.b32 	%f279, %r115;
	add.f32 	%f280, %f357, %f279;
	mov.b32 	%r116, %f280;
	shfl.sync.bfly.b32	%r117|%p58, %r116, 8, 31, -1;
	mov.b32 	%f281, %r117;
	add.f32 	%f282, %f280, %f281;
	mov.b32 	%r118, %f282;
	shfl.sync.bfly.b32	%r119|%p59, %r118, 4, 31, -1;
	mov.b32 	%f283, %r119;
	add.f32 	%f284, %f282, %f283;
	mov.b32 	%r120, %f284;
	shfl.sync.bfly.b32	%r121|%p60, %r120, 2, 31, -1;
	mov.b32 	%f285, %r121;
	add.f32 	%f286, %f284, %f285;
	mov.b32 	%r122, %f286;
	shfl.sync.bfly.b32	%r123|%p61, %r122, 1, 31, -1;
	mov.b32 	%f287, %r123;
	add.f32 	%f63, %f286, %f287;
	mov.f32 	%f358, 0f00000000;
	@%p56 bra 	$L__BB85_21;
	ld.shared.f32 	%f358, [%r15+12];
$L__BB85_21:
	setp.gt.u32 	%p62, %r14, 3;
	mov.b32 	%r124, %f358;
	shfl.sync.bfly.b32	%r125|%p63, %r124, 16, 31, -1;
	mov.b32 	%f289, %r125;
	add.f32 	%f290, %f358, %f289;
	mov.b32 	%r126, %f290;
	shfl.sync.bfly.b32	%r127|%p64, %r126, 8, 31, -1;
	mov.b32 	%f291, %r127;
	add.f32 	%f292, %f290, %f291;
	mov.b32 	%r128, %f292;
	shfl.sync.bfly.b32	%r129|%p65, %r128, 4, 31, -1;
	mov.b32 	%f293, %r129;
	add.f32 	%f294, %f292, %f293;
	mov.b32 	%r130, %f294;
	shfl.sync.bfly.b32	%r131|%p66, %r130, 2, 31, -1;
	mov.b32 	%f295, %r131;
	add.f32 	%f296, %f294, %f295;
	mov.b32 	%r132, %f296;
	shfl.sync.bfly.b32	%r133|%p67, %r132, 1, 31, -1;
	mov.b32 	%f297, %r133;
	add.f32 	%f66, %f296, %f297;
	mov.f32 	%f359, 0f00000000;
	@%p62 bra 	$L__BB85_23;
	ld.shared.f32 	%f359, [%r15+16];
$L__BB85_23:
	setp.gt.u32 	%p68, %r14, 3;
	mov.b32 	%r134, %f359;
	shfl.sync.bfly.b32	%r135|%p69, %r134, 16, 31, -1;
	mov.b32 	%f299, %r135;
	add.f32 	%f300, %f359, %f299;
	mov.b32 	%r136, %f300;
	shfl.sync.bfly.b32	%r137|%p70, %r136, 8, 31, -1;
	mov.b32 	%f301, %r137;
	add.f32 	%f302, %f300, %f301;
	mov.b32 	%r138, %f302;
	shfl.sync.bfly.b32	%r139|%p71, %r138, 4, 31, -1;
	mov.b32 	%f303, %r139;
	add.f32 	%f304, %f302, %f303;
	mov.b32 	%r140, %f304;
	shfl.sync.bfly.b32	%r141|%p72, %r140, 2, 31, -1;
	mov.b32 	%f305, %r141;
	add.f32 	%f306, %f304, %f305;
	mov.b32 	%r142, %f306;
	shfl.sync.bfly.b32	%r143|%p73, %r142, 1, 31, -1;
	mov.b32 	%f307, %r143;
	add.f32 	%f69, %f306, %f307;
	mov.f32 	%f360, 0f00000000;
	@%p68 bra 	$L__BB85_25;
	ld.shared.f32 	%f360, [%r15+20];
$L__BB85_25:
	setp.ne.s32 	%p74, %r2, 0;
	mov.b32 	%r144, %f360;
	shfl.sync.bfly.b32	%r145|%p75, %r144, 16, 31, -1;
	mov.b32 	%f308, %r145;
	add.f32 	%f309, %f360, %f308;
	mov.b32 	%r146, %f309;
	shfl.sync.bfly.b32	%r147|%p76, %r146, 8, 31, -1;
	mov.b32 	%f310, %r147;
	add.f32 	%f311, %f309, %f310;
	mov.b32 	%r148, %f311;
	shfl.sync.bfly.b32	%r149|%p77, %r148, 4, 31, -1;
	mov.b32 	%f312, %r149;
	add.f32 	%f313, %f311, %f312;
	mov.b32 	%r150, %f313;
	shfl.sync.bfly.b32	%r151|%p78, %r150, 2, 31, -1;
	mov.b32 	%f314, %r151;
	add.f32 	%f315, %f313, %f314;
	mov.b32 	%r152, %f315;
	shfl.sync.bfly.b32	%r153|%p79, %r152, 1, 31, -1;
	mov.b32 	%f316, %r153;
	add.f32 	%f72, %f315, %f316;
	@%p74 bra 	$L__BB85_29;
	ld.param.s8 	%rs2, [_Z19gemv_kernel_batchedIf6float2Li128ELi6EEvPKT_S3_S3_PS1_iib_param_6];
	setp.eq.s16 	%p80, %rs2, 0;
	mov.f32 	%f361, 0f00000000;
	@%p80 bra 	$L__BB85_28;
	ld.param.u64 	%rd87, [_Z19gemv_kernel_batchedIf6float2Li128ELi6EEvPKT_S3_S3_PS1_iib_param_2];
	mul.wide.u32 	%rd73, %r1, 4;
	add.s64 	%rd72, %rd87, %rd73;
	// begin inline asm
	ld.global.nc.f32 %f361, [%rd72];
	// end inline asm
$L__BB85_28:
	ld.param.u64 	%rd88, [_Z19gemv_kernel_batchedIf6float2Li128ELi6EEvPKT_S3_S3_PS1_iib_param_3];
	cvta.to.global.u64 	%rd74, %rd88;
	add.f32 	%f319, %f361, %f57;
	mul.wide.u32 	%rd75, %r1, 4;
	add.s64 	%rd76, %rd74, %rd75;
	st.global.f32 	[%rd76], %f319;
	add.f32 	%f320, %f361, %f60;
	add.s32 	%r154, %r16, %r1;
	mul.wide.u32 	%rd77, %r154, 4;
	add.s64 	%rd78, %rd74, %rd77;
	st.global.f32 	[%rd78], %f320;
	add.f32 	%f321, %f361, %f63;
	add.s32 	%r155, %r154, %r16;
	mul.wide.u32 	%rd79, %r155, 4;
	add.s64 	%rd80, %rd74, %rd79;
	st.global.f32 	[%rd80], %f321;
	add.f32 	%f322, %f361, %f66;
	add.s32 	%r156, %r155, %r16;
	mul.wide.u32 	%rd81, %r156, 4;
	add.s64 	%rd82, %rd74, %rd81;
	st.global.f32 	[%rd82], %f322;
	add.f32 	%f323, %f361, %f69;
	add.s32 	%r157, %r156, %r16;
	mul.wide.u32 	%rd83, %r157, 4;
	add.s64 	%rd84, %rd74, %rd83;
	st.global.f32 	[%rd84], %f323;
	add.f32 	%f324, %f361, %f72;
	add.s32 	%r158, %r157, %r16;
	mul.wide.u32 	%rd85, %r158, 4;
	add.s64 	%rd86, %rd74, %rd85;
	st.global.f32 	[%rd86], %f324;
$L__BB85_29:
	ret;

}
	// .globl	_Z19gemv_kernel_batchedIf6float2Li128ELi7EEvPKT_S3_S3_PS1_iib
.visible .entry _Z19gemv_kernel_batchedIf6float2Li128ELi7EEvPKT_S3_S3_PS1_iib(
	.param .u64 .ptr .align 1 _Z19gemv_kernel_batchedIf6float2Li128ELi7EEvPKT_S3_S3_PS1_iib_param_0,
	.param .u64 .ptr .align 1 _Z19gemv_kernel_batchedIf6float2Li128ELi7EEvPKT_S3_S3_PS1_iib_param_1,
	.param .u64 .ptr .align 1 _Z19gemv_kernel_batchedIf6float2Li128ELi7EEvPKT_S3_S3_PS1_iib_param_2,
	.param .u64 .ptr .align 1 _Z19gemv_kernel_batchedIf6float2Li128ELi7EEvPKT_S3_S3_PS1_iib_param_3,
	.param .u32 _Z19gemv_kernel_batchedIf6float2Li128ELi7EEvPKT_S3_S3_PS1_iib_param_4,
	.param .u32 _Z19gemv_kernel_batchedIf6float2Li128ELi7EEvPKT_S3_S3_PS1_iib_param_5,
	.param .u8 _Z19gemv_kernel_batchedIf6float2Li128ELi7EEvPKT_S3_S3_PS1_iib_param_6
)
{
	.reg .pred 	%p<92>;
	.reg .b16 	%rs<3>;
	.reg .b32 	%r<185>;
	.reg .b32 	%f<419>;
	.reg .b64 	%rd<101>;
	// demoted variable
	.shared .align 4 .b8 _ZZ19gemv_kernel_batchedIf6float2Li128ELi7EEvPKT_S3_S3_PS1_iibE9warp_sums[112];
	ld.param.u64 	%rd13, [_Z19gemv_kernel_batchedIf6float2Li128ELi7EEvPKT_S3_S3_PS1_iib_param_0];
	ld.param.u64 	%rd14, [_Z19gemv_kernel_batchedIf6float2Li128ELi7EEvPKT_S3_S3_PS1_iib_param_1];
	ld.param.u32 	%r16, [_Z19gemv_kernel_batchedIf6float2Li128ELi7EEvPKT_S3_S3_PS1_iib_param_4];
	ld.param.u32 	%r17, [_Z19gemv_kernel_batchedIf6float2Li128ELi7EEvPKT_S3_S3_PS1_iib_param_5];
	mov.u32 	%r1, %ctaid.x;
	setp.ge.s32 	%p1, %r1, %r16;
	@%p1 bra 	$L__BB86_31;
	mov.u32 	%r2, %tid.x;
	shr.u32 	%r18, %r17, 31;
	add.s32 	%r19, %r17, %r18;
	shr.s32 	%r3, %r19, 1;
	mul.lo.s32 	%r4, %r17, %r1;
	mul.wide.s32 	%rd17, %r4, 4;
	add.s64 	%rd1, %rd13, %rd17;
	setp.ge.s32 	%p2, %r2, %r3;
	mov.f32 	%f397, 0f00000000;
	mov.f32 	%f398, %f397;
	mov.f32 	%f399, %f397;
	mov.f32 	%f400, %f397;
	mov.f32 	%f401, %f397;
	mov.f32 	%f402, %f397;
	mov.f32 	%f403, %f397;
	@%p2 bra 	$L__BB86_8;
	not.b32 	%r20, %r2;
	add.s32 	%r5, %r3, %r20;
	and.b32  	%r21, %r5, 384;
	setp.eq.s32 	%p3, %r21, 384;
	mov.f32 	%f397, 0f00000000;
	mov.u32 	%r183, %r2;
	@%p3 bra 	$L__BB86_5;
	mul.wide.u32 	%rd18, %r2, 8;
	add.s64 	%rd99, %rd14, %rd18;
	add.s64 	%rd20, %rd18, %rd17;
	add.s64 	%rd98, %rd13, %rd20;
	shr.u32 	%r22, %r5, 7;
	add.s32 	%r23, %r22, 1;
	and.b32  	%r24, %r23, 3;
	neg.s32 	%r181, %r24;
	mul.wide.s32 	%rd4, %r17, 4;
	mov.f32 	%f397, 0f00000000;
	mov.f32 	%f398, %f397;
	mov.f32 	%f399, %f397;
	mov.f32 	%f400, %f397;
	mov.f32 	%f401, %f397;
	mov.f32 	%f402, %f397;
	mov.f32 	%f403, %f397;
	mov.u32 	%r183, %r2;
$L__BB86_4:
	.pragma "nounroll";
	// begin inline asm
	ld.global.nc.v2.f32 {%f90,%f91}, [%rd98];
	// end inline asm
	// begin inline asm
	ld.global.nc.v2.f32 {%f92,%f93}, [%rd99];
	// end inline asm
	fma.rn.f32 	%f106, %f90, %f92, %f403;
	fma.rn.f32 	%f403, %f91, %f93, %f106;
	add.s64 	%rd23, %rd99, %rd4;
	// begin inline asm
	ld.global.nc.v2.f32 {%f94,%f95}, [%rd23];
	// end inline asm
	fma.rn.f32 	%f107, %f90, %f94, %f402;
	fma.rn.f32 	%f402, %f91, %f95, %f107;
	add.s64 	%rd24, %rd23, %rd4;
	// begin inline asm
	ld.global.nc.v2.f32 {%f96,%f97}, [%rd24];
	// end inline asm
	fma.rn.f32 	%f108, %f90, %f96, %f401;
	fma.rn.f32 	%f401, %f91, %f97, %f108;
	add.s64 	%rd25, %rd24, %rd4;
	// begin inline asm
	ld.global.nc.v2.f32 {%f98,%f99}, [%rd25];
	// end inline asm
	fma.rn.f32 	%f109, %f90, %f98, %f400;
	fma.rn.f32 	%f400, %f91, %f99, %f109;
	add.s64 	%rd26, %rd25, %rd4;
	// begin inline asm
	ld.global.nc.v2.f32 {%f100,%f101}, [%rd26];
	// end inline asm
	fma.rn.f32 	%f110, %f90, %f100, %f399;
	fma.rn.f32 	%f399, %f91, %f101, %f110;
	add.s64 	%rd27, %rd26, %rd4;
	// begin inline asm
	ld.global.nc.v2.f32 {%f102,%f103}, [%rd27];
	// end inline asm
	fma.rn.f32 	%f111, %f90, %f102, %f398;
	fma.rn.f32 	%f398, %f91, %f103, %f111;
	add.s64 	%rd28, %rd27, %rd4;
	// begin inline asm
	ld.global.nc.v2.f32 {%f104,%f105}, [%rd28];
	// end inline asm
	fma.rn.f32 	%f112, %f90, %f104, %f397;
	fma.rn.f32 	%f397, %f91, %f105, %f112;
	add.s32 	%r183, %r183, 128;
	add.s64 	%rd99, %rd99, 1024;
	add.s64 	%rd98, %rd98, 1024;
	add.s32 	%r181, %r181, 1;
	setp.ne.s32 	%p4, %r181, 0;
	@%p4 bra 	$L__BB86_4;
$L__BB86_5:
	setp.lt.u32 	%p5, %r5, 384;
	@%p5 bra 	$L__BB86_8;
	mul.wide.u32 	%rd100, %r183, 8;
	mul.wide.s32 	%rd29, %r17, 20;
	sub.s64 	%rd10, 1024, %rd29;
	mul.wide.s32 	%rd62, %r17, 4;
$L__BB86_7:
	add.s64 	%rd30, %rd1, %rd100;
	// begin inline asm
	ld.global.nc.v2.f32 {%f113,%f114}, [%rd30];
	// end inline asm
	add.s64 	%rd31, %rd14, %rd100;
	// begin inline asm
	ld.global.nc.v2.f32 {%f115,%f116}, [%rd31];
	// end inline asm
	fma.rn.f32 	%f177, %f113, %f115, %f403;
	fma.rn.f32 	%f178, %f114, %f116, %f177;
	add.s64 	%rd32, %rd31, %rd62;
	// begin inline asm
	ld.global.nc.v2.f32 {%f117,%f118}, [%rd32];
	// end inline asm
	fma.rn.f32 	%f179, %f113, %f117, %f402;
	fma.rn.f32 	%f180, %f114, %f118, %f179;
	add.s64 	%rd33, %rd32, %rd62;
	// begin inline asm
	ld.global.nc.v2.f32 {%f119,%f120}, [%rd33];
	// end inline asm
	fma.rn.f32 	%f181, %f113, %f119, %f401;
	fma.rn.f32 	%f182, %f114, %f120, %f181;
	add.s64 	%rd34, %rd33, %rd62;
	// begin inline asm
	ld.global.nc.v2.f32 {%f121,%f122}, [%rd34];
	// end inline asm
	fma.rn.f32 	%f183, %f113, %f121, %f400;
	fma.rn.f32 	%f184, %f114, %f122, %f183;
	add.s64 	%rd35, %rd34, %rd62;
	// begin inline asm
	ld.global.nc.v2.f32 {%f123,%f124}, [%rd35];
	// end inline asm
	fma.rn.f32 	%f185, %f113, %f123, %f399;
	fma.rn.f32 	%f186, %f114, %f124, %f185;
	add.s64 	%rd36, %rd35, %rd62;
	// begin inline asm
	ld.global.nc.v2.f32 {%f125,%f126}, [%rd36];
	// end inline asm
	fma.rn.f32 	%f187, %f113, %f125, %f398;
	fma.rn.f32 	%f188, %f114, %f126, %f187;
	add.s64 	%rd37, %rd36, %rd62;
	// begin inline asm
	ld.global.nc.v2.f32 {%f127,%f128}, [%rd37];
	// end inline asm
	fma.rn.f32 	%f189, %f113, %f127, %f397;
	fma.rn.f32 	%f190, %f114, %f128, %f189;
	add.s64 	%rd38, %rd30, 1024;
	// begin inline asm
	ld.global.nc.v2.f32 {%f129,%f130}, [%rd38];
	// end inline asm
	add.s64 	%rd39, %rd31, 1024;
	// begin inline asm
	ld.global.nc.v2.f32 {%f131,%f132}, [%rd39];
	// end inline asm
	fma.rn.f32 	%f191, %f129, %f131, %f178;
	fma.rn.f32 	%f192, %f130, %f132, %f191;
	add.s64 	%rd40, %rd37, %rd10;
	// begin inline asm
	ld.global.nc.v2.f32 {%f133,%f134}, [%rd40];
	// end inline asm
	fma.rn.f32 	%f193, %f129, %f133, %f180;
	fma.rn.f32 	%f194, %f130, %f134, %f193;
	add.s64 	%rd41, %rd40, %rd62;
	// begin inline asm
	ld.global.nc.v2.f32 {%f135,%f136}, [%rd41];
	// end inline asm
	fma.rn.f32 	%f195, %f129, %f135, %f182;
	fma.rn.f32 	%f196, %f130, %f136, %f195;
	add.s64 	%rd42, %rd41, %rd62;
	// begin inline asm
	ld.global.nc.v2.f32 {%f137,%f138}, [%rd42];
	// end inline asm
	fma.rn.f32 	%f197, %f129, %f137, %f184;
	fma.rn.f32 	%f198, %f130, %f138, %f197;
	add.s64 	%rd43, %rd42, %rd62;
	// begin inline asm
	ld.global.nc.v2.f32 {%f139,%f140}, [%rd43];
	// end inline asm
	fma.rn.f32 	%f199, %f129, %f139, %f186;
	fma.rn.f32 	%f200, %f130, %f140, %f199;
	add.s64 	%rd44, %rd43, %rd62;
	// begin inline asm
	ld.global.nc.v2.f32 {%f141,%f142}, [%rd44];
	// end inline asm
	fma.rn.f32 	%f201, %f129, %f141, %f188;
	fma.rn.f32 	%f202, %f130, %f142, %f201;
	add.s64 	%rd45, %rd44, %rd62;
	// begin inline asm
	ld.global.nc.v2.f32 {%f143,%f144}, [%rd45];
	// end inline asm
	fma.rn.f32 	%f203, %f129, %f143, %f190;
	fma.rn.f32 	%f204, %f130, %f144, %f203;
	add.s64 	%rd46, %rd30, 2048;
	// begin inline asm
	ld.global.nc.v2.f32 {%f145,%f146}, [%rd46];
	// end inline asm
	add.s64 	%rd47, %rd31, 2048;
	// begin inline asm
	ld.global.nc.v2.f32 {%f147,%f148}, [%rd47];
	// end inline asm
	fma.rn.f32 	%f205, %f145, %f147, %f192;
	fma.rn.f32 	%f206, %f146, %f148, %f205;
	add.s64 	%rd48, %rd45, %rd10;
	// begin inline asm
	ld.global.nc.v2.f32 {%f149,%f150}, [%rd48];
	// end inline asm
	fma.rn.f32 	%f207, %f145, %f149, %f194;
	fma.rn.f32 	%f208, %f146, %f150, %f207;
	add.s64 	%rd49, %rd48, %rd62;
	// begin inline asm
	ld.global.nc.v2.f32 {%f151,%f152}, [%rd49];
	// end inline asm
	fma.rn.f32 	%f209, %f145, %f151, %f196;
	fma.rn.f32 	%f210, %f146, %f152, %f209;
	add.s64 	%rd50, %rd49, %rd62;
	// begin inline asm
	ld.global.nc.v2.f32 {%f153,%f154}, [%rd50];
	// end inline asm
	fma.rn.f32 	%f211, %f145, %f153, %f198;
	fma.rn.f32 	%f212, %f146, %f154, %f211;
	add.s64 	%rd51, %rd50, %rd62;
	// begin inline asm
	ld.global.nc.v2.f32 {%f155,%f156}, [%rd51];
	// end inline asm
	fma.rn.f32 	%f213, %f145, %f155, %f200;
	fma.rn.f32 	%f214, %f146, %f156, %f213;
	add.s64 	%rd52, %rd51, %rd62;
	// begin inline asm
	ld.global.nc.v2.f32 {%f157,%f158}, [%rd52];
	// end inline asm
	fma.rn.f32 	%f215, %f145, %f157, %f202;
	fma.rn.f32 	%f216, %f146, %f158, %f215;
	add.s64 	%rd53, %rd52, %rd62;
	// begin inline asm
	ld.global.nc.v2.f32 {%f159,%f160}, [%rd53];
	// end inline asm
	fma.rn.f32 	%f217, %f145, %f159, %f204;
	fma.rn.f32 	%f218, %f146, %f160, %f217;
	add.s64 	%rd54, %rd30, 3072;
	// begin inline asm
	ld.global.nc.v2.f32 {%f161,%f162}, [%rd54];
	// end inline asm
	add.s64 	%rd55, %rd31, 3072;
	// begin inline asm
	ld.global.nc.v2.f32 {%f163,%f164}, [%rd55];
	// end inline asm
	fma.rn.f32 	%f219, %f161, %f163, %f206;
	fma.rn.f32 	%f403, %f162, %f164, %f219;
	add.s64 	%rd56, %rd53, %rd10;
	// begin inline asm
	ld.global.nc.v2.f32 {%f165,%f166}, [%rd56];
	// end inline asm
	fma.rn.f32 	%f220, %f161, %f165, %f208;
	fma.rn.f32 	%f402, %f162, %f166, %f220;
	add.s64 	%rd57, %rd56, %rd62;
	// begin inline asm
	ld.global.nc.v2.f32 {%f167,%f168}, [%rd57];
	// end inline asm
	fma.rn.f32 	%f221, %f161, %f167, %f210;
	fma.rn.f32 	%f401, %f162, %f168, %f221;
	add.s64 	%rd58, %rd57, %rd62;
	// begin inline asm
	ld.global.nc.v2.f32 {%f169,%f170}, [%rd58];
	// end inline asm
	fma.rn.f32 	%f222, %f161, %f169, %f212;
	fma.rn.f32 	%f400, %f162, %f170, %f222;
	add.s64 	%rd59, %rd58, %rd62;
	// begin inline asm
	ld.global.nc.v2.f32 {%f171,%f172}, [%rd59];
	// end inline asm
	fma.rn.f32 	%f223, %f161, %f171, %f214;
	fma.rn.f32 	%f399, %f162, %f172, %f223;
	add.s64 	%rd60, %rd59, %rd62;
	// begin inline asm
	ld.global.nc.v2.f32 {%f173,%f174}, [%rd60];
	// end inline asm
	fma.rn.f32 	%f224, %f161, %f173, %f216;
	fma.rn.f32 	%f398, %f162, %f174, %f224;
	add.s64 	%rd61, %rd60, %rd62;
	// begin inline asm
	ld.global.nc.v2.f32 {%f175,%f176}, [%rd61];
	// end inline asm
	fma.rn.f32 	%f225, %f161, %f175, %f218;
	fma.rn.f32 	%f397, %f162, %f176, %f225;
	add.s32 	%r183, %r183, 512;
	add.s64 	%rd100, %rd100, 4096;
	setp.lt.s32 	%p6, %r183, %r3;
	@%p6 bra 	$L__BB86_7;
$L__BB86_8:
	and.b32  	%r25, %r17, 1;
	setp.eq.b32 	%p7, %r25, 1;
	not.pred 	%p8, %p7;
	setp.ne.s32 	%p9, %r2, 0;
	or.pred  	%p10, %p9, %p8;
	@%p10 bra 	$L__BB86_10;
	mul.wide.s32 	%rd71, %r17, 4;
	add.s64 	%rd72, %rd1, %rd71;
	add.s64 	%rd63, %rd72, -4;
	// begin inline asm
	ld.global.nc.f32 %f226, [%rd63];
	// end inline asm
	add.s64 	%rd73, %rd14, %rd71;
	add.s64 	%rd64, %rd73, -4;
	// begin inline asm
	ld.global.nc.f32 %f227, [%rd64];
	// end inline asm
	fma.rn.f32 	%f403, %f226, %f227, %f403;
	add.s64 	%rd65, %rd64, %rd71;
	// begin inline asm
	ld.global.nc.f32 %f228, [%rd65];
	// end inline asm
	fma.rn.f32 	%f402, %f226, %f228, %f402;
	shl.b32 	%r26, %r17, 1;
	mul.wide.s32 	%rd74, %r26, 4;
	add.s64 	%rd66, %rd64, %rd74;
	// begin inline asm
	ld.global.nc.f32 %f229, [%rd66];
	// end inline asm
	fma.rn.f32 	%f401, %f226, %f229, %f401;
	mul.lo.s32 	%r27, %r17, 3;
	mul.wide.s32 	%rd75, %r27, 4;
	add.s64 	%rd67, %rd64, %rd75;
	// begin inline asm
	ld.global.nc.f32 %f230, [%rd67];
	// end inline asm
	fma.rn.f32 	%f400, %f226, %f230, %f400;
	shl.b32 	%r28, %r17, 2;
	mul.wide.s32 	%rd76, %r28, 4;
	add.s64 	%rd68, %rd64, %rd76;
	// begin inline asm
	ld.global.nc.f32 %f231, [%rd68];
	// end inline asm
	fma.rn.f32 	%f399, %f226, %f231, %f399;
	mul.lo.s32 	%r29, %r17, 5;
	mul.wide.s32 	%rd77, %r29, 4;
	add.s64 	%rd69, %rd64, %rd77;
	// begin inline asm
	ld.global.nc.f32 %f232, [%rd69];
	// end inline asm
	fma.rn.f32 	%f398, %f226, %f232, %f398;
	mul.lo.s32 	%r30, %r17, 6;
	mul.wide.s32 	%rd78, %r30, 4;
	add.s64 	%rd70, %rd64, %rd78;
	// begin inline asm
	ld.global.nc.f32 %f233, [%rd70];
	// end inline asm
	fma.rn.f32 	%f397, %f226, %f233, %f397;
$L__BB86_10:
	mov.b32 	%r31, %f403;
	shfl.sync.bfly.b32	%r32|%p11, %r31, 16, 31, -1;
	mov.b32 	%f234, %r32;
	add.f32 	%f235, %f403, %f234;
	mov.b32 	%r33, %f235;
	shfl.sync.bfly.b32	%r34|%p12, %r33, 8, 31, -1;
	mov.b32 	%f236, %r34;
	add.f32 	%f237, %f235, %f236;
	mov.b32 	%r35, %f237;
	shfl.sync.bfly.b32	%r36|%p13, %r35, 4, 31, -1;
	mov.b32 	%f238, %r36;
	add.f32 	%f239, %f237, %f238;
	mov.b32 	%r37, %f239;
	shfl.sync.bfly.b32	%r38|%p14, %r37, 2, 31, -1;
	mov.b32 	%f240, %r38;
	add.f32 	%f241, %f239, %f240;
	mov.b32 	%r39, %f241;
	shfl.sync.bfly.b32	%r40|%p15, %r39, 1, 31, -1;
	mov.b32 	%f242, %r40;
	add.f32 	%f57, %f241, %f242;
	mov.b32 	%r41, %f402;
	shfl.sync.bfly.b32	%r42|%p16, %r41, 16, 31, -1;
	mov.b32 	%f243, %r42;
	add.f32 	%f244, %f402, %f243;
	mov.b32 	%r43, %f244;
	shfl.sync.bfly.b32	%r44|%p17, %r43, 8, 31, -1;
	mov.b32 	%f245, %r44;
	add.f32 	%f246, %f244, %f245;
	mov.b32 	%r45, %f246;
	shfl.sync.bfly.b32	%r46|%p18, %r45, 4, 31, -1;
	mov.b32 	%f247, %r46;
	add.f32 	%f248, %f246, %f247;
	mov.b32 	%r47, %f248;
	shfl.sync.bfly.b32	%r48|%p19, %r47, 2, 31, -1;
	mov.b32 	%f249, %r48;
	add.f32 	%f250, %f248, %f249;
	mov.b32 	%r49, %f250;
	shfl.sync.bfly.b32	%r50|%p20, %r49, 1, 31, -1;
	mov.b32 	%f251, %r50;
	add.f32 	%f58, %f250, %f251;
	mov.b32 	%r51, %f401;
	shfl.sync.bfly.b32	%r52|%p21, %r51, 16, 31, -1;
	mov.b32 	%f252, %r52;
	add.f32 	%f253, %f401, %f252;
	mov.b32 	%r53, %f253;
	shfl.sync.bfly.b32	%r54|%p22, %r53, 8, 31, -1;
	mov.b32 	%f254, %r54;
	add.f32 	%f255, %f253, %f254;
	mov.b32 	%r55, %f255;
	shfl.sync.bfly.b32	%r56|%p23, %r55, 4, 31, -1;
	mov.b32 	%f256, %r56;
	add.f32 	%f257, %f255, %f256;
	mov.b32 	%r57, %f257;
	shfl.sync.bfly.b32	%r58|%p24, %r57, 2, 31, -1;
	mov.b32 	%f258, %r58;
	add.f32 	%f259, %f257, %f258;
	mov.b32 	%r59, %f259;
	shfl.sync.bfly.b32	%r60|%p25, %r59, 1, 31, -1;
	mov.b32 	%f260, %r60;
	add.f32 	%f59, %f259, %f260;
	mov.b32 	%r61, %f400;
	shfl.sync.bfly.b32	%r62|%p26, %r61, 16, 31, -1;
	mov.b32 	%f261, %r62;
	add.f32 	%f262, %f400, %f261;
	mov.b32 	%r63, %f262;
	shfl.sync.bfly.b32	%r64|%p27, %r63, 8, 31, -1;
	mov.b32 	%f263, %r64;
	add.f32 	%f264, %f262, %f263;
	mov.b32 	%r65, %f264;
	shfl.sync.bfly.b32	%r66|%p28, %r65, 4, 31, -1;
	mov.b32 	%f265, %r66;
	add.f32 	%f266, %f264, %f265;
	mov.b32 	%r67, %f266;
	shfl.sync.bfly.b32	%r68|%p29, %r67, 2, 31, -1;
	mov.b32 	%f267, %r68;
	add.f32 	%f268, %f266, %f267;
	mov.b32 	%r69, %f268;
	shfl.sync.bfly.b32	%r70|%p30, %r69, 1, 31, -1;
	mov.b32 	%f269, %r70;
	add.f32 	%f60, %f268, %f269;
	mov.b32 	%r71, %f399;
	shfl.sync.bfly.b32	%r72|%p31, %r71, 16, 31, -1;
	mov.b32 	%f270, %r72;
	add.f32 	%f271, %f399, %f270;
	mov.b32 	%r73, %f271;
	shfl.sync.bfly.b32	%r74|%p32, %r73, 8, 31, -1;
	mov.b32 	%f272, %r74;
	add.f32 	%f273, %f271, %f272;
	mov.b32 	%r75, %f273;
	shfl.sync.bfly.b32	%r76|%p33, %r75, 4, 31, -1;
	mov.b32 	%f274, %r76;
	add.f32 	%f275, %f273, %f274;
	mov.b32 	%r77, %f275;
	shfl.sync.bfly.b32	%r78|%p34, %r77, 2, 31, -1;
	mov.b32 	%f276, %r78;
	add.f32 	%f277, %f275, %f276;
	mov.b32 	%r79, %f277;
	shfl.sync.bfly.b32	%r80|%p35, %r79, 1, 31, -1;
	mov.b32 	%f278, %r80;
	add.f32 	%f61, %f277, %f278;
	mov.b32 	%r81, %f398;
	shfl.sync.bfly.b32	%r82|%p36, %r81, 16, 31, -1;
	mov.b32 	%f279, %r82;
	add.f32 	%f280, %f398, %f279;
	mov.b32 	%r83, %f280;
	shfl.sync.bfly.b32	%r84|%p37, %r83, 8, 31, -1;
	mov.b32 	%f281, %r84;
	add.f32 	%f282, %f280, %f281;
	mov.b32 	%r85, %f282;
	shfl.sync.bfly.b32	%r86|%p38, %r85, 4, 31, -1;
	mov.b32 	%f283, %r86;
	add.f32 	%f284, %f282, %f283;
	mov.b32 	%r87, %f284;
	shfl.sync.bfly.b32	%r88|%p39, %r87, 2, 31, -1;
	mov.b32 	%f285, %r88;
	add.f32 	%f286, %f284, %f285;
	mov.b32 	%r89, %f286;
	shfl.sync.bfly.b32	%r90|%p40, %r89, 1, 31, -1;
	mov.b32 	%f287, %r90;
	add.f32 	%f62, %f286, %f287;
	mov.b32 	%r91, %f397;
	shfl.sync.bfly.b32	%r92|%p41, %r91, 16, 31, -1;
	mov.b32 	%f288, %r92;
	add.f32 	%f289, %f397, %f288;
	mov.b32 	%r93, %f289;
	shfl.sync.bfly.b32	%r94|%p42, %r93, 8, 31, -1;
	mov.b32 	%f290, %r94;
	add.f32 	%f291, %f289, %f290;
	mov.b32 	%r95, %f291;
	shfl.sync.bfly.b32	%r96|%p43, %r95, 4, 31, -1;
	mov.b32 	%f292, %r96;
	add.f32 	%f293, %f291, %f292;
	mov.b32 	%r97, %f293;
	shfl.sync.bfly.b32	%r98|%p44, %r97, 2, 31, -1;
	mov.b32 	%f294, %r98;
	add.f32 	%f295, %f293, %f294;
	mov.b32 	%r99, %f295;
	shfl.sync.bfly.b32	%r100|%p45, %r99, 1, 31, -1;
	mov.b32 	%f296, %r100;
	add.f32 	%f63, %f295, %f296;
	and.b32  	%r14, %r2, 31;
	setp.ne.s32 	%p46, %r14, 0;
	@%p46 bra 	$L__BB86_12;
	shr.u32 	%r101, %r2, 5;
	mov.u32 	%r102, _ZZ19gemv_kernel_batchedIf6float2Li128ELi7EEvPKT_S3_S3_PS1_iibE9warp_sums;
	mad.lo.s32 	%r103, %r101, 28, %r102;
	st.shared.f32 	[%r103], %f57;
	st.shared.f32 	[%r103+4], %f58;
	st.shared.f32 	[%r103+8], %f59;
	st.shared.f32 	[%r103+12], %f60;
	st.shared.f32 	[%r103+16], %f61;
	st.shared.f32 	[%r103+20], %f62;
	st.shared.f32 	[%r103+24], %f63;
$L__BB86_12:
	bar.sync 	0;
	setp.gt.u32 	%p47, %r2, 31;
	@%p47 bra 	$L__BB86_31;
	setp.gt.u32 	%p48, %r14, 3;
	mov.u32 	%r104, _ZZ19gemv_kernel_batchedIf6float2Li128ELi7EEvPKT_S3_S3_PS1_iibE9warp_sums;
	mad.lo.s32 	%r15, %r14, 28, %r104;
	mov.f32 	%f411, 0f00000000;
	@%p48 bra 	$L__BB86_15;
	ld.shared.f32 	%f411, [%r15];
$L__BB86_15:
	setp.gt.u32 	%p49, %r14, 3;
	mov.b32 	%r105, %f411;
	shfl.sync.bfly.b32	%r106|%p50, %r105, 16, 31, -1;
	mov.b32 	%f299, %r106;
	add.f32 	%f300, %f411, %f299;
	mov.b32 	%r107, %f300;
	shfl.sync.bfly.b32	%r108|%p51, %r107, 8, 31, -1;
	mov.b32 	%f301, %r108;
	add.f32 	%f302, %f300, %f301;
	mov.b32 	%r109, %f302;
	shfl.sync.bfly.b32	%r110|%p52, %r109, 4, 31, -1;
	mov.b32 	%f303, %r110;
	add.f32 	%f304, %f302, %f303;
	mov.b32 	%r111, %f304;
	shfl.sync.bfly.b32	%r112|%p53, %r111, 2, 31, -1;
	mov.b32 	%f305, %r112;
	add.f32 	%f306, %f304, %f305;
	mov.b32 	%r113, %f306;
	shfl.sync.bfly.b32	%r114|%p54, %r113, 1, 31, -1;
	mov.b32 	%f307, %r114;
	add.f32 	%f66, %f306, %f307;
	mov.f32 	%f412, 0f00000000;
	@%p49 bra 	$L__BB86_17;
	ld.shared.f32 	%f412, [%r15+4];
$L__BB86_17:
	setp.gt.u32 	%p55, %r14, 3;
	mov.b32 	%r115, %f412;
	shfl.sync.bfly.b32	%r116|%p56, %r115, 16, 31, -1;
	mov.b32 	%f309, %r116;
	add.f32 	%f310, %f412, %f309;
	mov.b32 	%r117, %f310;
	shfl.sync.bfly.b32	%r118|%p57, %r117, 8, 31, -1;
	mov.b32 	%f311, %r118;
	add.f32 	%f312, %f310, %f311;
	mov.b32 	%r119, %f312;
	shfl.sync.bfly.b32	%r120|%p58, %r119, 4, 31, -1;
	mov.b32 	%f313, %r120;
	add.f32 	%f314, %f312, %f313;
	mov.b32 	%r121, %f314;
	shfl.sync.bfly.b32	%r122|%p59, %r121, 2, 31, -1;
	mov.b32 	%f315, %r122;
	add.f32 	%f316, %f314, %f315;
	mov.b32 	%r123, %f316;
	shfl.sync.bfly.b32	%r124|%p60, %r123, 1, 31, -1;
	mov.b32 	%f317, %r124;
	add.f32 	%f69, %f316, %f317;
	mov.f32 	%f413, 0f00000000;
	@%p55 bra 	$L__BB86_19;
	ld.shared.f32 	%f413, [%r15+8];
$L__BB86_19:
	setp.gt.u32 	%p61, %r14, 3;
	mov.b32 	%r125, %f413;
	shfl.sync.bfly.b32	%r126|%p62, %r125, 16, 31, -1;
	mov.b32 	%f319, %r126;
	add.f32 	%f320, %f413, %f319;
	mov.b32 	%r127, %f320;
	shfl.sync.bfly.b32	%r128|%p63, %r127, 8, 31, -1;
	mov.b32 	%f321, %r128;
	add.f32 	%f322, %f320, %f321;
	mov.b32 	%r129, %f322;
	shfl.sync.bfly.b32	%r130|%p64, %r129, 4, 31, -1;
	mov.b32 	%f323, %r130;
	add.f32 	%f324, %f322, %f323;
	mov.b32 	%r131, %f324;
	shfl.sync.bfly.b32	%r132|%p65, %r131, 2, 31, -1;
	mov.b32 	%f325, %r132;
	add.f32 	%f326, %f324, %f325;
	mov.b32 	%r133, %f326;
	shfl.sync.bfly.b32	%r134|%p66, %r133, 1, 31, -1;
	mov.b32 	%f327, %r134;
	add.f32 	%f72, %f326, %f327;
	mov.f32 	%f414, 0f00000000;
	@%p61 bra 	$L__BB86_21;
	ld.shared.f32 	%f414, [%r15+12];
$L__BB86_21:
	setp.gt.u32 	%p67, %r14, 3;
	mov.b32 	%r135, %f414;
	shfl.sync.bfly.b32	%r136|%p68, %r135, 16, 31, -1;
	mov.b32 	%f329, %r136;
	add.f32 	%f330, %f414, %f329;
	mov.b32 	%r137, %f330;
	shfl.sync.bfly.b32	%r138|%p69, %r137, 8, 31, -1;
	mov.b32 	%f331, %r138;
	add.f32 	%f332, %f330, %f331;
	mov.b32 	%r139, %f332;
	shfl.sync.bfly.b32	%r140|%p70, %r139, 4, 31, -1;
	mov.b32 	%f333, %r140;
	add.f32 	%f334, %f332, %f333;
	mov.b32 	%r141, %f334;
	shfl.sync.bfly.b32	%r142|%p71, %r141, 2, 31, -1;
	mov.b32 	%f335, %r142;
	add.f32 	%f336, %f334, %f335;
	mov.b32 	%r143, %f336;
	shfl.sync.bfly.b32	%r144|%p72, %r143, 1, 31, -1;
	mov.b32 	%f337, %r144;
	add.f32 	%f75, %f336, %f337;
	mov.f32 	%f415, 0f00000000;
	@%p67 bra 	$L__BB86_23;
	ld.shared.f32 	%f415, [%r15+16];
$L__BB86_23:
	setp.gt.u32 	%p73, %r14, 3;
	mov.b32 	%r145, %f415;
	shfl.sync.bfly.b32	%r146|%p74, %r145, 16, 31, -1;
	mov.b32 	%f339, %r146;
	add.f32 	%f340, %f415, %f339;
	mov.b32 	%r147, %f340;
	shfl.sync.bfly.b32	%r148|%p75, %r147, 8, 31, -1;
	mov.b32 	%f341, %r148;
	add.f32 	%f342, %f340, %f341;
	mov.b32 	%r149, %f342;
	shfl.sync.bfly.b32	%r150|%p76, %r149, 4, 31, -1;
	mov.b32 	%f343, %r150;
	add.f32 	%f344, %f342, %f343;
	mov.b32 	%r151, %f344;
	shfl.sync.bfly.b32	%r152|%p77, %r151, 2, 31, -1;
	mov.b32 	%f345, %r152;
	add.f32 	%f346, %f344, %f345;
	mov.b32 	%r153, %f346;
	shfl.sync.bfly.b32	%r154|%p78, %r153, 1, 31, -1;
	mov.b32 	%f347, %r154;
	add.f32 	%f78, %f346, %f347;
	mov.f32 	%f416, 0f00000000;
	@%p73 bra 	$L__BB86_25;
	ld.shared.f32 	%f416, [%r15+20];
$L__BB86_25:
	setp.gt.u32 	%p79, %r14, 3;
	mov.b32 	%r155, %f416;
	shfl.sync.bfly.b32	%r156|%p80, %r155, 16, 31, -1;
	mov.b32 	%f349, %r156;
	add.f32 	%f350, %f416, %f349;
	mov.b32 	%r157, %f350;
	shfl.sync.bfly.b32	%r158|%p81, %r157, 8, 31, -1;
	mov.b32 	%f351, %r158;
	add.f32 	%f352, %f350, %f351;
	mov.b32 	%r159, %f352;
	shfl.sync.bfly.b32	%r160|%p82, %r159, 4, 31, -1;
	mov.b32 	%f353, %r160;
	add.f32 	%f354, %f352, %f353;
	mov.b32 	%r161, %f354;
	shfl.sync.bfly.b32	%r162|%p83, %r161, 2, 31, -1;
	mov.b32 	%f355, %r162;
	add.f32 	%f356, %f354, %f355;
	mov.b32 	%r163, %f356;
	shfl.sync.bfly.b32	%r164|%p84, %r163, 1, 31, -1;
	mov.b32 	%f357, %r164;
	add.f32 	%f81, %f356, %f357;
	mov.f32 	%f417, 0f00000000;
	@%p79 bra 	$L__BB86_27;
	ld.shared.f32 	%f417, [%r15+24];
$L__BB86_27:
	setp.ne.s32 	%p85, %r2, 0;
	mov.b32 	%r165, %f417;
	shfl.sync.bfly.b32	%r166|%p86, %r165, 16, 31, -1;
	mov.b32 	%f358, %r166;
	add.f32 	%f359, %f417, %f358;
	mov.b32 	%r167, %f359;
	shfl.sync.bfly.b32	%r168|%p87, %r167, 8, 31, -1;
	mov.b32 	%f360, %r168;
	add.f32 	%f361, %f359, %f360;
	mov.b32 	%r169, %f361;
	shfl.sync.bfly.b32	%r170|%p88, %r169, 4, 31, -1;
	mov.b32 	%f362, %r170;
	add.f32 	%f363, %f361, %f362;
	mov.b32 	%r171, %f363;
	shfl.sync.bfly.b32	%r172|%p89, %r171, 2, 31, -1;
	mov.b32 	%f364, %r172;
	add.f32 	%f365, %f363, %f364;
	mov.b32 	%r173, %f365;
	shfl.sync.bfly.b32	%r174|%p90, %r173, 1, 31, -1;
	mov.b32 	%f366, %r174;
	add.f32 	%f84, %f365, %f366;
	@%p85 bra 	$L__BB86_31;
	ld.param.s8 	%rs2, [_Z19gemv_kernel_batchedIf6float2Li128ELi7EEvPKT_S3_S3_PS1_iib_param_6];
	setp.eq.s16 	%p91, %rs2, 0;
	mov.f32 	%f418, 0f00000000;
	@%p91 bra 	$L__BB86_30;
	ld.param.u64 	%rd96, [_Z19gemv_kernel_batchedIf6float2Li128ELi7EEvPKT_S3_S3_PS1_iib_param_2];
	mul.wide.u32 	%rd80, %r1, 4;
	add.s64 	%rd79, %rd96, %rd80;
	// begin inline asm
	ld.global.nc.f32 %f418, [%rd79];
	// end inline asm
$L__BB86_30:
	ld.param.u64 	%rd97, [_Z19gemv_kernel_batchedIf6float2Li128ELi7EEvPKT_S3_S3_PS1_iib_param_3];
	cvta.to.global.u64 	%rd81, %rd97;
	add.f32 	%f369, %f418, %f66;
	mul.wide.u32 	%rd82, %r1, 4;
	add.s64 	%rd83, %rd81, %rd82;
	st.global.f32 	[%rd83], %f369;
	add.f32 	%f370, %f418, %f69;
	add.s32 	%r175, %r16, %r1;
	mul.wide.u32 	%rd84, %r175, 4;
	add.s64 	%rd85, %rd81, %rd84;
	st.global.f32 	[%rd85], %f370;
	add.f32 	%f371, %f418, %f72;
	add.s32 	%r176, %r175, %r16;
	mul.wide.u32 	%rd86, %r176, 4;
	add.s64 	%rd87, %rd81, %rd86;
	st.global.f32 	[%rd87], %f371;
	add.f32 	%f372, %f418, %f75;
	add.s32 	%r177, %r176, %r16;
	mul.wide.u32 	%rd88, %r177, 4;
	add.s64 	%rd89, %rd81, %rd88;
	st.global.f32 	[%rd89], %f372;
	add.f32 	%f373, %f418, %f78;
	add.s32 	%r178, %r177, %r16;
	mul.wide.u32 	%rd90, %r178, 4;
	add.s64 	%rd91, %rd81, %rd90;
	st.global.f32 	[%rd91], %f373;
	add.f32 	%f374, %f418, %f81;
	add.s32 	%r179, %r178, %r16;
	mul.wide.u32 	%rd92, %r179, 4;
	add.s64 	%rd93, %rd81, %rd92;
	st.global.f32 	[%rd93], %f374;
	add.f32 	%f375, %f418, %f84;
	add.s32 	%r180, %r179, %r16;
	mul.wide.u32 	%rd94, %r180, 4;
	add.s64 	%rd95, %rd81, %rd94;
	st.global.f32 	[%rd95], %f375;
$L__BB86_31:
	ret;

}
	// .globl	_Z19gemv_kernel_batchedIf6float2Li128ELi8EEvPKT_S3_S3_PS1_iib
.visible .entry _Z19gemv_kernel_batchedIf6float2Li128ELi8EEvPKT_S3_S3_PS1_iib(
	.param .u64 .ptr .align 1 _Z19gemv_kernel_batchedIf6float2Li128ELi8EEvPKT_S3_S3_PS1_iib_param_0,
	.param .u64 .ptr .align 1 _Z19gemv_kernel_batchedIf6float2Li128ELi8EEvPKT_S3_S3_PS1_iib_param_1,
	.param .u64 .ptr .align 1 _Z19gemv_kernel_batchedIf6float2Li128ELi8EEvPKT_S3_S3_PS1_iib_param_2,
	.param .u64 .ptr .align 1 _Z19gemv_kernel_batchedIf6float2Li128ELi8EEvPKT_S3_S3_PS1_iib_param_3,
	.param .u32 _Z19gemv_kernel_batchedIf6float2Li128ELi8EEvPKT_S3_S3_PS1_iib_param_4,
	.param .u32 _Z19gemv_kernel_batchedIf6float2Li128ELi8EEvPKT_S3_S3_PS1_iib_param_5,
	.param .u8 _Z19gemv_kernel_batchedIf6float2Li128ELi8EEvPKT_S3_S3_PS1_iib_param_6
)
{
	.reg .pred 	%p<103>;
	.reg .b16 	%rs<3>;
	.reg .b32 	%r<207>;
	.reg .b32 	%f<476>;
	.reg .b64 	%rd<110>;
	// demoted variable
	.shared .align 4 .b8 _ZZ19gemv_kernel_batchedIf6float2Li128ELi8EEvPKT_S3_S3_PS1_iibE9warp_sums[128];
	ld.param.u64 	%rd11, [_Z19gemv_kernel_batchedIf6float2Li128ELi8EEvPKT_S3_S3_PS1_iib_param_0];
	ld.param.u64 	%rd12, [_Z19gemv_kernel_batchedIf6float2Li128ELi8EEvPKT_S3_S3_PS1_iib_param_1];
	ld.param.u32 	%r16, [_Z19gemv_kernel_batchedIf6float2Li128ELi8EEvPKT_S3_S3_PS1_iib_param_4];
	ld.param.u32 	%r17, [_Z19gemv_kernel_batchedIf6float2Li128ELi8EEvPKT_S3_S3_PS1_iib_param_5];
	mov.u32 	%r1, %ctaid.x;
	setp.ge.s32 	%p1, %r1, %r16;
	@%p1 bra 	$L__BB87_33;
	mov.u32 	%r2, %tid.x;
	shr.u32 	%r18, %r17, 31;
	add.s32 	%r19, %r17, %r18;
	shr.s32 	%r3, %r19, 1;
	mul.lo.s32 	%r4, %r17, %r1;
	mul.wide.s32 	%rd15, %r4, 4;
	add.s64 	%rd1, %rd11, %rd15;
	setp.ge.s32 	%p2, %r2, %r3;
	mov.f32 	%f451, 0f00000000;
	mov.f32 	%f452, %f451;
	mov.f32 	%f453, %f451;
	mov.f32 	%f454, %f451;
	mov.f32 	%f455, %f451;
	mov.f32 	%f456, %f451;
	mov.f32 	%f457, %f451;
	mov.f32 	%f458, %f451;
	@%p2 bra 	$L__BB87_8;
	not.b32 	%r20, %r2;
	add.s32 	%r5, %r3, %r20;
	and.b32  	%r21, %r5, 384;
	setp.eq.s32 	%p3, %r21, 384;
	mov.f32 	%f451, 0f00000000;
	mov.u32 	%r205, %r2;
	@%p3 bra 	$L__BB87_5;
	mul.wide.u32 	%rd16, %r2, 8;
	add.s64 	%rd108, %rd12, %rd16;
	add.s64 	%rd18, %rd16, %rd15;
	add.s64 	%rd107, %rd11, %rd18;
	shr.u32 	%r22, %r5, 7;
	add.s32 	%r23, %r22, 1;
	and.b32  	%r24, %r23, 3;
	neg.s32 	%r203, %r24;
	mov.f32 	%f451, 0f00000000;
	mul.wide.s32 	%rd28, %r17, 4;
	mov.f32 	%f452, %f451;
	mov.f32 	%f453, %f451;
	mov.f32 	%f454, %f451;
	mov.f32 	%f455, %f451;
	mov.f32 	%f456, %f451;
	mov.f32 	%f457, %f451;
	mov.f32 	%f458, %f451;
	mov.u32 	%r205, %r2;
$L__BB87_4:
	.pragma "nounroll";
	// begin inline asm
	ld.global.nc.v2.f32 {%f102,%f103}, [%rd107];
	// end inline asm
	// begin inline asm
	ld.global.nc.v2.f32 {%f104,%f105}, [%rd108];
	// end inline asm
	fma.rn.f32 	%f120, %f102, %f104, %f458;
	fma.rn.f32 	%f458, %f103, %f105, %f120;
	add.s64 	%rd21, %rd108, %rd28;
	// begin inline asm
	ld.global.nc.v2.f32 {%f106,%f107}, [%rd21];
	// end inline asm
	fma.rn.f32 	%f121, %f102, %f106, %f457;
	fma.rn.f32 	%f457, %f103, %f107, %f121;
	add.s64 	%rd22, %rd21, %rd28;
	// begin inline asm
	ld.global.nc.v2.f32 {%f108,%f109}, [%rd22];
	// end inline asm
	fma.rn.f32 	%f122, %f102, %f108, %f456;
	fma.rn.f32 	%f456, %f103, %f109, %f122;
	add.s64 	%rd23, %rd22, %rd28;
	// begin inline asm
	ld.global.nc.v2.f32 {%f110,%f111}, [%rd23];
	// end inline asm
	fma.rn.f32 	%f123, %f102, %f110, %f455;
	fma.rn.f32 	%f455, %f103, %f111, %f123;
	add.s64 	%rd24, %rd23, %rd28;
	// begin inline asm
	ld.global.nc.v2.f32 {%f112,%f113}, [%rd24];
	// end inline asm
	fma.rn.f32 	%f124, %f102, %f112, %f454;
	fma.rn.f32 	%f454, %f103, %f113, %f124;
	add.s64 	%rd25, %rd24, %rd28;
	// begin inline asm
	ld.global.nc.v2.f32 {%f114,%f115}, [%rd25];
	// end inline asm
	fma.rn.f32 	%f125, %f102, %f114, %f453;
	fma.rn.f32 	%f453, %f103, %f115, %f125;
	add.s64 	%rd26, %rd25, %rd28;
	// begin inline asm
	ld.global.nc.v2.f32 {%f116,%f117}, [%rd26];
	// end inline asm
	fma.rn.f32 	%f126, %f102, %f116, %f452;
	fma.rn.f32 	%f452, %f103, %f117, %f126;
	add.s64 	%rd27, %rd26, %rd28;
	// begin inline asm
	ld.global.nc.v2.f32 {%f118,%f119}, [%rd27];
	// end inline asm
	fma.rn.f32 	%f127, %f102, %f118, %f451;
	fma.rn.f32 	%f451, %f103, %f119, %f127;
	add.s32 	%r205, %r205, 128;
	add.s64 	%rd108, %rd108, 1024;
	add.s64 	%rd107, %rd107, 1024;
	add.s32 	%r203, %r203, 1;
	setp.ne.s32 	%p4, %r203, 0;
	@%p4 bra 	$L__BB87_4;
$L__BB87_5:
	setp.lt.u32 	%p5, %r5, 384;
	@%p5 bra 	$L__BB87_8;
	mul.wide.u32 	%rd109, %r205, 8;
	mul.wide.s32 	%rd65, %r17, 4;
	mul.wide.s32 	%rd66, %r17, 24;
	sub.s64 	%rd67, 1024, %rd66;
$L__BB87_7:
	add.s64 	%rd29, %rd1, %rd109;
	// begin inline asm
	ld.global.nc.v2.f32 {%f128,%f129}, [%rd29];
	// end inline asm
	add.s64 	%rd30, %rd12, %rd109;
	// begin inline asm
	ld.global.nc.v2.f32 {%f130,%f131}, [%rd30];
	// end inline asm
	fma.rn.f32 	%f200, %f128, %f130, %f458;
	fma.rn.f32 	%f201, %f129, %f131, %f200;
	add.s64 	%rd31, %rd30, %rd65;
	// begin inline asm
	ld.global.nc.v2.f32 {%f132,%f133}, [%rd31];
	// end inline asm
	fma.rn.f32 	%f202, %f128, %f132, %f457;
	fma.rn.f32 	%f203, %f129, %f133, %f202;
	add.s64 	%rd32, %rd31, %rd65;
	// begin inline asm
	ld.global.nc.v2.f32 {%f134,%f135}, [%rd32];
	// end inline asm
	fma.rn.f32 	%f204, %f128, %f134, %f456;
	fma.rn.f32 	%f205, %f129, %f135, %f204;
	add.s64 	%rd33, %rd32, %rd65;
	// begin inline asm
	ld.global.nc.v2.f32 {%f136,%f137}, [%rd33];
	// end inline asm
	fma.rn.f32 	%f206, %f128, %f136, %f455;
	fma.rn.f32 	%f207, %f129, %f137, %f206;
	add.s64 	%rd34, %rd33, %rd65;
	// begin inline asm
	ld.global.nc.v2.f32 {%f138,%f139}, [%rd34];
	// end inline asm
	fma.rn.f32 	%f208, %f128, %f138, %f454;
	fma.rn.f32 	%f209, %f129, %f139, %f208;
	add.s64 	%rd35, %rd34, %rd65;
	// begin inline asm
	ld.global.nc.v2.f32 {%f140,%f141}, [%rd35];
	// end inline asm
	fma.rn.f32 	%f210, %f128, %f140, %f453;
	fma.rn.f32 	%f211, %f129, %f141, %f210;
	add.s64 	%rd36, %rd35, %rd65;
	// begin inline asm
	ld.global.nc.v2.f32 {%f142,%f143}, [%rd36];
	// end inline asm
	fma.rn.f32 	%f212, %f128, %f142, %f452;
	fma.rn.f32 	%f213, %f129, %f143, %f212;
	add.s64 	%rd37, %rd36, %rd65;
	// begin inline asm
	ld.global.nc.v2.f32 {%f144,%f145}, [%rd37];
	// end inline asm
	fma.rn.f32 	%f214, %f128, %f144, %f451;
	fma.rn.f32 	%f215, %f129, %f145, %f214;
	add.s64 	%rd38, %rd29, 1024;
	// begin inline asm
	ld.global.nc.v2.f32 {%f146,%f147}, [%rd38];
	// end inline asm
	add.s64 	%rd39, %rd30, 1024;
	// begin inline asm
	ld.global.nc.v2.f32 {%f148,%f149}, [%rd39];
	// end inline asm
	fma.rn.f32 	%f216, %f146, %f148, %f201;
	fma.rn.f32 	%f217, %f147, %f149, %f216;
	add.s64 	%rd40, %rd37, %rd67;
	// begin inline asm
	ld.global.nc.v2.f32 {%f150,%f151}, [%rd40];
	// end inline asm
	fma.rn.f32 	%f218, %f146, %f150, %f203;
	fma.rn.f32 	%f219, %f147, %f151, %f218;
	add.s64 	%rd41, %rd40, %rd65;
	// begin inline asm
	ld.global.nc.v2.f32 {%f152,%f153}, [%rd41];
	// end inline asm
	fma.rn.f32 	%f220, %f146, %f152, %f205;
	fma.rn.f32 	%f221, %f147, %f153, %f220;
	add.s64 	%rd42, %rd41, %rd65;
	// begin inline asm
	ld.global.nc.v2.f32 {%f154,%f155}, [%rd42];
	// end inline asm
	fma.rn.f32 	%f222, %f146, %f154, %f207;
	fma.rn.f32 	%f223, %f147, %f155, %f222;
	add.s64 	%rd43, %rd42, %rd65;
	// begin inline asm
	ld.global.nc.v2.f32 {%f156,%f157}, [%rd43];
	// end inline asm
	fma.rn.f32 	%f224, %f146, %f156, %f209;
	fma.rn.f32 	%f225, %f147, %f157, %f224;
	add.s64 	%rd44, %rd43, %rd65;
	// begin inline asm
	ld.global.nc.v2.f32 {%f158,%f159}, [%rd44];
	// end inline asm
	fma.rn.f32 	%f226, %f146, %f158, %f211;
	fma.rn.f32 	%f227, %f147, %f159, %f226;
	add.s64 	%rd45, %rd44, %rd65;
	// begin inline asm
	ld.global.nc.v2.f32 {%f160,%f161}, [%rd45];
	// end inline asm
	fma.rn.f32 	%f228, %f146, %f160, %f213;
	fma.rn.f32 	%f229, %f147, %f161, %f228;
	add.s64 	%rd46, %rd45, %rd65;
	// begin inline asm
	ld.global.nc.v2.f32 {%f162,%f163}, [%rd46];
	// end inline asm
	fma.rn.f32 	%f230, %f146, %f162, %f215;
	fma.rn.f32 	%f231, %f147, %f163, %f230;
	add.s64 	%rd47, %rd29, 2048;
	// begin inline asm
	ld.global.nc.v2.f32 {%f164,%f165}, [%rd47];
	// end inline asm
	add.s64 	%rd48, %rd30, 2048;
	// begin inline asm
	ld.global.nc.v2.f32 {%f166,%f167}, [%rd48];
	// end inline asm
	fma.rn.f32 	%f232, %f164, %f166, %f217;
	fma.rn.f32 	%f233, %f165, %f167, %f232;
	add.s64 	%rd49, %rd46, %rd67;
	// begin inline asm
	ld.global.nc.v2.f32 {%f168,%f169}, [%rd49];
	// end inline asm
	fma.rn.f32 	%f234, %f164, %f168, %f219;
	fma.rn.f32 	%f235, %f165, %f169, %f234;
	add.s64 	%rd50, %rd49, %rd65;
	// begin inline asm
	ld.global.nc.v2.f32 {%f170,%f171}, [%rd50];
	// end inline asm
	fma.rn.f32 	%f236, %f164, %f170, %f221;
	fma.rn.f32 	%f237, %f165, %f171, %f236;
	add.s64 	%rd51, %rd50, %rd65;
	// begin inline asm
	ld.global.nc.v2.f32 {%f172,%f173}, [%rd51];
	// end inline asm
	fma.rn.f32 	%f238, %f164, %f172, %f223;
	fma.rn.f32 	%f239, %f165, %f173, %f238;
	add.s64 	%rd52, %rd51, %rd65;
	// begin inline asm
	ld.global.nc.v2.f32 {%f174,%f175}, [%rd52];
	// end inline asm
	fma.rn.f32 	%f240, %f164, %f174, %f225;
	fma.rn.f32 	%f241, %f165, %f175, %f240;
	add.s64 	%rd53, %rd52, %rd65;
	// begin inline asm
	ld.global.nc.v2.f32 {%f176,%f177}, [%rd53];
	// end inline asm
	fma.rn.f32 	%f242, %f164, %f176, %f227;
	fma.rn.f32 	%f243, %f165, %f177, %f242;
	add.s64 	%rd54, %rd53, %rd65;
	// begin inline asm
	ld.global.nc.v2.f32 {%f178,%f179}, [%rd54];
	// end inline asm
	fma.rn.f32 	%f244, %f164, %f178, %f229;
	fma.rn.f32 	%f245, %f165, %f179, %f244;
	add.s64 	%rd55, %rd54, %rd65;
	// begin inline asm
	ld.global.nc.v2.f32 {%f180,%f181}, [%rd55];
	// end inline asm
	fma.rn.f32 	%f246, %f164, %f180, %f231;
	fma.rn.f32 	%f247, %f165, %f181, %f246;
	add.s64 	%rd56, %rd29, 3072;
	// begin inline asm
	ld.global.nc.v2.f32 {%f182,%f183}, [%rd56];
	// end inline asm
	add.s64 	%rd57, %rd30, 3072;
	// begin inline asm
	ld.global.nc.v2.f32 {%f184,%f185}, [%rd57];
	// end inline asm
	fma.rn.f32 	%f248, %f182, %f184, %f233;
	fma.rn.f32 	%f458, %f183, %f185, %f248;
	add.s64 	%rd58, %rd55, %rd67;
	// begin inline asm
	ld.global.nc.v2.f32 {%f186,%f187}, [%rd58];
	// end inline asm
	fma.rn.f32 	%f249, %f182, %f186, %f235;
	fma.rn.f32 	%f457, %f183, %f187, %f249;
	add.s64 	%rd59, %rd58, %rd65;
	// begin inline asm
	ld.global.nc.v2.f32 {%f188,%f189}, [%rd59];
	// end inline asm
	fma.rn.f32 	%f250, %f182, %f188, %f237;
	fma.rn.f32 	%f456, %f183, %f189, %f250;
	add.s64 	%rd60, %rd59, %rd65;
	// begin inline asm
	ld.global.nc.v2.f32 {%f190,%f191}, [%rd60];
	// end inline asm
	fma.rn.f32 	%f251, %f182, %f190, %f239;
	fma.rn.f32 	%f455, %f183, %f191, %f251;
	add.s64 	%rd61, %rd60, %rd65;
	// begin inline asm
	ld.global.nc.v2.f32 {%f192,%f193}, [%rd61];
	// end inline asm
	fma.rn.f32 	%f252, %f182, %f192, %f241;
	fma.rn.f32 	%f454, %f183, %f193, %f252;
	add.s64 	%rd62, %rd61, %rd65;
	// begin inline asm
	ld.global.nc.v2.f32 {%f194,%f195}, [%rd62];
	// end inline asm
	fma.rn.f32 	%f253, %f182, %f194, %f243;
	fma.rn.f32 	%f453, %f183, %f195, %f253;
	add.s64 	%rd63, %rd62, %rd65;
	// begin inline asm
	ld.global.nc.v2.f32 {%f196,%f197}, [%rd63];
	// end inline asm
	fma.rn.f32 	%f254, %f182, %f196, %f245;
	fma.rn.f32 	%f452, %f183, %f197, %f254;
	add.s64 	%rd64, %rd63, %rd65;
	// begin inline asm
	ld.global.nc.v2.f32 {%f198,%f199}, [%rd64];
	// end inline asm
	fma.rn.f32 	%f255, %f182, %f198, %f247;
	fma.rn.f32 	%f451, %f183, %f199, %f255;
	add.s32 	%r205, %r205, 512;
	add.s64 	%rd109, %rd109, 4096;
	setp.lt.s32 	%p6, %r205, %r3;
	@%p6 bra 	$L__BB87_7;
$L__BB87_8:
	and.b32  	%r25, %r17, 1;
	setp.eq.b32 	%p7, %r25, 1;
	not.pred 	%p8, %p7;
	setp.ne.s32 	%p9, %r2, 0;
	or.pred  	%p10, %p9, %p8;
	@%p10 bra 	$L__BB87_10;
	mul.wide.s32 	%rd77, %r17, 4;
	add.s64 	%rd78, %rd1, %rd77;
	add.s64 	%rd68, %rd78, -4;
	// begin inline asm
	ld.global.nc.f32 %f256, [%rd68];
	// end inline asm
	add.s64 	%rd79, %rd12, %rd77;
	add.s64 	%rd69, %rd79, -4;
	// begin inline asm
	ld.global.nc.f32 %f257, [%rd69];
	// end inline asm
	fma.rn.f32 	%f458, %f256, %f257, %f458;
	add.s64 	%rd70, %rd69, %rd77;
	// begin inline asm
	ld.global.nc.f32 %f258, [%rd70];
	// end inline asm
	fma.rn.f32 	%f457, %f256, %f258, %f457;
	shl.b32 	%r26, %r17, 1;
	mul.wide.s32 	%rd80, %r26, 4;
	add.s64 	%rd71, %rd69, %rd80;
	// begin inline asm
	ld.global.nc.f32 %f259, [%rd71];
	// end inline asm
	fma.rn.f32 	%f456, %f256, %f259, %f456;
	mul.lo.s32 	%r27, %r17, 3;
	mul.wide.s32 	%rd81, %r27, 4;
	add.s64 	%rd72, %rd69, %rd81;
	// begin inline asm
	ld.global.nc.f32 %f260, [%rd72];
	// end inline asm
	fma.rn.f32 	%f455, %f256, %f260, %f455;
	shl.b32 	%r28, %r17, 2;
	mul.wide.s32 	%rd82, %r28, 4;
	add.s64 	%rd73, %rd69, %rd82;
	// begin inline asm
	ld.global.nc.f32 %f261, [%rd73];
	// end inline asm
	fma.rn.f32 	%f454, %f256, %f261, %f454;
	mul.lo.s32 	%r29, %r17, 5;
	mul.wide.s32 	%rd83, %r29, 4;
	add.s64 	%rd74, %rd69, %rd83;
	// begin inline asm
	ld.global.nc.f32 %f262, [%rd74];
	// end inline asm
	fma.rn.f32 	%f453, %f256, %f262, %f453;
	mul.lo.s32 	%r30, %r17, 6;
	mul.wide.s32 	%rd84, %r30, 4;
	add.s64 	%rd75, %rd69, %rd84;
	// begin inline asm
	ld.global.nc.f32 %f263, [%rd75];
	// end inline asm
	fma.rn.f32 	%f452, %f256, %f263, %f452;
	mul.lo.s32 	%r31, %r17, 7;
	mul.wide.s32 	%rd85, %r31, 4;
	add.s64 	%rd76, %rd69, %rd85;
	// begin inline asm
	ld.global.nc.f32 %f264, [%rd76];
	// end inline asm
	fma.rn.f32 	%f451, %f256, %f264, %f451;
$L__BB87_10:
	mov.b32 	%r32, %f458;
	shfl.sync.bfly.b32	%r33|%p11, %r32, 16, 31, -1;
	mov.b32 	%f265, %r33;
	add.f32 	%f266, %f458, %f265;
	mov.b32 	%r34, %f266;
	shfl.sync.bfly.b32	%r35|%p12, %r34, 8, 31, -1;
	mov.b32 	%f267, %r35;
	add.f32 	%f268, %f266, %f267;
	mov.b32 	%r36, %f268;
	shfl.sync.bfly.b32	%r37|%p13, %r36, 4, 31, -1;
	mov.b32 	%f269, %r37;
	add.f32 	%f270, %f268, %f269;
	mov.b32 	%r38, %f270;
	shfl.sync.bfly.b32	%r39|%p14, %r38, 2, 31, -1;
	mov.b32 	%f271, %r39;
	add.f32 	%f272, %f270, %f271;
	mov.b32 	%r40, %f272;
	shfl.sync.bfly.b32	%r41|%p15, %r40, 1, 31, -1;
	mov.b32 	%f273, %r41;
	add.f32 	%f65, %f272, %f273;
	mov.b32 	%r42, %f457;
	shfl.sync.bfly.b32	%r43|%p16, %r42, 16, 31, -1;
	mov.b32 	%f274, %r43;
	add.f32 	%f275, %f457, %f274;
	mov.b32 	%r44, %f275;
	shfl.sync.bfly.b32	%r45|%p17, %r44, 8, 31, -1;
	mov.b32 	%f276, %r45;
	add.f32 	%f277, %f275, %f276;
	mov.b32 	%r46, %f277;
	shfl.sync.bfly.b32	%r47|%p18, %r46, 4, 31, -1;
	mov.b32 	%f278, %r47;
	add.f32 	%f279, %f277, %f278;
	mov.b32 	%r48, %f279;
	shfl.sync.bfly.b32	%r49|%p19, %r48, 2, 31, -1;
	mov.b32 	%f280, %r49;
	add.f32 	%f281, %f279, %f280;
	mov.b32 	%r50, %f281;
	shfl.sync.bfly.b32	%r51|%p20, %r50, 1, 31, -1;
	mov.b32 	%f282, %r51;
	add.f32 	%f66, %f281, %f282;
	mov.b32 	%r52, %f456;
	shfl.sync.bfly.b32	%r53|%p21, %r52, 16, 31, -1;
	mov.b32 	%f283, %r53;
	add.f32 	%f284, %f456, %f283;
	mov.b32 	%r54, %f284;
	shfl.sync.bfly.b32	%r55|%p22, %r54, 8, 31, -1;
	mov.b32 	%f285, %r55;
	add.f32 	%f286, %f284, %f285;
	mov.b32 	%r56, %f286;
	shfl.sync.bfly.b32	%r57|%p23, %r56, 4, 31, -1;
	mov.b32 	%f287, %r57;
	add.f32 	%f288, %f286, %f287;
	mov.b32 	%r58, %f288;
	shfl.sync.bfly.b32	%r59|%p24, %r58, 2, 31, -1;
	mov.b32 	%f289, %r59;
	add.f32 	%f290, %f288, %f289;
	mov.b32 	%r60, %f290;
	shfl.sync.bfly.b32	%r61|%p25, %r60, 1, 31, -1;
	mov.b32 	%f291, %r61;
	add.f32 	%f67, %f290, %f291;
	mov.b32 	%r62, %f455;
	shfl.sync.bfly.b32	%r63|%p26, %r62, 16, 31, -1;
	mov.b32 	%f292, %r63;
	add.f32 	%f293, %f455, %f292;
	mov.b32 	%r64, %f293;
	shfl.sync.bfly.b32	%r65|%p27, %r64, 8, 31, -1;
	mov.b32 	%f294, %r65;
	add.f32 	%f295, %f293, %f294;
	mov.b32 	%r66, %f295;
	shfl.sync.bfly.b32	%r67|%p28, %r66, 4, 31, -1;
	mov.b32 	%f296, %r67;
	add.f32 	%f297, %f295, %f296;
	mov.b32 	%r68, %f297;
	shfl.sync.bfly.b32	%r69|%p29, %r68, 2, 31, -1;
	mov.b32 	%f298, %r69;
	add.f32 	%f299, %f297, %f298;
	mov.b32 	%r70, %f299;
	shfl.sync.bfly.b32	%r71|%p30, %r70, 1, 31, -1;
	mov.b32 	%f300, %r71;
	add.f32 	%f68, %f299, %f300;
	mov.b32 	%r72, %f454;
	shfl.sync.bfly.b32	%r73|%p31, %r72, 16, 31, -1;
	mov.b32 	%f301, %r73;
	add.f32 	%f302, %f454, %f301;
	mov.b32 	%r74, %f302;
	shfl.sync.bfly.b32	%r75|%p32, %r74, 8, 31, -1;
	mov.b32 	%f303, %r75;
	add.f32 	%f304, %f302, %f303;
	mov.b32 	%r76, %f304;
	shfl.sync.bfly.b32	%r77|%p33, %r76, 4, 31, -1;
	mov.b32 	%f305, %r77;
	add.f32 	%f306, %f304, %f305;
	mov.b32 	%r78, %f306;
	shfl.sync.bfly.b32	%r79|%p34, %r78, 2, 31, -1;
	mov.b32 	%f307, %r79;
	add.f32 	%f308, %f306, %f307;
	mov.b32 	%r80, %f308;
	shfl.sync.bfly.b32	%r81|%p35, %r80, 1, 31, -1;
	mov.b32 	%f309, %r81;
	add.f32 	%f69, %f308, %f309;
	mov.b32 	%r82, %f453;
	shfl.sync.bfly.b32	%r83|%p36, %r82, 16, 31, -1;
	mov.b32 	%f310, %r83;
	add.f32 	%f311, %f453, %f310;
	mov.b32 	%r84, %f311;
	shfl.sync.bfly.b32	%r85|%p37, %r84, 8, 31, -1;
	mov.b32 	%f312, %r85;
	add.f32 	%f313, %f311, %f312;
	mov.b32 	%r86, %f313;
	shfl.sync.bfly.b32	%r87|%p38, %r86, 4, 31, -1;
	mov.b32 	%f314, %r87;
	add.f32 	%f315, %f313, %f314;
	mov.b32 	%r88, %f315;
	shfl.sync.bfly.b32	%r89|%p39, %r88, 2, 31, -1;
	mov.b32 	%f316, %r89;
	add.f32 	%f317, %f315, %f316;
	mov.b32 	%r90, %f317;
	shfl.sync.bfly.b32	%r91|%p40, %r90, 1, 31, -1;
	mov.b32 	%f318, %r91;
	add.f32 	%f70, %f317, %f318;
	mov.b32 	%r92, %f452;
	shfl.sync.bfly.b32	%r93|%p41, %r92, 16, 31, -1;
	mov.b32 	%f319, %r93;
	add.f32 	%f320, %f452, %f319;
	mov.b32 	%r94, %f320;
	shfl.sync.bfly.b32	%r95|%p42, %r94, 8, 31, -1;
	mov.b32 	%f321, %r95;
	add.f32 	%f322, %f320, %f321;
	mov.b32 	%r96, %f322;
	shfl.sync.bfly.b32	%r97|%p43, %r96, 4, 31, -1;
	mov.b32 	%f323, %r97;
	add.f32 	%f324, %f322, %f323;
	mov.b32 	%r98, %f324;
	shfl.sync.bfly.b32	%r99|%p44, %r98, 2, 31, -1;
	mov.b32 	%f325, %r99;
	add.f32 	%f326, %f324, %f325;
	mov.b32 	%r100, %f326;
	shfl.sync.bfly.b32	%r101|%p45, %r100, 1, 31, -1;
	mov.b32 	%f327, %r101;
	add.f32 	%f71, %f326, %f327;
	mov.b32 	%r102, %f451;
	shfl.sync.bfly.b32	%r103|%p46, %r102, 16, 31, -1;
	mov.b32 	%f328, %r103;
	add.f32 	%f329, %f451, %f328;
	mov.b32 	%r104, %f329;
	shfl.sync.bfly.b32	%r105|%p47, %r104, 8, 31, -1;
	mov.b32 	%f330, %r105;
	add.f32 	%f331, %f329, %f330;
	mov.b32 	%r106, %f331;
	shfl.sync.bfly.b32	%r107|%p48, %r106, 4, 31, -1;
	mov.b32 	%f332, %r107;
	add.f32 	%f333, %f331, %f332;
	mov.b32 	%r108, %f333;
	shfl.sync.bfly.b32	%r109|%p49, %r108, 2, 31, -1;
	mov.b32 	%f334, %r109;
	add.f32 	%f335, %f333, %f334;
	mov.b32 	%r110, %f335;
	shfl.sync.bfly.b32	%r111|%p50, %r110, 1, 31, -1;
	mov.b32 	%f336, %r111;
	add.f32 	%f72, %f335, %f336;
	and.b32  	%r14, %r2, 31;
	setp.ne.s32 	%p51, %r14, 0;
	@%p51 bra 	$L__BB87_12;
	mov.u32 	%r112, _ZZ19gemv_kernel_batchedIf6float2Li128ELi8EEvPKT_S3_S3_PS1_iibE9warp_sums;
	add.s32 	%r113, %r112, %r2;
	st.shared.f32 	[%r113], %f65;
	st.shared.f32 	[%r113+4], %f66;
	st.shared.f32 	[%r113+8], %f67;
	st.shared.f32 	[%r113+12], %f68;
	st.shared.f32 	[%r113+16], %f69;
	st.shared.f32 	[%r113+20], %f70;
	st.shared.f32 	[%r113+24], %f71;
	st.shared.f32 	[%r113+28], %f72;
$L__BB87_12:
	bar.sync 	0;
	setp.gt.u32 	%p52, %r2, 31;
	@%p52 bra 	$L__BB87_33;
	setp.gt.u32 	%p53, %r14, 3;
	shl.b32 	%r114, %r14, 5;
	mov.u32 	%r115, _ZZ19gemv_kernel_batchedIf6float2Li128ELi8EEvPKT_S3_S3_PS1_iibE9warp_sums;
	add.s32 	%r15, %r115, %r114;
	mov.f32 	%f467, 0f00000000;
	@%p53 bra 	$L__BB87_15;
	ld.shared.f32 	%f467, [%r15];
$L__BB87_15:
	setp.gt.u32 	%p54, %r14, 3;
	mov.b32 	%r116, %f467;
	shfl.sync.bfly.b32	%r117|%p55, %r116, 16, 31, -1;
	mov.b32 	%f339, %r117;
	add.f32 	%f340, %f467, %f339;
	mov.b32 	%r118, %f340;
	shfl.sync.bfly.b32	%r119|%p56, %r118, 8, 31, -1;
	mov.b32 	%f341, %r119;
	add.f32 	%f342, %f340, %f341;
	mov.b32 	%r120, %f342;
	shfl.sync.bfly.b32	%r121|%p57, %r120, 4, 31, -1;
	mov.b32 	%f343, %r121;
	add.f32 	%f344, %f342, %f343;
	mov.b32 	%r122, %f344;
	shfl.sync.bfly.b32	%r123|%p58, %r122, 2, 31, -1;
	mov.b32 	%f345, %r123;
	add.f32 	%f346, %f344, %f345;
	mov.b32 	%r124, %f346;
	shfl.sync.bfly.b32	%r125|%p59, %r124, 1, 31, -1;
	mov.b32 	%f347, %r125;
	add.f32 	%f75, %f346, %f347;
	mov.f32 	%f468, 0f00000000;
	@%p54 bra 	$L__BB87_17;
	ld.shared.f32 	%f468, [%r15+4];
$L__BB87_17:
	setp.gt.u32 	%p60, %r14, 3;
	mov.b32 	%r126, %f468;
	shfl.sync.bfly.b32	%r127|%p61, %r126, 16, 31, -1;
	mov.b32 	%f349, %r127;
	add.f32 	%f350, %f468, %f349;
	mov.b32 	%r128, %f350;
	shfl.sync.bfly.b32	%r129|%p62, %r128, 8, 31, -1;
	mov.b32 	%f351, %r129;
	add.f32 	%f352, %f350, %f351;
	mov.b32 	%r130, %f352;
	shfl.sync.bfly.b32	%r131|%p63, %r130, 4, 31, -1;
	mov.b32 	%f353, %r131;
	add.f32 	%f354, %f352, %f353;
	mov.b32 	%r132, %f354;
	shfl.sync.bfly.b32	%r133|%p64, %r132, 2, 31, -1;
	mov.b32 	%f355, %r133;
	add.f32 	%f356, %f354, %f355;
	mov.b32 	%r134, %f356;
	shfl.sync.bfly.b32	%r135|%p65, %r134, 1, 31, -1;
	mov.b32 	%f357, %r135;
	add.f32 	%f78, %f356, %f357;
	mov.f32 	%f469, 0f00000000;
	@%p60 bra 	$L__BB87_19;
	ld.shared.f32 	%f469, [%r15+8];
$L__BB87_19:
	setp.gt.u32 	%p66, %r14, 3;
	mov.b32 	%r136, %f469;
	shfl.sync.bfly.b32	%r137|%p67, %r136, 16, 31, -1;
	mov.b32 	%f359, %r137;
	add.f32 	%f360, %f469, %f359;
	mov.b32 	%r138, %f360;
	shfl.sync.bfly.b32	%r139|%p68, %r138, 8, 31, -1;
	mov.b32 	%f361, %r139;
	add.f32 	%f362, %f360, %f361;
	mov.b32 	%r140, %f362;
	shfl.sync.bfly.b32	%r141|%p69, %r140, 4, 31, -1;
	mov.b32 	%f363, %r141;
	add.f32 	%f364, %f362, %f363;
	mov.b32 	%r142, %f364;
	shfl.sync.bfly.b32	%r143|%p70, %r142, 2, 31, -1;
	mov.b32 	%f365, %r143;
	add.f32 	%f366, %f364, %f365;
	mov.b32 	%r144, %f366;
	shfl.sync.bfly.b32	%r145|%p71, %r144, 1, 31, -1;
	mov.b32 	%f367, %r145;
	add.f32 	%f81, %f366, %f367;
	mov.f32 	%f470, 0f00000000;
	@%p66 bra 	$L__BB87_21;
	ld.shared.f32 	%f470, [%r15+12];
$L__BB87_21:
	setp.gt.u32 	%p72, %r14, 3;
	mov.b32 	%r146, %f470;
	shfl.sync.bfly.b32	%r147|%p73, %r146, 16, 31, -1;
	mov.b32 	%f369, %r147;
	add.f32 	%f370, %f470, %f369;
	mov.b32 	%r148, %f370;
	shfl.sync.bfly.b32	%r149|%p74, %r148, 8, 31, -1;
	mov.b32 	%f371, %r149;
	add.f32 	%f372, %f370, %f371;
	mov.b32 	%r150, %f372;
	shfl.sync.bfly.b32	%r151|%p75, %r150, 4, 31, -1;
	mov.b32 	%f373, %r151;
	add.f32 	%f374, %f372, %f373;
	mov.b32 	%r152, %f374;
	shfl.sync.bfly.b32	%r153|%p76, %r152, 2, 31, -1;
	mov.b32 	%f375, %r153;
	add.f32 	%f376, %f374, %f375;
	mov.b32 	%r154, %f376;
	shfl.sync.bfly.b32	%r155|%p77, %r154, 1, 31, -1;
	mov.b32 	%f377, %r155;
	add.f32 	%f84, %f376, %f377;
	mov.f32 	%f471, 0f00000000;
	@%p72 bra 	$L__BB87_23;
	ld.shared.f32 	%f471, [%r15+16];
$L__BB87_23:
	setp.gt.u32 	%p78, %r14, 3;
	mov.b32 	%r156, %f471;
	shfl.sync.bfly.b32	%r157|%p79, %r156, 16, 31, -1;
	mov.b32 	%f379, %r157;
	add.f32 	%f380, %f471, %f379;
	mov.b32 	%r158, %f380;
	shfl.sync.bfly.b32	%r159|%p80, %r158, 8, 31, -1;
	mov.b32 	%f381, %r159;
	add.f32 	%f382, %f380, %f381;
	mov.b32 	%r160, %f382;
	shfl.sync.bfly.b32	%r161|%p81, %r160, 4, 31, -1;
	mov.b32 	%f383, %r161;
	add.f32 	%f384, %f382, %f383;
	mov.b32 	%r162, %f384;
	shfl.sync.bfly.b32	%r163|%p82, %r162, 2, 31, -1;
	mov.b32 	%f385, %r163;
	add.f32 	%f386, %f384, %f385;
	mov.b32 	%r164, %f386;
	shfl.sync.bfly.b32	%r165|%p83, %r164, 1, 31, -1;
	mov.b32 	%f387, %r165;
	add.f32 	%f87, %f386, %f387;
	mov.f32 	%f472, 0f00000000;
	@%p78 bra 	$L__BB87_25;
	ld.shared.f32 	%f472, [%r15+20];
$L__BB87_25:
	setp.gt.u32 	%p84, %r14, 3;
	mov.b32 	%r166, %f472;
	shfl.sync.bfly.b32	%r167|%p85, %r166, 16, 31, -1;
	mov.b32 	%f389, %r167;
	add.f32 	%f390, %f472, %f389;
	mov.b32 	%r168, %f390;
	shfl.sync.bfly.b32	%r169|%p86, %r168, 8, 31, -1;
	mov.b32 	%f391, %r169;
	add.f32 	%f392, %f390, %f391;
	mov.b32 	%r170, %f392;
	shfl.sync.bfly.b32	%r171|%p87, %r170, 4, 31, -1;
	mov.b32 	%f393, %r171;
	add.f32 	%f394, %f392, %f393;
	mov.b32 	%r172, %f394;
	shfl.sync.bfly.b32	%r173|%p88, %r172, 2, 31, -1;
	mov.b32 	%f395, %r173;
	add.f32 	%f396, %f394, %f395;
	mov.b32 	%r174, %f396;
	shfl.sync.bfly.b32	%r175|%p89, %r174, 1, 31, -1;
	mov.b32 	%f397, %r175;
	add.f32 	%f90, %f396, %f397;
	mov.f32 	%f473, 0f00000000;
	@%p84 bra 	$L__BB87_27;
	ld.shared.f32 	%f473, [%r15+24];
$L__BB87_27:
	setp.gt.u32 	%p90, %r14, 3;
	mov.b32 	%r176, %f473;
	shfl.sync.bfly.b32	%r177|%p91, %r176, 16, 31, -1;
	mov.b32 	%f399, %r177;
	add.f32 	%f400, %f473, %f399;
	mov.b32 	%r178, %f400;
	shfl.sync.bfly.b32	%r179|%p92, %r178, 8, 31, -1;
	mov.b32 	%f401, %r179;
	add.f32 	%f402, %f400, %f401;
	mov.b32 	%r180, %f402;
	shfl.sync.bfly.b32	%r181|%p93, %r180, 4, 31, -1;
	mov.b32 	%f403, %r181;
	add.f32 	%f404, %f402, %f403;
	mov.b32 	%r182, %f404;
	shfl.sync.bfly.b32	%r183|%p94, %r182, 2, 31, -1;
	mov.b32 	%f405, %r183;
	add.f32 	%f406, %f404, %f405;
	mov.b32 	%r184, %f406;
	shfl.sync.bfly.b32	%r185|%p95, %r184, 1, 31, -1;
	mov.b32 	%f407, %r185;
	add.f32 	%f93, %f406, %f407;
	mov.f32 	%f474, 0f00000000;
	@%p90 bra 	$L__BB87_29;
	ld.shared.f32 	%f474, [%r15+28];
$L__BB87_29:
	setp.ne.s32 	%p96, %r2, 0;
	mov.b32 	%r186, %f474;
	shfl.sync.bfly.b32	%r187|%p97, %r186, 16, 31, -1;
	mov.b32 	%f408, %r187;
	add.f32 	%f409, %f474, %f408;
	mov.b32 	%r188, %f409;
	shfl.sync.bfly.b32	%r189|%p98, %r188, 8, 31, -1;
	mov.b32 	%f410, %r189;
	add.f32 	%f411, %f409, %f410;
	mov.b32 	%r190, %f411;
	shfl.sync.bfly.b32	%r191|%p99, %r190, 4, 31, -1;
	mov.b32 	%f412, %r191;
	add.f32 	%f413, %f411, %f412;
	mov.b32 	%r192, %f413;
	shfl.sync.bfly.b32	%r193|%p100, %r192, 2, 31, -1;
	mov.b32 	%f414, %r193;
	add.f32 	%f415, %f413, %f414;
	mov.b32 	%r194, %f415;
	shfl.sync.bfly.b32	%r195|%p101, %r194, 1, 31, -1;
	mov.b32 	%f416, %r195;
	add.f32 	%f96, %f415, %f416;
	@%p96 bra 	$L__BB87_33;
	ld.param.s8 	%rs2, [_Z19gemv_kernel_batchedIf6float2Li128ELi8EEvPKT_S3_S3_PS1_iib_param_6];
	setp.eq.s16 	%p102, %rs2, 0;
	mov.f32 	%f475, 0f00000000;
	@%p102 bra 	$L__BB87_32;
	ld.param.u64 	%rd105, [_Z19gemv_kernel_batchedIf6float2Li128ELi8EEvPKT_S3_S3_PS1_iib_param_2];
	mul.wide.u32 	%rd87, %r1, 4;
	add.s64 	%rd86, %rd105, %rd87;
	// begin inline asm
	ld.global.nc.f32 %f475, [%rd86];
	// end inline asm
$L__BB87_32:
	ld.param.u64 	%rd106, [_Z19gemv_kernel_batchedIf6float2Li128ELi8EEvPKT_S3_S3_PS1_iib_param_3];
	cvta.to.global.u64 	%rd88, %rd106;
	add.f32 	%f419, %f475, %f75;
	mul.wide.u32 	%rd89, %r1, 4;
	add.s64 	%rd90, %rd88, %rd89;
	st.global.f32 	[%rd90], %f419;
	add.f32 	%f420, %f475, %f78;
	add.s32 	%r196, %r16, %r1;
	mul.wide.u32 	%rd91, %r196, 4;
	add.s64 	%rd92, %rd88, %rd91;
	st.global.f32 	[%rd92], %f420;
	add.f32 	%f421, %f475, %f81;
	add.s32 	%r197, %r196, %r16;
	mul.wide.u32 	%rd93, %r197, 4;
	add.s64 	%rd94, %rd88, %rd93;
	st.global.f32 	[%rd94], %f421;
	add.f32 	%f422, %f475, %f84;
	add.s32 	%r198, %r197, %r16;
	mul.wide.u32 	%rd95, %r198, 4;
	add.s64 	%rd96, %rd88, %rd95;
	st.global.f32 	[%rd96], %f422;
	add.f32 	%f423, %f475, %f87;
	add.s32 	%r199, %r198, %r16;
	mul.wide.u32 	%rd97, %r199, 4;
	add.s64 	%rd98, %rd88, %rd97;
	st.global.f32 	[%rd98], %f423;
	add.f32 	%f424, %f475, %f90;
	add.s32 	%r200, %r199, %r16;
	mul.wide.u32 	%rd99, %r200, 4;
	add.s64 	%rd100, %rd88, %rd99;
	st.global.f32 	[%rd100], %f424;
	add.f32 	%f425, %f475, %f93;
	add.s32 	%r201, %r200, %r16;
	mul.wide.u32 	%rd101, %r201, 4;
	add.s64 	%rd102, %rd88, %rd101;
	st.global.f32 	[%rd102], %f425;
	add.f32 	%f426, %f475, %f96;
	add.s32 	%r202, %r201, %r16;
	mul.wide.u32 	%rd103, %r202, 4;
	add.s64 	%rd104, %rd88, %rd103;
	st.global.f32 	[%rd104], %f426;
$L__BB87_33:
	ret;

}
	// .globl	_Z19gemv_kernel_batchedIf6float2Li256ELi1EEvPKT_S3_S3_PS1_iib
.visible .entry _Z19gemv_kernel_batchedIf6float2Li256ELi1EEvPKT_S3_S3_PS1_iib(
	.param .u64 .ptr .align 1 _Z19gemv_kernel_batchedIf6float2Li256ELi1EEvPKT_S3_S3_PS1_iib_param_0,
	.param .u64 .ptr .align 1 _Z19gemv_kernel_batchedIf6float2Li256ELi1EEvPKT_S3_S3_PS1_iib_param_1,
	.param .u64 .ptr .align 1 _Z19gemv_kernel_batchedIf6float2Li256ELi1EEvPKT_S3_S3_PS1_iib_param_2,
	.param .u64 .ptr .align 1 _Z19gemv_kernel_batchedIf6float2Li256ELi1EEvPKT_S3_S3_PS1_iib_param_3,
	.param .u32 _Z19gemv_kernel_batchedIf6float2Li256ELi1EEvPKT_S3_S3_PS1_iib_param_4,
	.param .u32 _Z19gemv_kernel_batchedIf6float2Li256ELi1EEvPKT_S3_S3_PS1_iib_param_5,
	.param .u8 _Z19gemv_kernel_batchedIf6float2Li256ELi1EEvPKT_S3_S3_PS1_iib_param_6
)
{
	.reg .pred 	%p<26>;
	.reg .b16 	%rs<2>;
	.reg .b32 	%r<55>;
	.reg .b32 	%f<80>;
	.reg .b64 	%rd<42>;
	// demoted variable
	.shared .align 4 .b8 _ZZ19gemv_kernel_batchedIf6float2Li256ELi1EEvPKT_S3_S3_PS1_iibE9warp_sums[32];
	ld.param.u64 	%rd11, [_Z19gemv_kernel_batchedIf6float2Li256ELi1EEvPKT_S3_S3_PS1_iib_param_0];
	ld.param.u64 	%rd12, [_Z19gemv_kernel_batchedIf6float2Li256ELi1EEvPKT_S3_S3_PS1_iib_param_1];
	ld.param.u64 	%rd13, [_Z19gemv_kernel_batchedIf6float2Li256ELi1EEvPKT_S3_S3_PS1_iib_param_2];
	ld.param.u64 	%rd14, [_Z19gemv_kernel_batchedIf6float2Li256ELi1EEvPKT_S3_S3_PS1_iib_param_3];
	ld.param.u32 	%r16, [_Z19gemv_kernel_batchedIf6float2Li256ELi1EEvPKT_S3_S3_PS1_iib_param_4];
	ld.param.u32 	%r15, [_Z19gemv_kernel_batchedIf6float2Li256ELi1EEvPKT_S3_S3_PS1_iib_param_5];
	ld.param.s8 	%rs1, [_Z19gemv_kernel_batchedIf6float2Li256ELi1EEvPKT_S3_S3_PS1_iib_param_6];
	mov.u32 	%r1, %ctaid.x;
	setp.ge.s32 	%p1, %r1, %r16;
	@%p1 bra 	$L__BB88_19;
	mov.u32 	%r2, %tid.x;
	shr.u32 	%r17, %r15, 31;
	add.s32 	%r18, %r15, %r17;
	shr.s32 	%r3, %r18, 1;
	mul.lo.s32 	%r4, %r15, %r1;
	mul.wide.s32 	%rd15, %r4, 4;
	add.s64 	%rd1, %rd11, %rd15;
	setp.ge.s32 	%p2, %r2, %r3;
	mov.f32 	%f76, 0f00000000;
	@%p2 bra 	$L__BB88_8;
	not.b32 	%r19, %r2;
	add.s32 	%r5, %r3, %r19;
	and.b32  	%r20, %r5, 768;
	setp.eq.s32 	%p3, %r20, 768;
	mov.f32 	%f76, 0f00000000;
	mov.u32 	%r53, %r2;
	@%p3 bra 	$L__BB88_5;
	mul.wide.u32 	%rd16, %r2, 8;
	add.s64 	%rd40, %rd12, %rd16;
	add.s64 	%rd18, %rd16, %rd15;
	add.s64 	%rd39, %rd11, %rd18;
	shr.u32 	%r21, %r5, 8;
	add.s32 	%r22, %r21, 1;
	and.b32  	%r23, %r22, 3;
	neg.s32 	%r51, %r23;
	mov.f32 	%f76, 0f00000000;
	mov.u32 	%r53, %r2;
$L__BB88_4:
	.pragma "nounroll";
	// begin inline asm
	ld.global.nc.v2.f32 {%f20,%f21}, [%rd39];
	// end inline asm
	// begin inline asm
	ld.global.nc.v2.f32 {%f22,%f23}, [%rd40];
	// end inline asm
	fma.rn.f32 	%f24, %f20, %f22, %f76;
	fma.rn.f32 	%f76, %f21, %f23, %f24;
	add.s32 	%r53, %r53, 256;
	add.s64 	%rd40, %rd40, 2048;
	add.s64 	%rd39, %rd39, 2048;
	add.s32 	%r51, %r51, 1;
	setp.ne.s32 	%p4, %r51, 0;
	@%p4 bra 	$L__BB88_4;
$L__BB88_5:
	setp.lt.u32 	%p5, %r5, 768;
	@%p5 bra 	$L__BB88_8;
	mul.wide.u32 	%rd41, %r53, 8;
$L__BB88_7:
	add.s64 	%rd21, %rd1, %rd41;
	// begin inline asm
	ld.global.nc.v2.f32 {%f25,%f26}, [%rd21];
	// end inline asm
	add.s64 	%rd22, %rd12, %rd41;
	// begin inline asm
	ld.global.nc.v2.f32 {%f27,%f28}, [%rd22];
	// end inline asm
	fma.rn.f32 	%f41, %f25, %f27, %f76;
	fma.rn.f32 	%f42, %f26, %f28, %f41;
	add.s64 	%rd23, %rd21, 2048;
	// begin inline asm
	ld.global.nc.v2.f32 {%f29,%f30}, [%rd23];
	// end inline asm
	add.s64 	%rd24, %rd22, 2048;
	// begin inline asm
	ld.global.nc.v2.f32 {%f31,%f32}, [%rd24];
	// end inline asm
	fma.rn.f32 	%f43, %f29, %f31, %f42;
	fma.rn.f32 	%f44, %f30, %f32, %f43;
	add.s64 	%rd25, %rd21, 4096;
	// begin inline asm
	ld.global.nc.v2.f32 {%f33,%f34}, [%rd25];
	// end inline asm
	add.s64 	%rd26, %rd22, 4096;
	// begin inline asm
	ld.global.nc.v2.f32 {%f35,%f36}, [%rd26];
	// end inline asm
	fma.rn.f32 	%f45, %f33, %f35, %f44;
	fma.rn.f32 	%f46, %f34, %f36, %f45;
	add.s64 	%rd27, %rd21, 6144;
	// begin inline asm
	ld.global.nc.v2.f32 {%f37,%f38}, [%rd27];
	// end inline asm
	add.s64 	%rd28, %rd22, 6144;
	// begin inline asm
	ld.global.nc.v2.f32 {%f39,%f40}, [%rd28];
	// end inline asm
	fma.rn.f32 	%f47, %f37, %f39, %f46;
	fma.rn.f32 	%f76, %f38, %f40, %f47;
	add.s32 	%r53, %r53, 1024;
	add.s64 	%rd41, %rd41, 8192;
	setp.lt.s32 	%p6, %r53, %r3;
	@%p6 bra 	$L__BB88_7;
$L__BB88_8:
	and.b32  	%r24, %r15, 1;
	setp.eq.b32 	%p7, %r24, 1;
	not.pred 	%p8, %p7;
	setp.ne.s32 	%p9, %r2, 0;
	or.pred  	%p10, %p9, %p8;
	@%p10 bra 	$L__BB88_10;
	mul.wide.s32 	%rd31, %r15, 4;
	add.s64 	%rd32, %rd1, %rd31;
	add.s64 	%rd29, %rd32, -4;
	// begin inline asm
	ld.global.nc.f32 %f48, [%rd29];
	// end inline asm
	add.s64 	%rd33, %rd12, %rd31;
	add.s64 	%rd30, %rd33, -4;
	// begin inline asm
	ld.global.nc.f32 %f49, [%rd30];
	// end inline asm
	fma.rn.f32 	%f76, %f48, %f49, %f76;
$L__BB88_10:
	mov.b32 	%r25, %f76;
	shfl.sync.bfly.b32	%r26|%p11, %r25, 16, 31, -1;
	mov.b32 	%f50, %r26;
	add.f32 	%f51, %f76, %f50;
	mov.b32 	%r27, %f51;
	shfl.sync.bfly.b32	%r28|%p12, %r27, 8, 31, -1;
	mov.b32 	%f52, %r28;
	add.f32 	%f53, %f51, %f52;
	mov.b32 	%r29, %f53;
	shfl.sync.bfly.b32	%r30|%p13, %r29, 4, 31, -1;
	mov.b32 	%f54, %r30;
	add.f32 	%f55, %f53, %f54;
	mov.b32 	%r31, %f55;
	shfl.sync.bfly.b32	%r32|%p14, %r31, 2, 31, -1;
	mov.b32 	%f56, %r32;
	add.f32 	%f57, %f55, %f56;
	mov.b32 	%r33, %f57;
	shfl.sync.bfly.b32	%r34|%p15, %r33, 1, 31, -1;
	mov.b32 	%f58, %r34;
	add.f32 	%f10, %f57, %f58;
	and.b32  	%r14, %r2, 31;
	setp.ne.s32 	%p16, %r14, 0;
	@%p16 bra 	$L__BB88_12;
	shr.u32 	%r35, %r2, 3;
	mov.u32 	%r36, _ZZ19gemv_kernel_batchedIf6float2Li256ELi1EEvPKT_S3_S3_PS1_iibE9warp_sums;
	add.s32 	%r37, %r36, %r35;
	st.shared.f32 	[%r37], %f10;
$L__BB88_12:
	bar.sync 	0;
	setp.gt.u32 	%p17, %r2, 31;
	@%p17 bra 	$L__BB88_19;
	setp.gt.u32 	%p18, %r14, 7;
	mov.f32 	%f78, 0f00000000;
	@%p18 bra 	$L__BB88_15;
	shl.b32 	%r38, %r14, 2;
	mov.u32 	%r39, _ZZ19gemv_kernel_batchedIf6float2Li256ELi1EEvPKT_S3_S3_PS1_iibE9warp_sums;
	add.s32 	%r40, %r39, %r38;
	ld.shared.f32 	%f78, [%r40];
$L__BB88_15:
	setp.ne.s32 	%p19, %r2, 0;
	mov.b32 	%r41, %f78;
	shfl.sync.bfly.b32	%r42|%p20, %r41, 16, 31, -1;
	mov.b32 	%f60, %r42;
	add.f32 	%f61, %f78, %f60;
	mov.b32 	%r43, %f61;
	shfl.sync.bfly.b32	%r44|%p21, %r43, 8, 31, -1;
	mov.b32 	%f62, %r44;
	add.f32 	%f63, %f61, %f62;
	mov.b32 	%r45, %f63;
	shfl.sync.bfly.b32	%r46|%p22, %r45, 4, 31, -1;
	mov.b32 	%f64, %r46;
	add.f32 	%f65, %f63, %f64;
	mov.b32 	%r47, %f65;
	shfl.sync.bfly.b32	%r48|%p23, %r47, 2, 31, -1;
	mov.b32 	%f66, %r48;
	add.f32 	%f67, %f65, %f66;
	mov.b32 	%r49, %f67;
	shfl.sync.bfly.b32	%r50|%p24, %r49, 1, 31, -1;
	mov.b32 	%f68, %r50;
	add.f32 	%f13, %f67, %f68;
	@%p19 bra 	$L__BB88_19;
	setp.eq.s16 	%p25, %rs1, 0;
	mov.f32 	%f79, 0f00000000;
	@%p25 bra 	$L__BB88_18;
	mul.wide.u32 	%rd35, %r1, 4;
	add.s64 	%rd34, %rd13, %rd35;
	// begin inline asm
	ld.global.nc.f32 %f79, [%rd34];
	// end inline asm
$L__BB88_18:
	add.f32 	%f71, %f13, %f79;
	cvta.to.global.u64 	%rd36, %rd14;
	mul.wide.u32 	%rd37, %r1, 4;
	add.s64 	%rd38, %rd36, %rd37;
	st.global.f32 	[%rd38], %f71;
$L__BB88_19:
	ret;

}
	// .globl	_Z19gemv_kernel_batchedIf6float2Li256ELi2EEvPKT_S3_S3_PS1_iib
.visible .entry _Z19gemv_kernel_batchedIf6float2Li256ELi2EEvPKT_S3_S3_PS1_iib(
	.param .u64 .ptr .align 1 _Z19gemv_kernel_batchedIf6float2Li256ELi2EEvPKT_S3_S3_PS1_iib_param_0,
	.param .u64 .ptr .align 1 _Z19gemv_kernel_batchedIf6float2Li256ELi2EEvPKT_S3_S3_PS1_iib_param_1,
	.param .u64 .ptr .align 1 _Z19gemv_kernel_batchedIf6float2Li256ELi2EEvPKT_S3_S3_PS1_iib_param_2,
	.param .u64 .ptr .align 1 _Z19gemv_kernel_batchedIf6float2Li256ELi2EEvPKT_S3_S3_PS1_iib_param_3,
	.param .u32 _Z19gemv_kernel_batchedIf6float2Li256ELi2EEvPKT_S3_S3_PS1_iib_param_4,
	.param .u32 _Z19gemv_kernel_batchedIf6float2Li256ELi2EEvPKT_S3_S3_PS1_iib_param_5,
	.param .u8 _Z19gemv_kernel_batchedIf6float2Li256ELi2EEvPKT_S3_S3_PS1_iib_param_6
)
{
	.reg .pred 	%p<37>;
	.reg .b16 	%rs<2>;
	.reg .b32 	%r<76>;
	.reg .b32 	%f<134>;
	.reg .b64 	%rd<53>;
	// demoted variable
	.shared .align 4 .b8 _ZZ19gemv_kernel_batchedIf6float2Li256ELi2EEvPKT_S3_S3_PS1_iibE9warp_sums[64];
	ld.param.u64 	%rd13, [_Z19gemv_kernel_batchedIf6float2Li256ELi2EEvPKT_S3_S3_PS1_iib_param_0];
	ld.param.u64 	%rd14, [_Z19gemv_kernel_batchedIf6float2Li256ELi2EEvPKT_S3_S3_PS1_iib_param_1];
	ld.param.u64 	%rd15, [_Z19gemv_kernel_batchedIf6float2Li256ELi2EEvPKT_S3_S3_PS1_iib_param_2];
	ld.param.u64 	%rd16, [_Z19gemv_kernel_batchedIf6float2Li256ELi2EEvPKT_S3_S3_PS1_iib_param_3];
	ld.param.u32 	%r16, [_Z19gemv_kernel_batchedIf6float2Li256ELi2EEvPKT_S3_S3_PS1_iib_param_4];
	ld.param.u32 	%r17, [_Z19gemv_kernel_batchedIf6float2Li256ELi2EEvPKT_S3_S3_PS1_iib_param_5];
	ld.param.s8 	%rs1, [_Z19gemv_kernel_batchedIf6float2Li256ELi2EEvPKT_S3_S3_PS1_iib_param_6];
	mov.u32 	%r1, %ctaid.x;
	setp.ge.s32 	%p1, %r1, %r16;
	@%p1 bra 	$L__BB89_21;
	mov.u32 	%r2, %tid.x;
	shr.u32 	%r18, %r17, 31;
	add.s32 	%r19, %r17, %r18;
	shr.s32 	%r3, %r19, 1;
	mul.lo.s32 	%r4, %r17, %r1;
	mul.wide.s32 	%rd17, %r4, 4;
	add.s64 	%rd1, %rd13, %rd17;
	setp.ge.s32 	%p2, %r2, %r3;
	mov.f32 	%f127, 0f00000000;
	mov.f32 	%f128, %f127;
	@%p2 bra 	$L__BB89_8;
	not.b32 	%r20, %r2;
	add.s32 	%r5, %r3, %r20;
	and.b32  	%r21, %r5, 768;
	setp.eq.s32 	%p3, %r21, 768;
	mov.f32 	%f127, 0f00000000;
	mov.u32 	%r74, %r2;
	@%p3 bra 	$L__BB89_5;
	mul.wide.s32 	%rd2, %r17, 4;
	mul.wide.u32 	%rd18, %r2, 8;
	add.s64 	%rd51, %rd14, %rd18;
	add.s64 	%rd20, %rd18, %rd17;
	add.s64 	%rd50, %rd13, %rd20;
	shr.u32 	%r22, %r5, 8;
	add.s32 	%r23, %r22, 1;
	and.b32  	%r24, %r23, 3;
	neg.s32 	%r72, %r24;
	mov.f32 	%f127, 0f00000000;
	mov.f32 	%f128, %f127;
	mov.u32 	%r74, %r2;
$L__BB89_4:
	.pragma "nounroll";
	// begin inline asm
	ld.global.nc.v2.f32 {%f30,%f31}, [%rd50];
	// end inline asm
	// begin inline asm
	ld.global.nc.v2.f32 {%f32,%f33}, [%rd51];
	// end inline asm
	fma.rn.f32 	%f36, %f30, %f32, %f128;
	fma.rn.f32 	%f128, %f31, %f33, %f36;
	add.s64 	%rd23, %rd51, %rd2;
	// begin inline asm
	ld.global.nc.v2.f32 {%f34,%f35}, [%rd23];
	// end inline asm
	fma.rn.f32 	%f37, %f30, %f34, %f127;
	fma.rn.f32 	%f127, %f31, %f35, %f37;
	add.s32 	%r74, %r74, 256;
	add.s64 	%rd51, %rd51, 2048;
	add.s64 	%rd50, %rd50, 2048;
	add.s32 	%r72, %r72, 1;
	setp.ne.s32 	%p4, %r72, 0;
	@%p4 bra 	$L__BB89_4;
$L__BB89_5:
	setp.lt.u32 	%p5, %r5, 768;
	@%p5 bra 	$L__BB89_8;
	mul.wide.u32 	%rd52, %r74, 8;
	mul.wide.s32 	%rd24, %r17, 4;
	add.s64 	%rd10, %rd14, %rd24;
$L__BB89_7:
	add.s64 	%rd25, %rd1, %rd52;
	// begin inline asm
	ld.global.nc.v2.f32 {%f38,%f39}, [%rd25];
	// end inline asm
	add.s64 	%rd26, %rd14, %rd52;
	// begin inline asm
	ld.global.nc.v2.f32 {%f40,%f41}, [%rd26];
	// end inline asm
	fma.rn.f32 	%f62, %f38, %f40, %f128;
	fma.rn.f32 	%f63, %f39, %f41, %f62;
	add.s64 	%rd27, %rd10, %rd52;
	// begin inline asm
	ld.global.nc.v2.f32 {%f42,%f43}, [%rd27];
	// end inline asm
	fma.rn.f32 	%f64, %f38, %f42, %f127;
	fma.rn.f32 	%f65, %f39, %f43, %f64;
	add.s64 	%rd28, %rd25, 2048;
	// begin inline asm
	ld.global.nc.v2.f32 {%f44,%f45}, [%rd28];
	// end inline asm
	add.s64 	%rd29, %rd26, 2048;
	// begin inline asm
	ld.global.nc.v2.f32 {%f46,%f47}, [%rd29];
	// end inline asm
	fma.rn.f32 	%f66, %f44, %f46, %f63;
	fma.rn.f32 	%f67, %f45, %f47, %f66;
	add.s64 	%rd30, %rd27, 2048;
	// begin inline asm
	ld.global.nc.v2.f32 {%f48,%f49}, [%rd30];
	// end inline asm
	fma.rn.f32 	%f68, %f44, %f48, %f65;
	fma.rn.f32 	%f69, %f45, %f49, %f68;
	add.s64 	%rd31, %rd25, 4096;
	// begin inline asm
	ld.global.nc.v2.f32 {%f50,%f51}, [%rd31];
	// end inline asm
	add.s64 	%rd32, %rd26, 4096;
	// begin inline asm
	ld.global.nc.v2.f32 {%f52,%f53}, [%rd32];
	// end inline asm
	fma.rn.f32 	%f70, %f50, %f52, %f67;
	fma.rn.f32 	%f71, %f51, %f53, %f70;
	add.s64 	%rd33, %rd27, 4096;
	// begin inline asm
	ld.global.nc.v2.f32 {%f54,%f55}, [%rd33];
	// end inline asm
	fma.rn.f32 	%f72, %f50, %f54, %f69;
	fma.rn.f32 	%f73, %f51, %f55, %f72;
	add.s64 	%rd34, %rd25, 6144;
	// begin inline asm
	ld.global.nc.v2.f32 {%f56,%f57}, [%rd34];
	// end inline asm
	add.s64 	%rd35, %rd26, 6144;
	// begin inline asm
	ld.global.nc.v2.f32 {%f58,%f59}, [%rd35];
	// end inline asm
	fma.rn.f32 	%f74, %f56, %f58, %f71;
	fma.rn.f32 	%f128, %f57, %f59, %f74;
	add.s64 	%rd36, %rd27, 6144;
	// begin inline asm
	ld.global.nc.v2.f32 {%f60,%f61}, [%rd36];
	// end inline asm
	fma.rn.f32 	%f75, %f56, %f60, %f73;
	fma.rn.f32 	%f127, %f57, %f61, %f75;
	add.s32 	%r74, %r74, 1024;
	add.s64 	%rd52, %rd52, 8192;
	setp.lt.s32 	%p6, %r74, %r3;
	@%p6 bra 	$L__BB89_7;
$L__BB89_8:
	and.b32  	%r25, %r17, 1;
	setp.eq.b32 	%p7, %r25, 1;
	not.pred 	%p8, %p7;
	setp.ne.s32 	%p9, %r2, 0;
	or.pred  	%p10, %p9, %p8;
	@%p10 bra 	$L__BB89_10;
	mul.wide.s32 	%rd40, %r17, 4;
	add.s64 	%rd41, %rd1, %rd40;
	add.s64 	%rd37, %rd41, -4;
	// begin inline asm
	ld.global.nc.f32 %f76, [%rd37];
	// end inline asm
	add.s64 	%rd42, %rd14, %rd40;
	add.s64 	%rd38, %rd42, -4;
	// begin inline asm
	ld.global.nc.f32 %f77, [%rd38];
	// end inline asm
	fma.rn.f32 	%f128, %f76, %f77, %f128;
	add.s64 	%rd39, %rd38, %rd40;
	// begin inline asm
	ld.global.nc.f32 %f78, [%rd39];
	// end inline asm
	fma.rn.f32 	%f127, %f76, %f78, %f127;
$L__BB89_10:
	mov.b32 	%r26, %f128;
	shfl.sync.bfly.b32	%r27|%p11, %r26, 16, 31, -1;
	mov.b32 	%f79, %r27;
	add.f32 	%f80, %f128, %f79;
	mov.b32 	%r28, %f80;
	shfl.sync.bfly.b32	%r29|%p12, %r28, 8, 31, -1;
	mov.b32 	%f81, %r29;
	add.f32 	%f82, %f80, %f81;
	mov.b32 	%r30, %f82;
	shfl.sync.bfly.b32	%r31|%p13, %r30, 4, 31, -1;
	mov.b32 	%f83, %r31;
	add.f32 	%f84, %f82, %f83;
	mov.b32 	%r32, %f84;
	shfl.sync.bfly.b32	%r33|%p14, %r32, 2, 31, -1;
	mov.b32 	%f85, %r33;
	add.f32 	%f86, %f84, %f85;
	mov.b32 	%r34, %f86;
	shfl.sync.bfly.b32	%r35|%p15, %r34, 1, 31, -1;
	mov.b32 	%f87, %r35;
	add.f32 	%f17, %f86, %f87;
	mov.b32 	%r36, %f127;
	shfl.sync.bfly.b32	%r37|%p16, %r36, 16, 31, -1;
	mov.b32 	%f88, %r37;
	add.f32 	%f89, %f127, %f88;
	mov.b32 	%r38, %f89;
	shfl.sync.bfly.b32	%r39|%p17, %r38, 8, 31, -1;
	mov.b32 	%f90, %r39;
	add.f32 	%f91, %f89, %f90;
	mov.b32 	%r40, %f91;
	shfl.sync.bfly.b32	%r41|%p18, %r40, 4, 31, -1;
	mov.b32 	%f92, %r41;
	add.f32 	%f93, %f91, %f92;
	mov.b32 	%r42, %f93;
	shfl.sync.bfly.b32	%r43|%p19, %r42, 2, 31, -1;
	mov.b32 	%f94, %r43;
	add.f32 	%f95, %f93, %f94;
	mov.b32 	%r44, %f95;
	shfl.sync.bfly.b32	%r45|%p20, %r44, 1, 31, -1;
	mov.b32 	%f96, %r45;
	add.f32 	%f18, %f95, %f96;
	and.b32  	%r14, %r2, 31;
	setp.ne.s32 	%p21, %r14, 0;
	@%p21 bra 	$L__BB89_12;
	shr.u32 	%r46, %r2, 2;
	mov.u32 	%r47, _ZZ19gemv_kernel_batchedIf6float2Li256ELi2EEvPKT_S3_S3_PS1_iibE9warp_sums;
	add.s32 	%r48, %r47, %r46;
	st.shared.f32 	[%r48], %f17;
	st.shared.f32 	[%r48+4], %f18;
$L__BB89_12:
	bar.sync 	0;
	setp.gt.u32 	%p22, %r2, 31;
	@%p22 bra 	$L__BB89_21;
	setp.gt.u32 	%p23, %r14, 7;
	shl.b32 	%r49, %r14, 3;
	mov.u32 	%r50, _ZZ19gemv_kernel_batchedIf6float2Li256ELi2EEvPKT_S3_S3_PS1_iibE9warp_sums;
	add.s32 	%r15, %r50, %r49;
	mov.f32 	%f131, 0f00000000;
	@%p23 bra 	$L__BB89_15;
	ld.shared.f32 	%f131, [%r15];
$L__BB89_15:
	setp.gt.u32 	%p24, %r14, 7;
	mov.b32 	%r51, %f131;
	shfl.sync.bfly.b32	%r52|%p25, %r51, 16, 31, -1;
	mov.b32 	%f99, %r52;
	add.f32 	%f100, %f131, %f99;
	mov.b32 	%r53, %f100;
	shfl.sync.bfly.b32	%r54|%p26, %r53, 8, 31, -1;
	mov.b32 	%f101, %r54;
	add.f32 	%f102, %f100, %f101;
	mov.b32 	%r55, %f102;
	shfl.sync.bfly.b32	%r56|%p27, %r55, 4, 31, -1;
	mov.b32 	%f103, %r56;
	add.f32 	%f104, %f102, %f103;
	mov.b32 	%r57, %f104;
	shfl.sync.bfly.b32	%r58|%p28, %r57, 2, 31, -1;
	mov.b32 	%f105, %r58;
	add.f32 	%f106, %f104, %f105;
	mov.b32 	%r59, %f106;
	shfl.sync.bfly.b32	%r60|%p29, %r59, 1, 31, -1;
	mov.b32 	%f107, %r60;
	add.f32 	%f21, %f106, %f107;
	mov.f32 	%f132, 0f00000000;
	@%p24 bra 	$L__BB89_17;
	ld.shared.f32 	%f132, [%r15+4];
$L__BB89_17:
	setp.ne.s32 	%p30, %r2, 0;
	mov.b32 	%r61, %f132;
	shfl.sync.bfly.b32	%r62|%p31, %r61, 16, 31, -1;
	mov.b32 	%f108, %r62;
	add.f32 	%f109, %f132, %f108;
	mov.b32 	%r63, %f109;
	shfl.sync.bfly.b32	%r64|%p32, %r63, 8, 31, -1;
	mov.b32 	%f110, %r64;
	add.f32 	%f111, %f109, %f110;
	mov.b32 	%r65, %f111;
	shfl.sync.bfly.b32	%r66|%p33, %r65, 4, 31, -1;
	mov.b32 	%f112, %r66;
	add.f32 	%f113, %f111, %f112;
	mov.b32 	%r67, %f113;
	shfl.sync.bfly.b32	%r68|%p34, %r67, 2, 31, -1;
	mov.b32 	%f114, %r68;
	add.f32 	%f115, %f113, %f114;
	mov.b32 	%r69, %f115;
	shfl.sync.bfly.b32	%r70|%p35, %r69, 1, 31, -1;
	mov.b32 	%f116, %r70;
	add.f32 	%f24, %f115, %f116;
	@%p30 bra 	$L__BB89_21;
	setp.eq.s16 	%p36, %rs1, 0;
	mov.f32 	%f133, 0f00000000;
	@%p36 bra 	$L__BB89_20;
	mul.wide.u32 	%rd44, %r1, 4;
	add.s64 	%rd43, %rd15, %rd44;
	// begin inline asm
	ld.global.nc.f32 %f133, [%rd43];
	// end inline asm
$L__BB89_20:
	cvta.to.global.u64 	%rd45, %rd16;
	add.f32 	%f119, %f133, %f21;
	mul.wide.u32 	%rd46, %r1, 4;
	add.s64 	%rd47, %rd45, %rd46;
	st.global.f32 	[%rd47], %f119;
	add.f32 	%f120, %f133, %f24;
	add.s32 	%r71, %r16, %r1;
	mul.wide.u32 	%rd48, %r71, 4;
	add.s64 	%rd49, %rd45, %rd48;
	st.global.f32 	[%rd49], %f120;
$L__BB89_21:
	ret;

}
	// .globl	_Z19gemv_kernel_batchedIf6float2Li256ELi3EEvPKT_S3_S3_PS1_iib
.visible .entry _Z19gemv_kernel_batchedIf6float2Li256ELi3EEvPKT_S3_S3_PS1_iib(
	.param .u64 .ptr .align 1 _Z19gemv_kernel_batchedIf6float2Li256ELi3EEvPKT_S3_S3_PS1_iib_param_0,
	.param .u64 .ptr .align 1 _Z19gemv_kernel_batchedIf6float2Li256ELi3EEvPKT_S3_S3_PS1_iib_param_1,
	.param .u64 .ptr .align 1 _Z19gemv_kernel_batchedIf6float2Li256ELi3EEvPKT_S3_S3_PS1_iib_param_2,
	.param .u64 .ptr .align 1 _Z19gemv_kernel_batchedIf6float2Li256ELi3EEvPKT_S3_S3_PS1_iib_param_3,
	.param .u32 _Z19gemv_kernel_batchedIf6float2Li256ELi3EEvPKT_S3_S3_PS1_iib_param_4,
	.param .u32 _Z19gemv_kernel_batchedIf6float2Li256ELi3EEvPKT_S3_S3_PS1_iib_param_5,
	.param .u8 _Z19gemv_kernel_batchedIf6float2Li256ELi3EEvPKT_S3_S3_PS1_iib_param_6
)
{
	.reg .pred 	%p<48>;
	.reg .b16 	%rs<3>;
	.reg .b32 	%r<97>;
	.reg .b32 	%f<191>;
	.reg .b64 	%rd<67>;
	// demoted variable
	.shared .align 4 .b8 _ZZ19gemv_kernel_batchedIf6float2Li256ELi3EEvPKT_S3_S3_PS1_iibE9warp_sums[96];
	ld.param.u64 	%rd15, [_Z19gemv_kernel_batchedIf6float2Li256ELi3EEvPKT_S3_S3_PS1_iib_param_0];
	ld.param.u64 	%rd16, [_Z19gemv_kernel_batchedIf6float2Li256ELi3EEvPKT_S3_S3_PS1_iib_param_1];
	ld.param.u32 	%r16, [_Z19gemv_kernel_batchedIf6float2Li256ELi3EEvPKT_S3_S3_PS1_iib_param_4];
	ld.param.u32 	%r17, [_Z19gemv_kernel_batchedIf6float2Li256ELi3EEvPKT_S3_S3_PS1_iib_param_5];
	mov.u32 	%r1, %ctaid.x;
	setp.ge.s32 	%p1, %r1, %r16;
	@%p1 bra 	$L__BB90_23;
	mov.u32 	%r2, %tid.x;
	shr.u32 	%r18, %r17, 31;
	add.s32 	%r19, %r17, %r18;
	shr.s32 	%r3, %r19, 1;
	mul.lo.s32 	%r4, %r17, %r1;
	mul.wide.s32 	%rd19, %r4, 4;
	add.s64 	%rd1, %rd15, %rd19;
	setp.ge.s32 	%p2, %r2, %r3;
	mov.f32 	%f181, 0f00000000;
	mov.f32 	%f182, %f181;
	mov.f32 	%f183, %f181;
	@%p2 bra 	$L__BB90_8;
	not.b32 	%r20, %r2;
	add.s32 	%r5, %r3, %r20;
	and.b32  	%r21, %r5, 768;
	setp.eq.s32 	%p3, %r21, 768;
	mov.f32 	%f181, 0f00000000;
	mov.u32 	%r95, %r2;
	@%p3 bra 	$L__BB90_5;
	mul.wide.s32 	%rd2, %r17, 8;
	mul.wide.u32 	%rd20, %r2, 8;
	add.s64 	%rd65, %rd16, %rd20;
	mul.wide.s32 	%rd4, %r17, 4;
	add.s64 	%rd22, %rd20, %rd19;
	add.s64 	%rd64, %rd15, %rd22;
	shr.u32 	%r22, %r5, 8;
	add.s32 	%r23, %r22, 1;
	and.b32  	%r24, %r23, 3;
	neg.s32 	%r93, %r24;
	mov.f32 	%f181, 0f00000000;
	mov.f32 	%f182, %f181;
	mov.f32 	%f183, %f181;
	mov.u32 	%r95, %r2;
$L__BB90_4:
	.pragma "nounroll";
	// begin inline asm
	ld.global.nc.v2.f32 {%f42,%f43}, [%rd64];
	// end inline asm
	// begin inline asm
	ld.global.nc.v2.f32 {%f44,%f45}, [%rd65];
	// end inline asm
	fma.rn.f32 	%f50, %f42, %f44, %f183;
	fma.rn.f32 	%f183, %f43, %f45, %f50;
	add.s64 	%rd25, %rd65, %rd4;
	// begin inline asm
	ld.global.nc.v2.f32 {%f46,%f47}, [%rd25];
	// end inline asm
	fma.rn.f32 	%f51, %f42, %f46, %f182;
	fma.rn.f32 	%f182, %f43, %f47, %f51;
	add.s64 	%rd26, %rd65, %rd2;
	// begin inline asm
	ld.global.nc.v2.f32 {%f48,%f49}, [%rd26];
	// end inline asm
	fma.rn.f32 	%f52, %f42, %f48, %f181;
	fma.rn.f32 	%f181, %f43, %f49, %f52;
	add.s32 	%r95, %r95, 256;
	add.s64 	%rd65, %rd65, 2048;
	add.s64 	%rd64, %rd64, 2048;
	add.s32 	%r93, %r93, 1;
	setp.ne.s32 	%p4, %r93, 0;
	@%p4 bra 	$L__BB90_4;
$L__BB90_5:
	setp.lt.u32 	%p5, %r5, 768;
	@%p5 bra 	$L__BB90_8;
	mul.wide.u32 	%rd66, %r95, 8;
	mul.wide.s32 	%rd27, %r17, 8;
	add.s64 	%rd11, %rd16, %rd27;
	mul.wide.s32 	%rd28, %r17, 4;
	add.s64 	%rd12, %rd16, %rd28;
$L__BB90_7:
	add.s64 	%rd29, %rd1, %rd66;
	// begin inline asm
	ld.global.nc.v2.f32 {%f53,%f54}, [%rd29];
	// end inline asm
	add.s64 	%rd30, %rd16, %rd66;
	// begin inline asm
	ld.global.nc.v2.f32 {%f55,%f56}, [%rd30];
	// end inline asm
	fma.rn.f32 	%f85, %f53, %f55, %f183;
	fma.rn.f32 	%f86, %f54, %f56, %f85;
	add.s64 	%rd31, %rd12, %rd66;
	// begin inline asm
	ld.global.nc.v2.f32 {%f57,%f58}, [%rd31];
	// end inline asm
	fma.rn.f32 	%f87, %f53, %f57, %f182;
	fma.rn.f32 	%f88, %f54, %f58, %f87;
	add.s64 	%rd32, %rd11, %rd66;
	// begin inline asm
	ld.global.nc.v2.f32 {%f59,%f60}, [%rd32];
	// end inline asm
	fma.rn.f32 	%f89, %f53, %f59, %f181;
	fma.rn.f32 	%f90, %f54, %f60, %f89;
	add.s64 	%rd33, %rd29, 2048;
	// begin inline asm
	ld.global.nc.v2.f32 {%f61,%f62}, [%rd33];
	// end inline asm
	add.s64 	%rd34, %rd30, 2048;
	// begin inline asm
	ld.global.nc.v2.f32 {%f63,%f64}, [%rd34];
	// end inline asm
	fma.rn.f32 	%f91, %f61, %f63, %f86;
	fma.rn.f32 	%f92, %f62, %f64, %f91;
	add.s64 	%rd35, %rd31, 2048;
	// begin inline asm
	ld.global.nc.v2.f32 {%f65,%f66}, [%rd35];
	// end inline asm
	fma.rn.f32 	%f93, %f61, %f65, %f88;
	fma.rn.f32 	%f94, %f62, %f66, %f93;
	add.s64 	%rd36, %rd32, 2048;
	// begin inline asm
	ld.global.nc.v2.f32 {%f67,%f68}, [%rd36];
	// end inline asm
	fma.rn.f32 	%f95, %f61, %f67, %f90;
	fma.rn.f32 	%f96, %f62, %f68, %f95;
	add.s64 	%rd37, %rd29, 4096;
	// begin inline asm
	ld.global.nc.v2.f32 {%f69,%f70}, [%rd37];
	// end inline asm
	add.s64 	%rd38, %rd30, 4096;
	// begin inline asm
	ld.global.nc.v2.f32 {%f71,%f72}, [%rd38];
	// end inline asm
	fma.rn.f32 	%f97, %f69, %f71, %f92;
	fma.rn.f32 	%f98, %f70, %f72, %f97;
	add.s64 	%rd39, %rd31, 4096;
	// begin inline asm
	ld.global.nc.v2.f32 {%f73,%f74}, [%rd39];
	// end inline asm
	fma.rn.f32 	%f99, %f69, %f73, %f94;
	fma.rn.f32 	%f100, %f70, %f74, %f99;
	add.s64 	%rd40, %rd32, 4096;
	// begin inline asm
	ld.global.nc.v2.f32 {%f75,%f76}, [%rd40];
	// end inline asm
	fma.rn.f32 	%f101, %f69, %f75, %f96;
	fma.rn.f32 	%f102, %f70, %f76, %f101;
	add.s64 	%rd41, %rd29, 6144;
	// begin inline asm
	ld.global.nc.v2.f32 {%f77,%f78}, [%rd41];
	// end inline asm
	add.s64 	%rd42, %rd30, 6144;
	// begin inline asm
	ld.global.nc.v2.f32 {%f79,%f80}, [%rd42];
	// end inline asm
	fma.rn.f32 	%f103, %f77, %f79, %f98;
	fma.rn.f32 	%f183, %f78, %f80, %f103;
	add.s64 	%rd43, %rd31, 6144;
	// begin inline asm
	ld.global.nc.v2.f32 {%f81,%f82}, [%rd43];
	// end inline asm
	fma.rn.f32 	%f104, %f77, %f81, %f100;
	fma.rn.f32 	%f182, %f78, %f82, %f104;
	add.s64 	%rd44, %rd32, 6144;
	// begin inline asm
	ld.global.nc.v2.f32 {%f83,%f84}, [%rd44];
	// end inline asm
	fma.rn.f32 	%f105, %f77, %f83, %f102;
	fma.rn.f32 	%f181, %f78, %f84, %f105;
	add.s32 	%r95, %r95, 1024;
	add.s64 	%rd66, %rd66, 8192;
	setp.lt.s32 	%p6, %r95, %r3;
	@%p6 bra 	$L__BB90_7;
$L__BB90_8:
	and.b32  	%r25, %r17, 1;
	setp.eq.b32 	%p7, %r25, 1;
	not.pred 	%p8, %p7;
	setp.ne.s32 	%p9, %r2, 0;
	or.pred  	%p10, %p9, %p8;
	@%p10 bra 	$L__BB90_10;
	mul.wide.s32 	%rd49, %r17, 4;
	add.s64 	%rd50, %rd1, %rd49;
	add.s64 	%rd45, %rd50, -4;
	// begin inline asm
	ld.global.nc.f32 %f106, [%rd45];
	// end inline asm
	add.s64 	%rd51, %rd16, %rd49;
	add.s64 	%rd46, %rd51, -4;
	// begin inline asm
	ld.global.nc.f32 %f107, [%rd46];
	// end inline asm
	fma.rn.f32 	%f183, %f106, %f107, %f183;
	add.s64 	%rd47, %rd46, %rd49;
	// begin inline asm
	ld.global.nc.f32 %f108, [%rd47];
	// end inline asm
	fma.rn.f32 	%f182, %f106, %f108, %f182;
	shl.b32 	%r26, %r17, 1;
	mul.wide.s32 	%rd52, %r26, 4;
	add.s64 	%rd48, %rd46, %rd52;
	// begin inline asm
	ld.global.nc.f32 %f109, [%rd48];
	// end inline asm
	fma.rn.f32 	%f181, %f106, %f109, %f181;
$L__BB90_10:
	mov.b32 	%r27, %f183;
	shfl.sync.bfly.b32	%r28|%p11, %r27, 16, 31, -1;
	mov.b32 	%f110, %r28;
	add.f32 	%f111, %f183, %f110;
	mov.b32 	%r29, %f111;
	shfl.sync.bfly.b32	%r30|%p12, %r29, 8, 31, -1;
	mov.b32 	%f112, %r30;
	add.f32 	%f113, %f111, %f112;
	mov.b32 	%r31, %f113;
	shfl.sync.bfly.b32	%r32|%p13, %r31, 4, 31, -1;
	mov.b32 	%f114, %r32;
	add.f32 	%f115, %f113, %f114;
	mov.b32 	%r33, %f115;
	shfl.sync.bfly.b32	%r34|%p14, %r33, 2, 31, -1;
	mov.b32 	%f116, %r34;
	add.f32 	%f117, %f115, %f116;
	mov.b32 	%r35, %f117;
	shfl.sync.bfly.b32	%r36|%p15, %r35, 1, 31, -1;
	mov.b32 	%f118, %r36;
	add.f32 	%f25, %f117, %f118;
	mov.b32 	%r37, %f182;
	shfl.sync.bfly.b32	%r38|%p16, %r37, 16, 31, -1;
	mov.b32 	%f119, %r38;
	add.f32 	%f120, %f182, %f119;
	mov.b32 	%r39, %f120;
	shfl.sync.bfly.b32	%r40|%p17, %r39, 8, 31, -1;
	mov.b32 	%f121, %r40;
	add.f32 	%f122, %f120, %f121;
	mov.b32 	%r41, %f122;
	shfl.sync.bfly.b32	%r42|%p18, %r41, 4, 31, -1;
	mov.b32 	%f123, %r42;
	add.f32 	%f124, %f122, %f123;
	mov.b32 	%r43, %f124;
	shfl.sync.bfly.b32	%r44|%p19, %r43, 2, 31, -1;
	mov.b32 	%f125, %r44;
	add.f32 	%f126, %f124, %f125;
	mov.b32 	%r45, %f126;
	shfl.sync.bfly.b32	%r46|%p20, %r45, 1, 31, -1;
	mov.b32 	%f127, %r46;
	add.f32 	%f26, %f126, %f127;
	mov.b32 	%r47, %f181;
	shfl.sync.bfly.b32	%r48|%p21, %r47, 16, 31, -1;
	mov.b32 	%f128, %r48;
	add.f32 	%f129, %f181, %f128;
	mov.b32 	%r49, %f129;
	shfl.sync.bfly.b32	%r50|%p22, %r49, 8, 31, -1;
	mov.b32 	%f130, %r50;
	add.f32 	%f131, %f129, %f130;
	mov.b32 	%r51, %f131;
	shfl.sync.bfly.b32	%r52|%p23, %r51, 4, 31, -1;
	mov.b32 	%f132, %r52;
	add.f32 	%f133, %f131, %f132;
	mov.b32 	%r53, %f133;
	shfl.sync.bfly.b32	%r54|%p24, %r53, 2, 31, -1;
	mov.b32 	%f134, %r54;
	add.f32 	%f135, %f133, %f134;
	mov.b32 	%r55, %f135;
	shfl.sync.bfly.b32	%r56|%p25, %r55, 1, 31, -1;
	mov.b32 	%f136, %r56;
	add.f32 	%f27, %f135, %f136;
	and.b32  	%r14, %r2, 31;
	setp.ne.s32 	%p26, %r14, 0;
	@%p26 bra 	$L__BB90_12;
	shr.u32 	%r57, %r2, 5;
	mov.u32 	%r58, _ZZ19gemv_kernel_batchedIf6float2Li256ELi3EEvPKT_S3_S3_PS1_iibE9warp_sums;
	mad.lo.s32 	%r59, %r57, 12, %r58;
	st.shared.f32 	[%r59], %f25;
	st.shared.f32 	[%r59+4], %f26;
	st.shared.f32 	[%r59+8], %f27;
$L__BB90_12:
	bar.sync 	0;
	setp.gt.u32 	%p27, %r2, 31;
	@%p27 bra 	$L__BB90_23;
	setp.gt.u32 	%p28, %r14, 7;
	mov.u32 	%r60, _ZZ19gemv_kernel_batchedIf6float2Li256ELi3EEvPKT_S3_S3_PS1_iibE9warp_sums;
	mad.lo.s32 	%r15, %r14, 12, %r60;
	mov.f32 	%f187, 0f00000000;
	@%p28 bra 	$L__BB90_15;
	ld.shared.f32 	%f187, [%r15];
$L__BB90_15:
	setp.gt.u32 	%p29, %r14, 7;
	mov.b32 	%r61, %f187;
	shfl.sync.bfly.b32	%r62|%p30, %r61, 16, 31, -1;
	mov.b32 	%f139, %r62;
	add.f32 	%f140, %f187, %f139;
	mov.b32 	%r63, %f140;
	shfl.sync.bfly.b32	%r64|%p31, %r63, 8, 31, -1;
	mov.b32 	%f141, %r64;
	add.f32 	%f142, %f140, %f141;
	mov.b32 	%r65, %f142;
	shfl.sync.bfly.b32	%r66|%p32, %r65, 4, 31, -1;
	mov.b32 	%f143, %r66;
	add.f32 	%f144, %f142, %f143;
	mov.b32 	%r67, %f144;
	shfl.sync.bfly.b32	%r68|%p33, %r67, 2, 31, -1;
	mov.b32 	%f145, %r68;
	add.f32 	%f146, %f144, %f145;
	mov.b32 	%r69, %f146;
	shfl.sync.bfly.b32	%r70|%p34, %r69, 1, 31, -1;
	mov.b32 	%f147, %r70;
	add.f32 	%f30, %f146, %f147;
	mov.f32 	%f188, 0f00000000;
	@%p29 bra 	$L__BB90_17;
	ld.shared.f32 	%f188, [%r15+4];
$L__BB90_17:
	setp.gt.u32 	%p35, %r14, 7;
	mov.b32 	%r71, %f188;
	shfl.sync.bfly.b32	%r72|%p36, %r71, 16, 31, -1;
	mov.b32 	%f149, %r72;
	add.f32 	%f150, %f188, %f149;
	mov.b32 	%r73, %f150;
	shfl.sync.bfly.b32	%r74|%p37, %r73, 8, 31, -1;
	mov.b32 	%f151, %r74;
	add.f32 	%f152, %f150, %f151;
	mov.b32 	%r75, %f152;
	shfl.sync.bfly.b32	%r76|%p38, %r75, 4, 31, -1;
	mov.b32 	%f153, %r76;
	add.f32 	%f154, %f152, %f153;
	mov.b32 	%r77, %f154;
	shfl.sync.bfly.b32	%r78|%p39, %r77, 2, 31, -1;
	mov.b32 	%f155, %r78;
	add.f32 	%f156, %f154, %f155;
	mov.b32 	%r79, %f156;
	shfl.sync.bfly.b32	%r80|%p40, %r79, 1, 31, -1;
	mov.b32 	%f157, %r80;
	add.f32 	%f33, %f156, %f157;
	mov.f32 	%f189, 0f00000000;
	@%p35 bra 	$L__BB90_19;
	ld.shared.f32 	%f189, [%r15+8];
$L__BB90_19:
	setp.ne.s32 	%p41, %r2, 0;
	mov.b32 	%r81, %f189;
	shfl.sync.bfly.b32	%r82|%p42, %r81, 16, 31, -1;
	mov.b32 	%f158, %r82;
	add.f32 	%f159, %f189, %f158;
	mov.b32 	%r83, %f159;
	shfl.sync.bfly.b32	%r84|%p43, %r83, 8, 31, -1;
	mov.b32 	%f160, %r84;
	add.f32 	%f161, %f159, %f160;
	mov.b32 	%r85, %f161;
	shfl.sync.bfly.b32	%r86|%p44, %r85, 4, 31, -1;
	mov.b32 	%f162, %r86;
	add.f32 	%f163, %f161, %f162;
	mov.b32 	%r87, %f163;
	shfl.sync.bfly.b32	%r88|%p45, %r87, 2, 31, -1;
	mov.b32 	%f164, %r88;
	add.f32 	%f165, %f163, %f164;
	mov.b32 	%r89, %f165;
	shfl.sync.bfly.b32	%r90|%p46, %r89, 1, 31, -1;
	mov.b32 	%f166, %r90;
	add.f32 	%f36, %f165, %f166;
	@%p41 bra 	$L__BB90_23;
	ld.param.s8 	%rs2, [_Z19gemv_kernel_batchedIf6float2Li256ELi3EEvPKT_S3_S3_PS1_iib_param_6];
	setp.eq.s16 	%p47, %rs2, 0;
	mov.f32 	%f190, 0f00000000;
	@%p47 bra 	$L__BB90_22;
	ld.param.u64 	%rd62, [_Z19gemv_kernel_batchedIf6float2Li256ELi3EEvPKT_S3_S3_PS1_iib_param_2];
	mul.wide.u32 	%rd54, %r1, 4;
	add.s64 	%rd53, %rd62, %rd54;
	// begin inline asm
	ld.global.nc.f32 %f190, [%rd53];
	// end inline asm
$L__BB90_22:
	ld.param.u64 	%rd63, [_Z19gemv_kernel_batchedIf6float2Li256ELi3EEvPKT_S3_S3_PS1_iib_param_3];
	cvta.to.global.u64 	%rd55, %rd63;
	add.f32 	%f169, %f190, %f30;
	mul.wide.u32 	%rd56, %r1, 4;
	add.s64 	%rd57, %rd55, %rd56;
	st.global.f32 	[%rd57], %f169;
	add.f32 	%f170, %f190, %f33;
	add.s32 	%r91, %r16, %r1;
	mul.wide.u32 	%rd58, %r91, 4;
	add.s64 	%rd59, %rd55, %rd58;
	st.global.f32 	[%rd59], %f170;
	add.f32 	%f171, %f190, %f36;
	add.s32 	%r92, %r91, %r16;
	mul.wide.u32 	%rd60, %r92, 4;
	add.s64 	%rd61, %rd55, %rd60;
	st.global.f32 	[%rd61], %f171;
$L__BB90_23:
	ret;

}
	// .globl	_Z19gemv_kernel_batchedIf6float2Li256ELi4EEvPKT_S3_S3_PS1_iib
.visible .entry _Z19gemv_kernel_batchedIf6float2Li256ELi4EEvPKT_S3_S3_PS1_iib(
	.param .u64 .ptr .align 1 _Z19gemv_kernel_batchedIf6float2Li256ELi4EEvPKT_S3_S3_PS1_iib_param_0,
	.param .u64 .ptr .align 1 _Z19gemv_kernel_batchedIf6float2Li256ELi4EEvPKT_S3_S3_PS1_iib_param_1,
	.param .u64 .ptr .align 1 _Z19gemv_kernel_batchedIf6float2Li256ELi4EEvPKT_S3_S3_PS1_iib_param_2,
	.param .u64 .ptr .align 1 _Z19gemv_kernel_batchedIf6float2Li256ELi4EEvPKT_S3_S3_PS1_iib_param_3,
	.param .u32 _Z19gemv_kernel_batchedIf6float2Li256ELi4EEvPKT_S3_S3_PS1_iib_param_4,
	.param .u32 _Z19gemv_kernel_batchedIf6float2Li256ELi4EEvPKT_S3_S3_PS1_iib_param_5,
	.param .u8 _Z19gemv_kernel_batchedIf6float2Li256ELi4EEvPKT_S3_S3_PS1_iib_param_6
)
{
	.reg .pred 	%p<59>;
	.reg .b16 	%rs<2>;
	.reg .b32 	%r<120>;
	.reg .b32 	%f<248>;
	.reg .b64 	%rd<78>;
	// demoted variable
	.shared .align 4 .b8 _ZZ19gemv_kernel_batchedIf6float2Li256ELi4EEvPKT_S3_S3_PS1_iibE9warp_sums[128];
	ld.param.u64 	%rd17, [_Z19gemv_kernel_batchedIf6float2Li256ELi4EEvPKT_S3_S3_PS1_iib_param_0];
	ld.param.u64 	%rd18, [_Z19gemv_kernel_batchedIf6float2Li256ELi4EEvPKT_S3_S3_PS1_iib_param_1];
	ld.param.u64 	%rd20, [_Z19gemv_kernel_batchedIf6float2Li256ELi4EEvPKT_S3_S3_PS1_iib_param_3];
	ld.param.u32 	%r16, [_Z19gemv_kernel_batchedIf6float2Li256ELi4EEvPKT_S3_S3_PS1_iib_param_4];
	ld.param.u32 	%r17, [_Z19gemv_kernel_batchedIf6float2Li256ELi4EEvPKT_S3_S3_PS1_iib_param_5];
	ld.param.s8 	%rs1, [_Z19gemv_kernel_batchedIf6float2Li256ELi4EEvPKT_S3_S3_PS1_iib_param_6];
	mov.u32 	%r1, %ctaid.x;
	setp.ge.s32 	%p1, %r1, %r16;
	@%p1 bra 	$L__BB91_25;
	mov.u32 	%r2, %tid.x;
	shr.u32 	%r18, %r17, 31;
	add.s32 	%r19, %r17, %r18;
	shr.s32 	%r3, %r19, 1;
	mul.lo.s32 	%r4, %r17, %r1;
	mul.wide.s32 	%rd21, %r4, 4;
	add.s64 	%rd1, %rd17, %rd21;
	setp.ge.s32 	%p2, %r2, %r3;
	mov.f32 	%f235, 0f00000000;
	mov.f32 	%f236, %f235;
	mov.f32 	%f237, %f235;
	mov.f32 	%f238, %f235;
	@%p2 bra 	$L__BB91_8;
	not.b32 	%r20, %r2;
	add.s32 	%r5, %r3, %r20;
	and.b32  	%r21, %r5, 768;
	setp.eq.s32 	%p3, %r21, 768;
	mov.f32 	%f235, 0f00000000;
	mov.u32 	%r118, %r2;
	@%p3 bra 	$L__BB91_5;
	mul.wide.s32 	%rd2, %r17, 8;
	mul.wide.u32 	%rd22, %r2, 8;
	add.s64 	%rd76, %rd18, %rd22;
	mul.wide.s32 	%rd4, %r17, 12;
	mul.wide.s32 	%rd5, %r17, 4;
	add.s64 	%rd24, %rd22, %rd21;
	add.s64 	%rd75, %rd17, %rd24;
	shr.u32 	%r22, %r5, 8;
	add.s32 	%r23, %r22, 1;
	and.b32  	%r24, %r23, 3;
	neg.s32 	%r116, %r24;
	mov.f32 	%f235, 0f00000000;
	mov.f32 	%f236, %f235;
	mov.f32 	%f237, %f235;
	mov.f32 	%f238, %f235;
	mov.u32 	%r118, %r2;
$L__BB91_4:
	.pragma "nounroll";
	// begin inline asm
	ld.global.nc.v2.f32 {%f54,%f55}, [%rd75];
	// end inline asm
	// begin inline asm
	ld.global.nc.v2.f32 {%f56,%f57}, [%rd76];
	// end inline asm
	fma.rn.f32 	%f64, %f54, %f56, %f238;
	fma.rn.f32 	%f238, %f55, %f57, %f64;
	add.s64 	%rd27, %rd76, %rd5;
	// begin inline asm
	ld.global.nc.v2.f32 {%f58,%f59}, [%rd27];
	// end inline asm
	fma.rn.f32 	%f65, %f54, %f58, %f237;
	fma.rn.f32 	%f237, %f55, %f59, %f65;
	add.s64 	%rd28, %rd76, %rd2;
	// begin inline asm
	ld.global.nc.v2.f32 {%f60,%f61}, [%rd28];
	// end inline asm
	fma.rn.f32 	%f66, %f54, %f60, %f236;
	fma.rn.f32 	%f236, %f55, %f61, %f66;
	add.s64 	%rd29, %rd76, %rd4;
	// begin inline asm
	ld.global.nc.v2.f32 {%f62,%f63}, [%rd29];
	// end inline asm
	fma.rn.f32 	%f67, %f54, %f62, %f235;
	fma.rn.f32 	%f235, %f55, %f63, %f67;
	add.s32 	%r118, %r118, 256;
	add.s64 	%rd76, %rd76, 2048;
	add.s64 	%rd75, %rd75, 2048;
	add.s32 	%r116, %r116, 1;
	setp.ne.s32 	%p4, %r116, 0;
	@%p4 bra 	$L__BB91_4;
$L__BB91_5:
	setp.lt.u32 	%p5, %r5, 768;
	@%p5 bra 	$L__BB91_8;
	mul.wide.u32 	%rd77, %r118, 8;
	mul.wide.s32 	%rd30, %r17, 8;
	add.s64 	%rd12, %rd18, %rd30;
	mul.wide.s32 	%rd31, %r17, 12;
	add.s64 	%rd13, %rd18, %rd31;
	mul.wide.s32 	%rd32, %r17, 4;
	add.s64 	%rd14, %rd18, %rd32;
$L__BB91_7:
	add.s64 	%rd33, %rd1, %rd77;
	// begin inline asm
	ld.global.nc.v2.f32 {%f68,%f69}, [%rd33];
	// end inline asm
	add.s64 	%rd34, %rd18, %rd77;
	// begin inline asm
	ld.global.nc.v2.f32 {%f70,%f71}, [%rd34];
	// end inline asm
	fma.rn.f32 	%f108, %f68, %f70, %f238;
	fma.rn.f32 	%f109, %f69, %f71, %f108;
	add.s64 	%rd35, %rd14, %rd77;
	// begin inline asm
	ld.global.nc.v2.f32 {%f72,%f73}, [%rd35];
	// end inline asm
	fma.rn.f32 	%f110, %f68, %f72, %f237;
	fma.rn.f32 	%f111, %f69, %f73, %f110;
	add.s64 	%rd36, %rd12, %rd77;
	// begin inline asm
	ld.global.nc.v2.f32 {%f74,%f75}, [%rd36];
	// end inline asm
	fma.rn.f32 	%f112, %f68, %f74, %f236;
	fma.rn.f32 	%f113, %f69, %f75, %f112;
	add.s64 	%rd37, %rd13, %rd77;
	// begin inline asm
	ld.global.nc.v2.f32 {%f76,%f77}, [%rd37];
	// end inline asm
	fma.rn.f32 	%f114, %f68, %f76, %f235;
	fma.rn.f32 	%f115, %f69, %f77, %f114;
	add.s64 	%rd38, %rd33, 2048;
	// begin inline asm
	ld.global.nc.v2.f32 {%f78,%f79}, [%rd38];
	// end inline asm
	add.s64 	%rd39, %rd34, 2048;
	// begin inline asm
	ld.global.nc.v2.f32 {%f80,%f81}, [%rd39];
	// end inline asm
	fma.rn.f32 	%f116, %f78, %f80, %f109;
	fma.rn.f32 	%f117, %f79, %f81, %f116;
	add.s64 	%rd40, %rd35, 2048;
	// begin inline asm
	ld.global.nc.v2.f32 {%f82,%f83}, [%rd40];
	// end inline asm
	fma.rn.f32 	%f118, %f78, %f82, %f111;
	fma.rn.f32 	%f119, %f79, %f83, %f118;
	add.s64 	%rd41, %rd36, 2048;
	// begin inline asm
	ld.global.nc.v2.f32 {%f84,%f85}, [%rd41];
	// end inline asm
	fma.rn.f32 	%f120, %f78, %f84, %f113;
	fma.rn.f32 	%f121, %f79, %f85, %f120;
	add.s64 	%rd42, %rd37, 2048;
	// begin inline asm
	ld.global.nc.v2.f32 {%f86,%f87}, [%rd42];
	// end inline asm
	fma.rn.f32 	%f122, %f78, %f86, %f115;
	fma.rn.f32 	%f123, %f79, %f87, %f122;
	add.s64 	%rd43, %rd33, 4096;
	// begin inline asm
	ld.global.nc.v2.f32 {%f88,%f89}, [%rd43];
	// end inline asm
	add.s64 	%rd44, %rd34, 4096;
	// begin inline asm
	ld.global.nc.v2.f32 {%f90,%f91}, [%rd44];
	// end inline asm
	fma.rn.f32 	%f124, %f88, %f90, %f117;
	fma.rn.f32 	%f125, %f89, %f91, %f124;
	add.s64 	%rd45, %rd35, 4096;
	// begin inline asm
	ld.global.nc.v2.f32 {%f92,%f93}, [%rd45];
	// end inline asm
	fma.rn.f32 	%f126, %f88, %f92, %f119;
	fma.rn.f32 	%f127, %f89, %f93, %f126;
	add.s64 	%rd46, %rd36, 4096;
	// begin inline asm
	ld.global.nc.v2.f32 {%f94,%f95}, [%rd46];
	// end inline asm
	fma.rn.f32 	%f128, %f88, %f94, %f121;
	fma.rn.f32 	%f129, %f89, %f95, %f128;
	add.s64 	%rd47, %rd37, 4096;
	// begin inline asm
	ld.global.nc.v2.f32 {%f96,%f97}, [%rd47];
	// end inline asm
	fma.rn.f32 	%f130, %f88, %f96, %f123;
	fma.rn.f32 	%f131, %f89, %f97, %f130;
	add.s64 	%rd48, %rd33, 6144;
	// begin inline asm
	ld.global.nc.v2.f32 {%f98,%f99}, [%rd48];
	// end inline asm
	add.s64 	%rd49, %rd34, 6144;
	// begin inline asm
	ld.global.nc.v2.f32 {%f100,%f101}, [%rd49];
	// end inline asm
	fma.rn.f32 	%f132, %f98, %f100, %f125;
	fma.rn.f32 	%f238, %f99, %f101, %f132;
	add.s64 	%rd50, %rd35, 6144;
	// begin inline asm
	ld.global.nc.v2.f32 {%f102,%f103}, [%rd50];
	// end inline asm
	fma.rn.f32 	%f133, %f98, %f102, %f127;
	fma.rn.f32 	%f237, %f99, %f103, %f133;
	add.s64 	%rd51, %rd36, 6144;
	// begin inline asm
	ld.global.nc.v2.f32 {%f104,%f105}, [%rd51];
	// end inline asm
	fma.rn.f32 	%f134, %f98, %f104, %f129;
	fma.rn.f32 	%f236, %f99, %f105, %f134;
	add.s64 	%rd52, %rd37, 6144;
	// begin inline asm
	ld.global.nc.v2.f32 {%f106,%f107}, [%rd52];
	// end inline asm
	fma.rn.f32 	%f135, %f98, %f106, %f131;
	fma.rn.f32 	%f235, %f99, %f107, %f135;
	add.s32 	%r118, %r118, 1024;
	add.s64 	%rd77, %rd77, 8192;
	setp.lt.s32 	%p6, %r118, %r3;
	@%p6 bra 	$L__BB91_7;
$L__BB91_8:
	and.b32  	%r25, %r17, 1;
	setp.eq.b32 	%p7, %r25, 1;
	not.pred 	%p8, %p7;
	setp.ne.s32 	%p9, %r2, 0;
	or.pred  	%p10, %p9, %p8;
	@%p10 bra 	$L__BB91_10;
	mul.wide.s32 	%rd58, %r17, 4;
	add.s64 	%rd59, %rd1, %rd58;
	add.s64 	%rd53, %rd59, -4;
	// begin inline asm
	ld.global.nc.f32 %f136, [%rd53];
	// end inline asm
	add.s64 	%rd60, %rd18, %rd58;
	add.s64 	%rd54, %rd60, -4;
	// begin inline asm
	ld.global.nc.f32 %f137, [%rd54];
	// end inline asm
	fma.rn.f32 	%f238, %f136, %f137, %f238;
	add.s64 	%rd55, %rd54, %rd58;
	// begin inline asm
	ld.global.nc.f32 %f138, [%rd55];
	// end inline asm
	fma.rn.f32 	%f237, %f136, %f138, %f237;
	shl.b32 	%r26, %r17, 1;
	mul.wide.s32 	%rd61, %r26, 4;
	add.s64 	%rd56, %rd54, %rd61;
	// begin inline asm
	ld.global.nc.f32 %f139, [%rd56];
	// end inline asm
	fma.rn.f32 	%f236, %f136, %f139, %f236;
	mul.lo.s32 	%r27, %r17, 3;
	mul.wide.s32 	%rd62, %r27, 4;
	add.s64 	%rd57, %rd54, %rd62;
	// begin inline asm
	ld.global.nc.f32 %f140, [%rd57];
	// end inline asm
	fma.rn.f32 	%f235, %f136, %f140, %f235;
$L__BB91_10:
	mov.b32 	%r28, %f238;
	shfl.sync.bfly.b32	%r29|%p11, %r28, 16, 31, -1;
	mov.b32 	%f141, %r29;
	add.f32 	%f142, %f238, %f141;
	mov.b32 	%r30, %f142;
	shfl.sync.bfly.b32	%r31|%p12, %r30, 8, 31, -1;
	mov.b32 	%f143, %r31;
	add.f32 	%f144, %f142, %f143;
	mov.b32 	%r32, %f144;
	shfl.sync.bfly.b32	%r33|%p13, %r32, 4, 31, -1;
	mov.b32 	%f145, %r33;
	add.f32 	%f146, %f144, %f145;
	mov.b32 	%r34, %f146;
	shfl.sync.bfly.b32	%r35|%p14, %r34, 2, 31, -1;
	mov.b32 	%f147, %r35;
	add.f32 	%f148, %f146, %f147;
	mov.b32 	%r36, %f148;
	shfl.sync.bfly.b32	%r37|%p15, %r36, 1, 31, -1;
	mov.b32 	%f149, %r37;
	add.f32 	%f33, %f148, %f149;
	mov.b32 	%r38, %f237;
	shfl.sync.bfly.b32	%r39|%p16, %r38, 16, 31, -1;
	mov.b32 	%f150, %r39;
	add.f32 	%f151, %f237, %f150;
	mov.b32 	%r40, %f151;
	shfl.sync.bfly.b32	%r41|%p17, %r40, 8, 31, -1;
	mov.b32 	%f152, %r41;
	add.f32 	%f153, %f151, %f152;
	mov.b32 	%r42, %f153;
	shfl.sync.bfly.b32	%r43|%p18, %r42, 4, 31, -1;
	mov.b32 	%f154, %r43;
	add.f32 	%f155, %f153, %f154;
	mov.b32 	%r44, %f155;
	shfl.sync.bfly.b32	%r45|%p19, %r44, 2, 31, -1;
	mov.b32 	%f156, %r45;
	add.f32 	%f157, %f155, %f156;
	mov.b32 	%r46, %f157;
	shfl.sync.bfly.b32	%r47|%p20, %r46, 1, 31, -1;
	mov.b32 	%f158, %r47;
	add.f32 	%f34, %f157, %f158;
	mov.b32 	%r48, %f236;
	shfl.sync.bfly.b32	%r49|%p21, %r48, 16, 31, -1;
	mov.b32 	%f159, %r49;
	add.f32 	%f160, %f236, %f159;
	mov.b32 	%r50, %f160;
	shfl.sync.bfly.b32	%r51|%p22, %r50, 8, 31, -1;
	mov.b32 	%f161, %r51;
	add.f32 	%f162, %f160, %f161;
	mov.b32 	%r52, %f162;
	shfl.sync.bfly.b32	%r53|%p23, %r52, 4, 31, -1;
	mov.b32 	%f163, %r53;
	add.f32 	%f164, %f162, %f163;
	mov.b32 	%r54, %f164;
	shfl.sync.bfly.b32	%r55|%p24, %r54, 2, 31, -1;
	mov.b32 	%f165, %r55;
	add.f32 	%f166, %f164, %f165;
	mov.b32 	%r56, %f166;
	shfl.sync.bfly.b32	%r57|%p25, %r56, 1, 31, -1;
	mov.b32 	%f167, %r57;
	add.f32 	%f35, %f166, %f167;
	mov.b32 	%r58, %f235;
	shfl.sync.bfly.b32	%r59|%p26, %r58, 16, 31, -1;
	mov.b32 	%f168, %r59;
	add.f32 	%f169, %f235, %f168;
	mov.b32 	%r60, %f169;
	shfl.sync.bfly.b32	%r61|%p27, %r60, 8, 31, -1;
	mov.b32 	%f170, %r61;
	add.f32 	%f171, %f169, %f170;
	mov.b32 	%r62, %f171;
	shfl.sync.bfly.b32	%r63|%p28, %r62, 4, 31, -1;
	mov.b32 	%f172, %r63;
	add.f32 	%f173, %f171, %f172;
	mov.b32 	%r64, %f173;
	shfl.sync.bfly.b32	%r65|%p29, %r64, 2, 31, -1;
	mov.b32 	%f174, %r65;
	add.f32 	%f175, %f173, %f174;
	mov.b32 	%r66, %f175;
	shfl.sync.bfly.b32	%r67|%p30, %r66, 1, 31, -1;
	mov.b32 	%f176, %r67;
	add.f32 	%f36, %f175, %f176;
	and.b32  	%r14, %r2, 31;
	setp.ne.s32 	%p31, %r14, 0;
	@%p31 bra 	$L__BB91_12;
	shr.u32 	%r68, %r2, 1;
	mov.u32 	%r69, _ZZ19gemv_kernel_batchedIf6float2Li256ELi4EEvPKT_S3_S3_PS1_iibE9warp_sums;
	add.s32 	%r70, %r69, %r68;
	st.shared.f32 	[%r70], %f33;
	st.shared.f32 	[%r70+4], %f34;
	st.shared.f32 	[%r70+8], %f35;
	st.shared.f32 	[%r70+12], %f36;
$L__BB91_12:
	bar.sync 	0;
	setp.gt.u32 	%p32, %r2, 31;
	@%p32 bra 	$L__BB91_25;
	setp.gt.u32 	%p33, %r14, 7;
	shl.b32 	%r71, %r14, 4;
	mov.u32 	%r72, _ZZ19gemv_kernel_batchedIf6float2Li256ELi4EEvPKT_S3_S3_PS1_iibE9warp_sums;
	add.s32 	%r15, %r72, %r71;
	mov.f32 	%f243, 0f00000000;
	@%p33 bra 	$L__BB91_15;
	ld.shared.f32 	%f243, [%r15];
$L__BB91_15:
	setp.gt.u32 	%p34, %r14, 7;
	mov.b32 	%r73, %f243;
	shfl.sync.bfly.b32	%r74|%p35, %r73, 16, 31, -1;
	mov.b32 	%f179, %r74;
	add.f32 	%f180, %f243, %f179;
	mov.b32 	%r75, %f180;
	shfl.sync.bfly.b32	%r76|%p36, %r75, 8, 31, -1;
	mov.b32 	%f181, %r76;
	add.f32 	%f182, %f180, %f181;
	mov.b32 	%r77, %f182;
	shfl.sync.bfly.b32	%r78|%p37, %r77, 4, 31, -1;
	mov.b32 	%f183, %r78;
	add.f32 	%f184, %f182, %f183;
	mov.b32 	%r79, %f184;
	shfl.sync.bfly.b32	%r80|%p38, %r79, 2, 31, -1;
	mov.b32 	%f185, %r80;
	add.f32 	%f186, %f184, %f185;
	mov.b32 	%r81, %f186;
	shfl.sync.bfly.b32	%r82|%p39, %r81, 1, 31, -1;
	mov.b32 	%f187, %r82;
	add.f32 	%f39, %f186, %f187;
	mov.f32 	%f244, 0f00000000;
	@%p34 bra 	$L__BB91_17;
	ld.shared.f32 	%f244, [%r15+4];
$L__BB91_17:
	setp.gt.u32 	%p40, %r14, 7;
	mov.b32 	%r83, %f244;
	shfl.sync.bfly.b32	%r84|%p41, %r83, 16, 31, -1;
	mov.b32 	%f189, %r84;
	add.f32 	%f190, %f244, %f189;
	mov.b32 	%r85, %f190;
	shfl.sync.bfly.b32	%r86|%p42, %r85, 8, 31, -1;
	mov.b32 	%f191, %r86;
	add.f32 	%f192, %f190, %f191;
	mov.b32 	%r87, %f192;
	shfl.sync.bfly.b32	%r88|%p43, %r87, 4, 31, -1;
	mov.b32 	%f193, %r88;
	add.f32 	%f194, %f192, %f193;
	mov.b32 	%r89, %f194;
	shfl.sync.bfly.b32	%r90|%p44, %r89, 2, 31, -1;
	mov.b32 	%f195, %r90;
	add.f32 	%f196, %f194, %f195;
	mov.b32 	%r91, %f196;
	shfl.sync.bfly.b32	%r92|%p45, %r91, 1, 31, -1;
	mov.b32 	%f197, %r92;
	add.f32 	%f42, %f196, %f197;
	mov.f32 	%f245, 0f00000000;
	@%p40 bra 	$L__BB91_19;
	ld.shared.f32 	%f245, [%r15+8];
$L__BB91_19:
	setp.gt.u32 	%p46, %r14, 7;
	mov.b32 	%r93, %f245;
	shfl.sync.bfly.b32	%r94|%p47, %r93, 16, 31, -1;
	mov.b32 	%f199, %r94;
	add.f32 	%f200, %f245, %f199;
	mov.b32 	%r95, %f200;
	shfl.sync.bfly.b32	%r96|%p48, %r95, 8, 31, -1;
	mov.b32 	%f201, %r96;
	add.f32 	%f202, %f200, %f201;
	mov.b32 	%r97, %f202;
	shfl.sync.bfly.b32	%r98|%p49, %r97, 4, 31, -1;
	mov.b32 	%f203, %r98;
	add.f32 	%f204, %f202, %f203;
	mov.b32 	%r99, %f204;
	shfl.sync.bfly.b32	%r100|%p50, %r99, 2, 31, -1;
	mov.b32 	%f205, %r100;
	add.f32 	%f206, %f204, %f205;
	mov.b32 	%r101, %f206;
	shfl.sync.bfly.b32	%r102|%p51, %r101, 1, 31, -1;
	mov.b32 	%f207, %r102;
	add.f32 	%f45, %f206, %f207;
	mov.f32 	%f246, 0f00000000;
	@%p46 bra 	$L__BB91_21;
	ld.shared.f32 	%f246, [%r15+12];
$L__BB91_21:
	setp.ne.s32 	%p52, %r2, 0;
	mov.b32 	%r103, %f246;
	shfl.sync.bfly.b32	%r104|%p53, %r103, 16, 31, -1;
	mov.b32 	%f208, %r104;
	add.f32 	%f209, %f246, %f208;
	mov.b32 	%r105, %f209;
	shfl.sync.bfly.b32	%r106|%p54, %r105, 8, 31, -1;
	mov.b32 	%f210, %r106;
	add.f32 	%f211, %f209, %f210;
	mov.b32 	%r107, %f211;
	shfl.sync.bfly.b32	%r108|%p55, %r107, 4, 31, -1;
	mov.b32 	%f212, %r108;
	add.f32 	%f213, %f211, %f212;
	mov.b32 	%r109, %f213;
	shfl.sync.bfly.b32	%r110|%p56, %r109, 2, 31, -1;
	mov.b32 	%f214, %r110;
	add.f32 	%f215, %f213, %f214;
	mov.b32 	%r111, %f215;
	shfl.sync.bfly.b32	%r112|%p57, %r111, 1, 31, -1;
	mov.b32 	%f216, %r112;
	add.f32 	%f48, %f215, %f216;
	@%p52 bra 	$L__BB91_25;
	setp.eq.s16 	%p58, %rs1, 0;
	mov.f32 	%f247, 0f00000000;
	@%p58 bra 	$L__BB91_24;
	ld.param.u64 	%rd74, [_Z19gemv_kernel_batchedIf6float2Li256ELi4EEvPKT_S3_S3_PS1_iib_param_2];
	mul.wide.u32 	%rd64, %r1, 4;
	add.s64 	%rd63, %rd74, %rd64;
	// begin inline asm
	ld.global.nc.f32 %f247, [%rd63];
	// end inline asm
$L__BB91_24:
	cvta.to.global.u64 	%rd65, %rd20;
	add.f32 	%f219, %f247, %f39;
	mul.wide.u32 	%rd66, %r1, 4;
	add.s64 	%rd67, %rd65, %rd66;
	st.global.f32 	[%rd67], %f219;
	add.f32 	%f220, %f247, %f42;
	add.s32 	%r113, %r16, %r1;
	mul.wide.u32 	%rd68, %r113, 4;
	add.s64 	%rd69, %rd65, %rd68;
	st.global.f32 	[%rd69], %f220;
	add.f32 	%f221, %f247, %f45;
	add.s32 	%r114, %r113, %r16;
	mul.wide.u32 	%rd70, %r114, 4;
	add.s64 	%rd71, %rd65, %rd70;
	st.global.f32 	[%rd71], %f221;
	add.f32 	%f222, %f247, %f48;
	add.s32 	%r115, %r114, %r16;
	mul.wide.u32 	%rd72, %r115, 4;
	add.s64 	%rd73, %rd65, %rd72;
	st.global.f32 	[%rd73], %f222;
$L__BB91_25:
	ret;

}
	// .globl	_Z19gemv_kernel_batchedIf6float2Li256ELi5EEvPKT_S3_S3_PS1_iib
.visible .entry _Z19gemv_kernel_batchedIf6float2Li256ELi5EEvPKT_S3_S3_PS1_iib(
	.param .u64 .ptr .align 1 _Z19gemv_kernel_batchedIf6float2Li256ELi5EEvPKT_S3_S3_PS1_iib_param_0,
	.param .u64 .ptr .align 1 _Z19gemv_kernel_batchedIf6float2Li256ELi5EEvPKT_S3_S3_PS1_iib_param_1,
	.param .u64 .ptr .align 1 _Z19gemv_kernel_batchedIf6float2Li256ELi5EEvPKT_S3_S3_PS1_iib_param_2,
	.param .u64 .ptr .align 1 _Z19gemv_kernel_batchedIf6float2Li256ELi5EEvPKT_S3_S3_PS1_iib_param_3,
	.param .u32 _Z19gemv_kernel_batchedIf6float2Li256ELi5EEvPKT_S3_S3_PS1_iib_param_4,
	.param .u32 _Z19gemv_kernel_batchedIf6float2Li256ELi5EEvPKT_S3_S3_PS1_iib_param_5,
	.param .u8 _Z19gemv_kernel_batchedIf6float2Li256ELi5EEvPKT_S3_S3_PS1_iib_param_6
)
{
	.reg .pred 	%p<70>;
	.reg .b16 	%rs<3>;
	.reg .b32 	%r<141>;
	.reg .b32 	%f<305>;
	.reg .b64 	%rd<83>;
	// demoted variable
	.shared .align 4 .b8 _ZZ19gemv_kernel_batchedIf6float2Li256ELi5EEvPKT_S3_S3_PS1_iibE9warp_sums[160];
	ld.param.u64 	%rd14, [_Z19gemv_kernel_batchedIf6float2Li256ELi5EEvPKT_S3_S3_PS1_iib_param_0];
	ld.param.u64 	%rd15, [_Z19gemv_kernel_batchedIf6float2Li256ELi5EEvPKT_S3_S3_PS1_iib_param_1];
	ld.param.u32 	%r16, [_Z19gemv_kernel_batchedIf6float2Li256ELi5EEvPKT_S3_S3_PS1_iib_param_4];
	ld.param.u32 	%r17, [_Z19gemv_kernel_batchedIf6float2Li256ELi5EEvPKT_S3_S3_PS1_iib_param_5];
	mov.u32 	%r1, %ctaid.x;
	setp.ge.s32 	%p1, %r1, %r16;
	@%p1 bra 	$L__BB92_27;
	mov.u32 	%r2, %tid.x;
	shr.u32 	%r18, %r17, 31;
	add.s32 	%r19, %r17, %r18;
	shr.s32 	%r3, %r19, 1;
	mul.lo.s32 	%r4, %r17, %r1;
	mul.wide.s32 	%rd18, %r4, 4;
	add.s64 	%rd1, %rd14, %rd18;
	setp.ge.s32 	%p2, %r2, %r3;
	mov.f32 	%f289, 0f00000000;
	mov.f32 	%f290, %f289;
	mov.f32 	%f291, %f289;
	mov.f32 	%f292, %f289;
	mov.f32 	%f293, %f289;
	@%p2 bra 	$L__BB92_8;
	not.b32 	%r20, %r2;
	add.s32 	%r5, %r3, %r20;
	and.b32  	%r21, %r5, 768;
	setp.eq.s32 	%p3, %r21, 768;
	mov.f32 	%f289, 0f00000000;
	mov.u32 	%r139, %r2;
	@%p3 bra 	$L__BB92_5;
	mul.wide.u32 	%rd19, %r2, 8;
	add.s64 	%rd81, %rd15, %rd19;
	add.s64 	%rd21, %rd19, %rd18;
	add.s64 	%rd80, %rd14, %rd21;
	shr.u32 	%r22, %r5, 8;
	add.s32 	%r23, %r22, 1;
	and.b32  	%r24, %r23, 3;
	neg.s32 	%r137, %r24;
	mul.wide.s32 	%rd4, %r17, 4;
	mov.f32 	%f289, 0f00000000;
	mov.f32 	%f290, %f289;
	mov.f32 	%f291, %f289;
	mov.f32 	%f292, %f289;
	mov.f32 	%f293, %f289;
	mov.u32 	%r139, %r2;
$L__BB92_4:
	.pragma "nounroll";
	// begin inline asm
	ld.global.nc.v2.f32 {%f66,%f67}, [%rd80];
	// end inline asm
	// begin inline asm
	ld.global.nc.v2.f32 {%f68,%f69}, [%rd81];
	// end inline asm
	fma.rn.f32 	%f78, %f66, %f68, %f293;
	fma.rn.f32 	%f293, %f67, %f69, %f78;
	add.s64 	%rd24, %rd81, %rd4;
	// begin inline asm
	ld.global.nc.v2.f32 {%f70,%f71}, [%rd24];
	// end inline asm
	fma.rn.f32 	%f79, %f66, %f70, %f292;
	fma.rn.f32 	%f292, %f67, %f71, %f79;
	add.s64 	%rd25, %rd24, %rd4;
	// begin inline asm
	ld.global.nc.v2.f32 {%f72,%f73}, [%rd25];
	// end inline asm
	fma.rn.f32 	%f80, %f66, %f72, %f291;
	fma.rn.f32 	%f291, %f67, %f73, %f80;
	add.s64 	%rd26, %rd25, %rd4;
	// begin inline asm
	ld.global.nc.v2.f32 {%f74,%f75}, [%rd26];
	// end inline asm
	fma.rn.f32 	%f81, %f66, %f74, %f290;
	fma.rn.f32 	%f290, %f67, %f75, %f81;
	add.s64 	%rd27, %rd26, %rd4;
	// begin inline asm
	ld.global.nc.v2.f32 {%f76,%f77}, [%rd27];
	// end inline asm
	fma.rn.f32 	%f82, %f66, %f76, %f289;
	fma.rn.f32 	%f289, %f67, %f77, %f82;
	add.s32 	%r139, %r139, 256;
	add.s64 	%rd81, %rd81, 2048;
	add.s64 	%rd80, %rd80, 2048;
	add.s32 	%r137, %r137, 1;
	setp.ne.s32 	%p4, %r137, 0;
	@%p4 bra 	$L__BB92_4;
$L__BB92_5:
	setp.lt.u32 	%p5, %r5, 768;
	@%p5 bra 	$L__BB92_8;
	mul.wide.u32 	%rd82, %r139, 8;
	mul.wide.s32 	%rd10, %r17, 4;
	mul.wide.s32 	%rd28, %r17, 12;
	sub.s64 	%rd11, 2048, %rd28;
$L__BB92_7:
	add.s64 	%rd29, %rd1, %rd82;
	// begin inline asm
	ld.global.nc.v2.f32 {%f83,%f84}, [%rd29];
	// end inline asm
	add.s64 	%rd30, %rd15, %rd82;
	// begin inline asm
	ld.global.nc.v2.f32 {%f85,%f86}, [%rd30];
	// end inline asm
	fma.rn.f32 	%f131, %f83, %f85, %f293;
	fma.rn.f32 	%f132, %f84, %f86, %f131;
	add.s64 	%rd31, %rd30, %rd10;
	// begin inline asm
	ld.global.nc.v2.f32 {%f87,%f88}, [%rd31];
	// end inline asm
	fma.rn.f32 	%f133, %f83, %f87, %f292;
	fma.rn.f32 	%f134, %f84, %f88, %f133;
	add.s64 	%rd32, %rd31, %rd10;
	// begin inline asm
	ld.global.nc.v2.f32 {%f89,%f90}, [%rd32];
	// end inline asm
	fma.rn.f32 	%f135, %f83, %f89, %f291;
	fma.rn.f32 	%f136, %f84, %f90, %f135;
	add.s64 	%rd33, %rd32, %rd10;
	// begin inline asm
	ld.global.nc.v2.f32 {%f91,%f92}, [%rd33];
	// end inline asm
	fma.rn.f32 	%f137, %f83, %f91, %f290;
	fma.rn.f32 	%f138, %f84, %f92, %f137;
	add.s64 	%rd34, %rd33, %rd10;
	// begin inline asm
	ld.global.nc.v2.f32 {%f93,%f94}, [%rd34];
	// end inline asm
	fma.rn.f32 	%f139, %f83, %f93, %f289;
	fma.rn.f32 	%f140, %f84, %f94, %f139;
	add.s64 	%rd35, %rd29, 2048;
	// begin inline asm
	ld.global.nc.v2.f32 {%f95,%f96}, [%rd35];
	// end inline asm
	add.s64 	%rd36, %rd30, 2048;
	// begin inline asm
	ld.global.nc.v2.f32 {%f97,%f98}, [%rd36];
	// end inline asm
	fma.rn.f32 	%f141, %f95, %f97, %f132;
	fma.rn.f32 	%f142, %f96, %f98, %f141;
	add.s64 	%rd37, %rd34, %rd11;
	// begin inline asm
	ld.global.nc.v2.f32 {%f99,%f100}, [%rd37];
	// end inline asm
	fma.rn.f32 	%f143, %f95, %f99, %f134;
	fma.rn.f32 	%f144, %f96, %f100, %f143;
	add.s64 	%rd38, %rd37, %rd10;
	// begin inline asm
	ld.global.nc.v2.f32 {%f101,%f102}, [%rd38];
	// end inline asm
	fma.rn.f32 	%f145, %f95, %f101, %f136;
	fma.rn.f32 	%f146, %f96, %f102, %f145;
	add.s64 	%rd39, %rd38, %rd10;
	// begin inline asm
	ld.global.nc.v2.f32 {%f103,%f104}, [%rd39];
	// end inline asm
	fma.rn.f32 	%f147, %f95, %f103, %f138;
	fma.rn.f32 	%f148, %f96, %f104, %f147;
	add.s64 	%rd40, %rd39, %rd10;
	// begin inline asm
	ld.global.nc.v2.f32 {%f105,%f106}, [%rd40];
	// end inline asm
	fma.rn.f32 	%f149, %f95, %f105, %f140;
	fma.rn.f32 	%f150, %f96, %f106, %f149;
	add.s64 	%rd41, %rd29, 4096;
	// begin inline asm
	ld.global.nc.v2.f32 {%f107,%f108}, [%rd41];
	// end inline asm
	add.s64 	%rd42, %rd30, 4096;
	// begin inline asm
	ld.global.nc.v2.f32 {%f109,%f110}, [%rd42];
	// end inline asm
	fma.rn.f32 	%f151, %f107, %f109, %f142;
	fma.rn.f32 	%f152, %f108, %f110, %f151;
	add.s64 	%rd43, %rd40, %rd11;
	// begin inline asm
	ld.global.nc.v2.f32 {%f111,%f112}, [%rd43];
	// end inline asm
	fma.rn.f32 	%f153, %f107, %f111, %f144;
	fma.rn.f32 	%f154, %f108, %f112, %f153;
	add.s64 	%rd44, %rd43, %rd10;
	// begin inline asm
	ld.global.nc.v2.f32 {%f113,%f114}, [%rd44];
	// end inline asm
	fma.rn.f32 	%f155, %f107, %f113, %f146;
	fma.rn.f32 	%f156, %f108, %f114, %f155;
	add.s64 	%rd45, %rd44, %rd10;
	// begin inline asm
	ld.global.nc.v2.f32 {%f115,%f116}, [%rd45];
	// end inline asm
	fma.rn.f32 	%f157, %f107, %f115, %f148;
	fma.rn.f32 	%f158, %f108, %f116, %f157;
	add.s64 	%rd46, %rd45, %rd10;
	// begin inline asm
	ld.global.nc.v2.f32 {%f117,%f118}, [%rd46];
	// end inline asm
	fma.rn.f32 	%f159, %f107, %f117, %f150;
	fma.rn.f32 	%f160, %f108, %f118, %f159;
	add.s64 	%rd47, %rd29, 6144;
	// begin inline asm
	ld.global.nc.v2.f32 {%f119,%f120}, [%rd47];
	// end inline asm
	add.s64 	%rd48, %rd30, 6144;
	// begin inline asm
	ld.global.nc.v2.f32 {%f121,%f122}, [%rd48];
	// end inline asm
	fma.rn.f32 	%f161, %f119, %f121, %f152;
	fma.rn.f32 	%f293, %f120, %f122, %f161;
	add.s64 	%rd49, %rd46, %rd11;
	// begin inline asm
	ld.global.nc.v2.f32 {%f123,%f124}, [%rd49];
	// end inline asm
	fma.rn.f32 	%f162, %f119, %f123, %f154;
	fma.rn.f32 	%f292, %f120, %f124, %f162;
	add.s64 	%rd50, %rd49, %rd10;
	// begin inline asm
	ld.global.nc.v2.f32 {%f125,%f126}, [%rd50];
	// end inline asm
	fma.rn.f32 	%f163, %f119, %f125, %f156;
	fma.rn.f32 	%f291, %f120, %f126, %f163;
	add.s64 	%rd51, %rd50, %rd10;
	// begin inline asm
	ld.global.nc.v2.f32 {%f127,%f128}, [%rd51];
	// end inline asm
	fma.rn.f32 	%f164, %f119, %f127, %f158;
	fma.rn.f32 	%f290, %f120, %f128, %f164;
	add.s64 	%rd52, %rd51, %rd10;
	// begin inline asm
	ld.global.nc.v2.f32 {%f129,%f130}, [%rd52];
	// end inline asm
	fma.rn.f32 	%f165, %f119, %f129, %f160;
	fma.rn.f32 	%f289, %f120, %f130, %f165;
	add.s32 	%r139, %r139, 1024;
	add.s64 	%rd82, %rd82, 8192;
	setp.lt.s32 	%p6, %r139, %r3;
	@%p6 bra 	$L__BB92_7;
$L__BB92_8:
	and.b32  	%r25, %r17, 1;
	setp.eq.b32 	%p7, %r25, 1;
	not.pred 	%p8, %p7;
	setp.ne.s32 	%p9, %r2, 0;
	or.pred  	%p10, %p9, %p8;
	@%p10 bra 	$L__BB92_10;
	mul.wide.s32 	%rd59, %r17, 4;
	add.s64 	%rd60, %rd1, %rd59;
	add.s64 	%rd53, %rd60, -4;
	// begin inline asm
	ld.global.nc.f32 %f166, [%rd53];
	// end inline asm
	add.s64 	%rd61, %rd15, %rd59;
	add.s64 	%rd54, %rd61, -4;
	// begin inline asm
	ld.global.nc.f32 %f167, [%rd54];
	// end inline asm
	fma.rn.f32 	%f293, %f166, %f167, %f293;
	add.s64 	%rd55, %rd54, %rd59;
	// begin inline asm
	ld.global.nc.f32 %f168, [%rd55];
	// end inline asm
	fma.rn.f32 	%f292, %f166, %f168, %f292;
	shl.b32 	%r26, %r17, 1;
	mul.wide.s32 	%rd62, %r26, 4;
	add.s64 	%rd56, %rd54, %rd62;
	// begin inline asm
	ld.global.nc.f32 %f169, [%rd56];
	// end inline asm
	fma.rn.f32 	%f291, %f166, %f169, %f291;
	mul.lo.s32 	%r27, %r17, 3;
	mul.wide.s32 	%rd63, %r27, 4;
	add.s64 	%rd57, %rd54, %rd63;
	// begin inline asm
	ld.global.nc.f32 %f170, [%rd57];
	// end inline asm
	fma.rn.f32 	%f290, %f166, %f170, %f290;
	shl.b32 	%r28, %r17, 2;
	mul.wide.s32 	%rd64, %r28, 4;
	add.s64 	%rd58, %rd54, %rd64;
	// begin inline asm
	ld.global.nc.f32 %f171, [%rd58];
	// end inline asm
	fma.rn.f32 	%f289, %f166, %f171, %f289;
$L__BB92_10:
	mov.b32 	%r29, %f293;
	shfl.sync.bfly.b32	%r30|%p11, %r29, 16, 31, -1;
	mov.b32 	%f172, %r30;
	add.f32 	%f173, %f293, %f172;
	mov.b32 	%r31, %f173;
	shfl.sync.bfly.b32	%r32|%p12, %r31, 8, 31, -1;
	mov.b32 	%f174, %r32;
	add.f32 	%f175, %f173, %f174;
	mov.b32 	%r33, %f175;
	shfl.sync.bfly.b32	%r34|%p13, %r33, 4, 31, -1;
	mov.b32 	%f176, %r34;
	add.f32 	%f177, %f175, %f176;
	mov.b32 	%r35, %f177;
	shfl.sync.bfly.b32	%r36|%p14, %r35, 2, 31, -1;
	mov.b32 	%f178, %r36;
	add.f32 	%f179, %f177, %f178;
	mov.b32 	%r37, %f179;
	shfl.sync.bfly.b32	%r38|%p15, %r37, 1, 31, -1;
	mov.b32 	%f180, %r38;
	add.f32 	%f41, %f179, %f180;
	mov.b32 	%r39, %f292;
	shfl.sync.bfly.b32	%r40|%p16, %r39, 16, 31, -1;
	mov.b32 	%f181, %r40;
	add.f32 	%f182, %f292, %f181;
	mov.b32 	%r41, %f182;
	shfl.sync.bfly.b32	%r42|%p17, %r41, 8, 31, -1;
	mov.b32 	%f183, %r42;
	add.f32 	%f184, %f182, %f183;
	mov.b32 	%r43, %f184;
	shfl.sync.bfly.b32	%r44|%p18, %r43, 4, 31, -1;
	mov.b32 	%f185, %r44;
	add.f32 	%f186, %f184, %f185;
	mov.b32 	%r45, %f186;
	shfl.sync.bfly.b32	%r46|%p19, %r45, 2, 31, -1;
	mov.b32 	%f187, %r46;
	add.f32 	%f188, %f186, %f187;
	mov.b32 	%r47, %f188;
	shfl.sync.bfly.b32	%r48|%p20, %r47, 1, 31, -1;
	mov.b32 	%f189, %r48;
	add.f32 	%f42, %f188, %f189;
	mov.b32 	%r49, %f291;
	shfl.sync.bfly.b32	%r50|%p21, %r49, 16, 31, -1;
	mov.b32 	%f190, %r50;
	add.f32 	%f191, %f291, %f190;
	mov.b32 	%r51, %f191;
	shfl.sync.bfly.b32	%r52|%p22, %r51, 8, 31, -1;
	mov.b32 	%f192, %r52;
	add.f32 	%f193, %f191, %f192;
	mov.b32 	%r53, %f193;
	shfl.sync.bfly.b32	%r54|%p23, %r53, 4, 31, -1;
	mov.b32 	%f194, %r54;
	add.f32 	%f195, %f193, %f194;
	mov.b32 	%r55, %f195;
	shfl.sync.bfly.b32	%r56|%p24, %r55, 2, 31, -1;
	mov.b32 	%f196, %r56;
	add.f32 	%f197, %f195, %f196;
	mov.b32 	%r57, %f197;
	shfl.sync.bfly.b32	%r58|%p25, %r57, 1, 31, -1;
	mov.b32 	%f198, %r58;
	add.f32 	%f43, %f197, %f198;
	mov.b32 	%r59, %f290;
	shfl.sync.bfly.b32	%r60|%p26, %r59, 16, 31, -1;
	mov.b32 	%f199, %r60;
	add.f32 	%f200, %f290, %f199;
	mov.b32 	%r61, %f200;
	shfl.sync.bfly.b32	%r62|%p27, %r61, 8, 31, -1;
	mov.b32 	%f201, %r62;
	add.f32 	%f202, %f200, %f201;
	mov.b32 	%r63, %f202;
	shfl.sync.bfly.b32	%r64|%p28, %r63, 4, 31, -1;
	mov.b32 	%f203, %r64;
	add.f32 	%f204, %f202, %f203;
	mov.b32 	%r65, %f204;
	shfl.sync.bfly.b32	%r66|%p29, %r65, 2, 31, -1;
	mov.b32 	%f205, %r66;
	add.f32 	%f206, %f204, %f205;
	mov.b32 	%r67, %f206;
	shfl.sync.bfly.b32	%r68|%p30, %r67, 1, 31, -1;
	mov.b32 	%f207, %r68;
	add.f32 	%f44, %f206, %f207;
	mov.b32 	%r69, %f289;
	shfl.sync.bfly.b32	%r70|%p31, %r69, 16, 31, -1;
	mov.b32 	%f208, %r70;
	add.f32 	%f209, %f289, %f208;
	mov.b32 	%r71, %f209;
	shfl.sync.bfly.b32	%r72|%p32, %r71, 8, 31, -1;
	mov.b32 	%f210, %r72;
	add.f32 	%f211, %f209, %f210;
	mov.b32 	%r73, %f211;
	shfl.sync.bfly.b32	%r74|%p33, %r73, 4, 31, -1;
	mov.b32 	%f212, %r74;
	add.f32 	%f213, %f211, %f212;
	mov.b32 	%r75, %f213;
	shfl.sync.bfly.b32	%r76|%p34, %r75, 2, 31, -1;
	mov.b32 	%f214, %r76;
	add.f32 	%f215, %f213, %f214;
	mov.b32 	%r77, %f215;
	shfl.sync.bfly.b32	%r78|%p35, %r77, 1, 31, -1;
	mov.b32 	%f216, %r78;
	add.f32 	%f45, %f215, %f216;
	and.b32  	%r14, %r2, 31;
	setp.ne.s32 	%p36, %r14, 0;
	@%p36 bra 	$L__BB92_12;
	shr.u32 	%r79, %r2, 5;
	mov.u32 	%r80, _ZZ19gemv_kernel_batchedIf6float2Li256ELi5EEvPKT_S3_S3_PS1_iibE9warp_sums;
	mad.lo.s32 	%r81, %r79, 20, %r80;
	st.shared.f32 	[%r81], %f41;
	st.shared.f32 	[%r81+4], %f42;
	st.shared.f32 	[%r81+8], %f43;
	st.shared.f32 	[%r81+12], %f44;
	st.shared.f32 	[%r81+16], %f45;
$L__BB92_12:
	bar.sync 	0;
	setp.gt.u32 	%p37, %r2, 31;
	@%p37 bra 	$L__BB92_27;
	setp.gt.u32 	%p38, %r14, 7;
	mov.u32 	%r82, _ZZ19gemv_kernel_batchedIf6float2Li256ELi5EEvPKT_S3_S3_PS1_iibE9warp_sums;
	mad.lo.s32 	%r15, %r14, 20, %r82;
	mov.f32 	%f299, 0f00000000;
	@%p38 bra 	$L__BB92_15;
	ld.shared.f32 	%f299, [%r15];
$L__BB92_15:
	setp.gt.u32 	%p39, %r14, 7;
	mov.b32 	%r83, %f299;
	shfl.sync.bfly.b32	%r84|%p40, %r83, 16, 31, -1;
	mov.b32 	%f219, %r84;
	add.f32 	%f220, %f299, %f219;
	mov.b32 	%r85, %f220;
	shfl.sync.bfly.b32	%r86|%p41, %r85, 8, 31, -1;
	mov.b32 	%f221, %r86;
	add.f32 	%f222, %f220, %f221;
	mov.b32 	%r87, %f222;
	shfl.sync.bfly.b32	%r88|%p42, %r87, 4, 31, -1;
	mov.b32 	%f223, %r88;
	add.f32 	%f224, %f222, %f223;
	mov.b32 	%r89, %f224;
	shfl.sync.bfly.b32	%r90|%p43, %r89, 2, 31, -1;
	mov.b32 	%f225, %r90;
	add.f32 	%f226, %f224, %f225;
	mov.b32 	%r91, %f226;
	shfl.sync.bfly.b32	%r92|%p44, %r91, 1, 31, -1;
	mov.b32 	%f227, %r92;
	add.f32 	%f48, %f226, %f227;
	mov.f32 	%f300, 0f00000000;
	@%p39 bra 	$L__BB92_17;
	ld.shared.f32 	%f300, [%r15+4];
$L__BB92_17:
	setp.gt.u32 	%p45, %r14, 7;
	mov.b32 	%r93, %f300;
	shfl.sync.bfly.b32	%r94|%p46, %r93, 16, 31, -1;
	mov.b32 	%f229, %r94;
	add.f32 	%f230, %f300, %f229;
	mov.b32 	%r95, %f230;
	shfl.sync.bfly.b32	%r96|%p47, %r95, 8, 31, -1;
	mov.b32 	%f231, %r96;
	add.f32 	%f232, %f230, %f231;
	mov.b32 	%r97, %f232;
	shfl.sync.bfly.b32	%r98|%p48, %r97, 4, 31, -1;
	mov.b32 	%f233, %r98;
	add.f32 	%f234, %f232, %f233;
	mov.b32 	%r99, %f234;
	shfl.sync.bfly.b32	%r100|%p49, %r99, 2, 31, -1;
	mov.b32 	%f235, %r100;
	add.f32 	%f236, %f234, %f235;
	mov.b32 	%r101, %f236;
	shfl.sync.bfly.b32	%r102|%p50, %r101, 1, 31, -1;
	mov.b32 	%f237, %r102;
	add.f32 	%f51, %f236, %f237;
	mov.f32 	%f301, 0f00000000;
	@%p45 bra 	$L__BB92_19;
	ld.shared.f32 	%f301, [%r15+8];
$L__BB92_19:
	setp.gt.u32 	%p51, %r14, 7;
	mov.b32 	%r103, %f301;
	shfl.sync.bfly.b32	%r104|%p52, %r103, 16, 31, -1;
	mov.b32 	%f239, %r104;
	add.f32 	%f240, %f301, %f239;
	mov.b32 	%r105, %f240;
	shfl.sync.bfly.b32	%r106|%p53, %r105, 8, 31, -1;
	mov.b32 	%f241, %r106;
	add.f32 	%f242, %f240, %f241;
	mov.b32 	%r107, %f242;
	shfl.sync.bfly.b32	%r108|%p54, %r107, 4, 31, -1;
	mov.b32 	%f243, %r108;
	add.f32 	%f244, %f242, %f243;
	mov.b32 	%r109, %f244;
	shfl.sync.bfly.b32	%r110|%p55, %r109, 2, 31, -1;
	mov.b32 	%f245, %r110;
	add.f32 	%f246, %f244, %f245;
	mov.b32 	%r111, %f246;
	shfl.sync.bfly.b32	%r112|%p56, %r111, 1, 31, -1;
	mov.b32 	%f247, %r112;
	add.f32 	%f54, %f246, %f247;
	mov.f32 	%f302, 0f00000000;
	@%p51 bra 	$L__BB92_21;
	ld.shared.f32 	%f302, [%r15+12];
$L__BB92_21:
	setp.gt.u32 	%p57, %r14, 7;
	mov.b32 	%r113, %f302;
	shfl.sync.bfly.b32	%r114|%p58, %r113, 16, 31, -1;
	mov.b32 	%f249, %r114;
	add.f32 	%f250, %f302, %f249;
	mov.b32 	%r115, %f250;
	shfl.sync.bfly.b32	%r116|%p59, %r115, 8, 31, -1;
	mov.b32 	%f251, %r116;
	add.f32 	%f252, %f250, %f251;
	mov.b32 	%r117, %f252;
	shfl.sync.bfly.b32	%r118|%p60, %r117, 4, 31, -1;
	mov.b32 	%f253, %r118;
	add.f32 	%f254, %f252, %f253;
	mov.b32 	%r119, %f254;
	shfl.sync.bfly.b32	%r120|%p61, %r119, 2, 31, -1;
	mov.b32 	%f255, %r120;
	add.f32 	%f256, %f254, %f255;
	mov.b32 	%r121, %f256;
	shfl.sync.bfly.b32	%r122|%p62, %r121, 1, 31, -1;
	mov.b32 	%f257, %r122;
	add.f32 	%f57, %f256, %f257;
	mov.f32 	%f303, 0f00000000;
	@%p57 bra 	$L__BB92_23;
	ld.shared.f32 	%f303, [%r15+16];
$L__BB92_23:
	setp.ne.s32 	%p63, %r2, 0;
	mov.b32 	%r123, %f303;
	shfl.sync.bfly.b32	%r124|%p64, %r123, 16, 31, -1;
	mov.b32 	%f258, %r124;
	add.f32 	%f259, %f303, %f258;
	mov.b32 	%r125, %f259;
	shfl.sync.bfly.b32	%r126|%p65, %r125, 8, 31, -1;
	mov.b32 	%f260, %r126;
	add.f32 	%f261, %f259, %f260;
	mov.b32 	%r127, %f261;
	shfl.sync.bfly.b32	%r128|%p66, %r127, 4, 31, -1;
	mov.b32 	%f262, %r128;
	add.f32 	%f263, %f261, %f262;
	mov.b32 	%r129, %f263;
	shfl.sync.bfly.b32	%r130|%p67, %r129, 2, 31, -1;
	mov.b32 	%f264, %r130;
	add.f32 	%f265, %f263, %f264;
	mov.b32 	%r131, %f265;
	shfl.sync.bfly.b32	%r132|%p68, %r131, 1, 31, -1;
	mov.b32 	%f266, %r132;
	add.f32 	%f60, %f265, %f266;
	@%p63 bra 	$L__BB92_27;
	ld.param.s8 	%rs2, [_Z19gemv_kernel_batchedIf6float2Li256ELi5EEvPKT_S3_S3_PS1_iib_param_6];
	setp.eq.s16 	%p69, %rs2, 0;
	mov.f32 	%f304, 0f00000000;
	@%p69 bra 	$L__BB92_26;
	ld.param.u64 	%rd78, [_Z19gemv_kernel_batchedIf6float2Li256ELi5EEvPKT_S3_S3_PS1_iib_param_2];
	mul.wide.u32 	%rd66, %r1, 4;
	add.s64 	%rd65, %rd78, %rd66;
	// begin inline asm
	ld.global.nc.f32 %f304, [%rd65];
	// end inline asm
$L__BB92_26:
	ld.param.u64 	%rd79, [_Z19gemv_kernel_batchedIf6float2Li256ELi5EEvPKT_S3_S3_PS1_iib_param_3];
	cvta.to.global.u64 	%rd67, %rd79;
	add.f32 	%f269, %f304, %f48;
	mul.wide.u32 	%rd68, %r1, 4;
	add.s64 	%rd69, %rd67, %rd68;
	st.global.f32 	[%rd69], %f269;
	add.f32 	%f270, %f304, %f51;
	add.s32 	%r133, %r16, %r1;
	mul.wide.u32 	%rd70, %r133, 4;
	add.s64 	%rd71, %rd67, %rd70;
	st.global.f32 	[%rd71], %f270;
	add.f32 	%f271, %f304, %f54;
	add.s32 	%r134, %r133, %r16;
	mul.wide.u32 	%rd72, %r134, 4;
	add.s64 	%rd73, %rd67, %rd72;
	st.global.f32 	[%rd73], %f271;
	add.f32 	%f272, %f304, %f57;
	add.s32 	%r135, %r134, %r16;
	mul.wide.u32 	%rd74, %r135, 4;
	add.s64 	%rd75, %rd67, %rd74;
	st.global.f32 	[%rd75], %f272;
	add.f32 	%f273, %f304, %f60;
	add.s32 	%r136, %r135, %r16;
	mul.wide.u32 	%rd76, %r136, 4;
	add.s64 	%rd77, %rd67, %rd76;
	st.global.f32 	[%rd77], %f273;
$L__BB92_27:
	ret;

}
	// .globl	_Z19gemv_kernel_batchedIf6float2Li256ELi6EEvPKT_S3_S3_PS1_iib
.visible .entry _Z19gemv_kernel_batchedIf6float2Li256ELi6EEvPKT_S3_S3_PS1_iib(
	.param .u64 .ptr .align 1 _Z19gemv_kernel_batchedIf6float2Li256ELi6EEvPKT_S3_S3_PS1_iib_param_0,
	.param .u64 .ptr .align 1 _Z19gemv_kernel_batchedIf6float2Li256ELi6EEvPKT_S3_S3_PS1_iib_param_1,
	.param .u64 .ptr .align 1 _Z19gemv_kernel_batchedIf6float2Li256ELi6EEvPKT_S3_S3_PS1_iib_param_2,
	.param .u64 .ptr .align 1 _Z19gemv_kernel_batchedIf6float2Li256ELi6EEvPKT_S3_S3_PS1_iib_param_3,
	.param .u32 _Z19gemv_kernel_batchedIf6float2Li256ELi6EEvPKT_S3_S3_PS1_iib_param_4,
	.param .u32 _Z19gemv_kernel_batchedIf6float2Li256ELi6EEvPKT_S3_S3_PS1_iib_param_5,
	.param .u8 _Z19gemv_kernel_batchedIf6float2Li256ELi6EEvPKT_S3_S3_PS1_iib_param_6
)
{
	.reg .pred 	%p<81>;
	.reg .b16 	%rs<3>;
	.reg .b32 	%r<163>;
	.reg .b32 	%f<362>;
	.reg .b64 	%rd<92>;
	// demoted variable
	.shared .align 4 .b8 _ZZ19gemv_kernel_batchedIf6float2Li256ELi6EEvPKT_S3_S3_PS1_iibE9warp_sums[192];
	ld.param.u64 	%rd13, [_Z19gemv_kernel_batchedIf6float2Li256ELi6EEvPKT_S3_S3_PS1_iib_param_0];
	ld.param.u64 	%rd14, [_Z19gemv_kernel_batchedIf6float2Li256ELi6EEvPKT_S3_S3_PS1_iib_param_1];
	ld.param.u32 	%r16, [_Z19gemv_kernel_batchedIf6float2Li256ELi6EEvPKT_S3_S3_PS1_iib_param_4];
	ld.param.u32 	%r17, [_Z19gemv_kernel_batchedIf6float2Li256ELi6EEvPKT_S3_S3_PS1_iib_param_5];
	mov.u32 	%r1, %ctaid.x;
	setp.ge.s32 	%p1, %r1, %r16;
	@%p1 bra 	$L__BB93_29;
	mov.u32 	%r2, %tid.x;
	shr.u32 	%r18, %r17, 31;
	add.s32 	%r19, %r17, %r18;
	shr.s32 	%r3, %r19, 1;
	mul.lo.s32 	%r4, %r17, %r1;
	mul.wide.s32 	%rd17, %r4, 4;
	add.s64 	%rd1, %rd13, %rd17;
	setp.ge.s32 	%p2, %r2, %r3;
	mov.f32 	%f343, 0f00000000;
	mov.f32 	%f344, %f343;
	mov.f32 	%f345, %f343;
	mov.f32 	%f346, %f343;
	mov.f32 	%f347, %f343;
	mov.f32 	%f348, %f343;
	@%p2 bra 	$L__BB93_8;
	not.b32 	%r20, %r2;
	add.s32 	%r5, %r3, %r20;
	and.b32  	%r21, %r5, 768;
	setp.eq.s32 	%p3, %r21, 768;
	mov.f32 	%f343, 0f00000000;
	mov.u32 	%r161, %r2;
	@%p3 bra 	$L__BB93_5;
	mul.wide.u32 	%rd18, %r2, 8;
	add.s64 	%rd90, %rd14, %rd18;
	add.s64 	%rd20, %rd18, %rd17;
	add.s64 	%rd89, %rd13, %rd20;
	shr.u32 	%r22, %r5, 8;
	add.s32 	%r23, %r22, 1;
	and.b32  	%r24, %r23, 3;
	neg.s32 	%r159, %r24;
	mul.wide.s32 	%rd4, %r17, 4;
	mov.f32 	%f343, 0f00000000;
	mov.f32 	%f344, %f343;
	mov.f32 	%f345, %f343;
	mov.f32 	%f346, %f343;
	mov.f32 	%f347, %f343;
	mov.f32 	%f348, %f343;
	mov.u32 	%r161, %r2;
$L__BB93_4:
	.pragma "nounroll";
	// begin inline asm
	ld.global.nc.v2.f32 {%f78,%f79}, [%rd89];
	// end inline asm
	// begin inline asm
	ld.global.nc.v2.f32 {%f80,%f81}, [%rd90];
	// end inline asm
	fma.rn.f32 	%f92, %f78, %f80, %f348;
	fma.rn.f32 	%f348, %f79, %f81, %f92;
	add.s64 	%rd23, %rd90, %rd4;
	// begin inline asm
	ld.global.nc.v2.f32 {%f82,%f83}, [%rd23];
	// end inline asm
	fma.rn.f32 	%f93, %f78, %f82, %f347;
	fma.rn.f32 	%f347, %f79, %f83, %f93;
	add.s64 	%rd24, %rd23, %rd4;
	// begin inline asm
	ld.global.nc.v2.f32 {%f84,%f85}, [%rd24];
	// end inline asm
	fma.rn.f32 	%f94, %f78, %f84, %f346;
	fma.rn.f32 	%f346, %f79, %f85, %f94;
	add.s64 	%rd25, %rd24, %rd4;
	// begin inline asm
	ld.global.nc.v2.f32 {%f86,%f87}, [%rd25];
	// end inline asm
	fma.rn.f32 	%f95, %f78, %f86, %f345;
	fma.rn.f32 	%f345, %f79, %f87, %f95;
	add.s64 	%rd26, %rd25, %rd4;
	// begin inline asm
	ld.global.nc.v2.f32 {%f88,%f89}, [%rd26];
	// end inline asm
	fma.rn.f32 	%f96, %f78, %f88, %f344;
	fma.rn.f32 	%f344, %f79, %f89, %f96;
	add.s64 	%rd27, %rd26, %rd4;
	// begin inline asm
	ld.global.nc.v2.f32 {%f90,%f91}, [%rd27];
	// end inline asm
	fma.rn.f32 	%f97, %f78, %f90, %f343;
	fma.rn.f32 	%f343, %f79, %f91, %f97;
	add.s32 	%r161, %r161, 256;
	add.s64 	%rd90, %rd90, 2048;
	add.s64 	%rd89, %rd89, 2048;
	add.s32 	%r159, %r159, 1;
	setp.ne.s32 	%p4, %r159, 0;
	@%p4 bra 	$L__BB93_4;
$L__BB93_5:
	setp.lt.u32 	%p5, %r5, 768;
	@%p5 bra 	$L__BB93_8;
	mul.wide.u32 	%rd91, %r161, 8;
	mul.wide.s32 	%rd28, %r17, 16;
	sub.s64 	%rd10, 2048, %rd28;
	mul.wide.s32 	%rd57, %r17, 4;
$L__BB93_7:
	add.s64 	%rd29, %rd1, %rd91;
	// begin inline asm
	ld.global.nc.v2.f32 {%f98,%f99}, [%rd29];
	// end inline asm
	add.s64 	%rd30, %rd14, %rd91;
	// begin inline asm
	ld.global.nc.v2.f32 {%f100,%f101}, [%rd30];
	// end inline asm
	fma.rn.f32 	%f154, %f98, %f100, %f348;
	fma.rn.f32 	%f155, %f99, %f101, %f154;
	add.s64 	%rd31, %rd30, %rd57;
	// begin inline asm
	ld.global.nc.v2.f32 {%f102,%f103}, [%rd31];
	// end inline asm
	fma.rn.f32 	%f156, %f98, %f102, %f347;
	fma.rn.f32 	%f157, %f99, %f103, %f156;
	add.s64 	%rd32, %rd31, %rd57;
	// begin inline asm
	ld.global.nc.v2.f32 {%f104,%f105}, [%rd32];
	// end inline asm
	fma.rn.f32 	%f158, %f98, %f104, %f346;
	fma.rn.f32 	%f159, %f99, %f105, %f158;
	add.s64 	%rd33, %rd32, %rd57;
	// begin inline asm
	ld.global.nc.v2.f32 {%f106,%f107}, [%rd33];
	// end inline asm
	fma.rn.f32 	%f160, %f98, %f106, %f345;
	fma.rn.f32 	%f161, %f99, %f107, %f160;
	add.s64 	%rd34, %rd33, %rd57;
	// begin inline asm
	ld.global.nc.v2.f32 {%f108,%f109}, [%rd34];
	// end inline asm
	fma.rn.f32 	%f162, %f98, %f108, %f344;
	fma.rn.f32 	%f163, %f99, %f109, %f162;
	add.s64 	%rd35, %rd34, %rd57;
	// begin inline asm
	ld.global.nc.v2.f32 {%f110,%f111}, [%rd35];
	// end inline asm
	fma.rn.f32 	%f164, %f98, %f110, %f343;
	fma.rn.f32 	%f165, %f99, %f111, %f164;
	add.s64 	%rd36, %rd29, 2048;
	// begin inline asm
	ld.global.nc.v2.f32 {%f112,%f113}, [%rd36];
	// end inline asm
	add.s64 	%rd37, %rd30, 2048;
	// begin inline asm
	ld.global.nc.v2.f32 {%f114,%f115}, [%rd37];
	// end inline asm
	fma.rn.f32 	%f166, %f112, %f114, %f155;
	fma.rn.f32 	%f167, %f113, %f115, %f166;
	add.s64 	%rd38, %rd35, %rd10;
	// begin inline asm
	ld.global.nc.v2.f32 {%f116,%f117}, [%rd38];
	// end inline asm
	fma.rn.f32 	%f168, %f112, %f116, %f157;
	fma.rn.f32 	%f169, %f113, %f117, %f168;
	add.s64 	%rd39, %rd38, %rd57;
	// begin inline asm
	ld.global.nc.v2.f32 {%f118,%f119}, [%rd39];
	// end inline asm
	fma.rn.f32 	%f170, %f112, %f118, %f159;
	fma.rn.f32 	%f171, %f113, %f119, %f170;
	add.s64 	%rd40, %rd39, %rd57;
	// begin inline asm
	ld.global.nc.v2.f32 {%f120,%f121}, [%rd40];
	// end inline asm
	fma.rn.f32 	%f172, %f112, %f120, %f161;
	fma.rn.f32 	%f173, %f113, %f121, %f172;
	add.s64 	%rd41, %rd40, %rd57;
	// begin inline asm
	ld.global.nc.v2.f32 {%f122,%f123}, [%rd41];
	// end inline asm
	fma.rn.f32 	%f174, %f112, %f122, %f163;
	fma.rn.f32 	%f175, %f113, %f123, %f174;
	add.s64 	%rd42, %rd41, %rd57;
	// begin inline asm
	ld.global.nc.v2.f32 {%f124,%f125}, [%rd42];
	// end inline asm
	fma.rn.f32 	%f176, %f112, %f124, %f165;
	fma.rn.f32 	%f177, %f113, %f125, %f176;
	add.s64 	%rd43, %rd29, 4096;
	// begin inline asm
	ld.global.nc.v2.f32 {%f126,%f127}, [%rd43];
	// end inline asm
	add.s64 	%rd44, %rd30, 4096;
	// begin inline asm
	ld.global.nc.v2.f32 {%f128,%f129}, [%rd44];
	// end inline asm
	fma.rn.f32 	%f178, %f126, %f128, %f167;
	fma.rn.f32 	%f179, %f127, %f129, %f178;
	add.s64 	%rd45, %rd42, %rd10;
	// begin inline asm
	ld.global.nc.v2.f32 {%f130,%f131}, [%rd45];
	// end inline asm
	fma.rn.f32 	%f180, %f126, %f130, %f169;
	fma.rn.f32 	%f181, %f127, %f131, %f180;
	add.s64 	%rd46, %rd45, %rd57;
	// begin inline asm
	ld.global.nc.v2.f32 {%f132,%f133}, [%rd46];
	// end inline asm
	fma.rn.f32 	%f182, %f126, %f132, %f171;
	fma.rn.f32 	%f183, %f127, %f133, %f182;
	add.s64 	%rd47, %rd46, %rd57;
	// begin inline asm
	ld.global.nc.v2.f32 {%f134,%f135}, [%rd47];
	// end inline asm
	fma.rn.f32 	%f184, %f126, %f134, %f173;
	fma.rn.f32 	%f185, %f127, %f135, %f184;
	add.s64 	%rd48, %rd47, %rd57;
	// begin inline asm
	ld.global.nc.v2.f32 {%f136,%f137}, [%rd48];
	// end inline asm
	fma.rn.f32 	%f186, %f126, %f136, %f175;
	fma.rn.f32 	%f187, %f127, %f137, %f186;
	add.s64 	%rd49, %rd48, %rd57;
	// begin inline asm
	ld.global.nc.v2.f32 {%f138,%f139}, [%rd49];
	// end inline asm
	fma.rn.f32 	%f188, %f126, %f138, %f177;
	fma.rn.f32 	%f189, %f127, %f139, %f188;
	add.s64 	%rd50, %rd29, 6144;
	// begin inline asm
	ld.global.nc.v2.f32 {%f140,%f141}, [%rd50];
	// end inline asm
	add.s64 	%rd51, %rd30, 6144;
	// begin inline asm
	ld.global.nc.v2.f32 {%f142,%f143}, [%rd51];
	// end inline asm
	fma.rn.f32 	%f190, %f140, %f142, %f179;
	fma.rn.f32 	%f348, %f141, %f143, %f190;
	add.s64 	%rd52, %rd49, %rd10;
	// begin inline asm
	ld.global.nc.v2.f32 {%f144,%f145}, [%rd52];
	// end inline asm
	fma.rn.f32 	%f191, %f140, %f144, %f181;
	fma.rn.f32 	%f347, %f141, %f145, %f191;
	add.s64 	%rd53, %rd52, %rd57;
	// begin inline asm
	ld.global.nc.v2.f32 {%f146,%f147}, [%rd53];
	// end inline asm
	fma.rn.f32 	%f192, %f140, %f146, %f183;
	fma.rn.f32 	%f346, %f141, %f147, %f192;
	add.s64 	%rd54, %rd53, %rd57;
	// begin inline asm
	ld.global.nc.v2.f32 {%f148,%f149}, [%rd54];
	// end inline asm
	fma.rn.f32 	%f193, %f140, %f148, %f185;
	fma.rn.f32 	%f345, %f141, %f149, %f193;
	add.s64 	%rd55, %rd54, %rd57;
	// begin inline asm
	ld.global.nc.v2.f32 {%f150,%f151}, [%rd55];
	// end inline asm
	fma.rn.f32 	%f194, %f140, %f150, %f187;
	fma.rn.f32 	%f344, %f141, %f151, %f194;
	add.s64 	%rd56, %rd55, %rd57;
	// begin inline asm
	ld.global.nc.v2.f32 {%f152,%f153}, [%rd56];
	// end inline asm
	fma.rn.f32 	%f195, %f140, %f152, %f189;
	fma.rn.f32 	%f343, %f141, %f153, %f195;
	add.s32 	%r161, %r161, 1024;
	add.s64 	%rd91, %rd91, 8192;
	setp.lt.s32 	%p6, %r161, %r3;
	@%p6 bra 	$L__BB93_7;
$L__BB93_8:
	and.b32  	%r25, %r17, 1;
	setp.eq.b32 	%p7, %r25, 1;
	not.pred 	%p8, %p7;
	setp.ne.s32 	%p9, %r2, 0;
	or.pred  	%p10, %p9, %p8;
	@%p10 bra 	$L__BB93_10;
	mul.wide.s32 	%rd65, %r17, 4;
	add.s64 	%rd66, %rd1, %rd65;
	add.s64 	%rd58, %rd66, -4;
	// begin inline asm
	ld.global.nc.f32 %f196, [%rd58];
	// end inline asm
	add.s64 	%rd67, %rd14, %rd65;
	add.s64 	%rd59, %rd67, -4;
	// begin inline asm
	ld.global.nc.f32 %f197, [%rd59];
	// end inline asm
	fma.rn.f32 	%f348, %f196, %f197, %f348;
	add.s64 	%rd60, %rd59, %rd65;
	// begin inline asm
	ld.global.nc.f32 %f198, [%rd60];
	// end inline asm
	fma.rn.f32 	%f347, %f196, %f198, %f347;
	shl.b32 	%r26, %r17, 1;
	mul.wide.s32 	%rd68, %r26, 4;
	add.s64 	%rd61, %rd59, %rd68;
	// begin inline asm
	ld.global.nc.f32 %f199, [%rd61];
	// end inline asm
	fma.rn.f32 	%f346, %f196, %f199, %f346;
	mul.lo.s32 	%r27, %r17, 3;
	mul.wide.s32 	%rd69, %r27, 4;
	add.s64 	%rd62, %rd59, %rd69;
	// begin inline asm
	ld.global.nc.f32 %f200, [%rd62];
	// end inline asm
	fma.rn.f32 	%f345, %f196, %f200, %f345;
	shl.b32 	%r28, %r17, 2;
	mul.wide.s32 	%rd70, %r28, 4;
	add.s64 	%rd63, %rd59, %rd70;
	// begin inline asm
	ld.global.nc.f32 %f201, [%rd63];
	// end inline asm
	fma.rn.f32 	%f344, %f196, %f201, %f344;
	mul.lo.s32 	%r29, %r17, 5;
	mul.wide.s32 	%rd71, %r29, 4;
	add.s64 	%rd64, %rd59, %rd71;
	// begin inline asm
	ld.global.nc.f32 %f202, [%rd64];
	// end inline asm
	fma.rn.f32 	%f343, %f196, %f202, %f343;
$L__BB93_10:
	mov.b32 	%r30, %f348;
	shfl.sync.bfly.b32	%r31|%p11, %r30, 16, 31, -1;
	mov.b32 	%f203, %r31;
	add.f32 	%f204, %f348, %f203;
	mov.b32 	%r32, %f204;
	shfl.sync.bfly.b32	%r33|%p12, %r32, 8, 31, -1;
	mov.b32 	%f205, %r33;
	add.f32 	%f206, %f204, %f205;
	mov.b32 	%r34, %f206;
	shfl.sync.bfly.b32	%r35|%p13, %r34, 4, 31, -1;
	mov.b32 	%f207, %r35;
	add.f32 	%f208, %f206, %f207;
	mov.b32 	%r36, %f208;
	shfl.sync.bfly.b32	%r37|%p14, %r36, 2, 31, -1;
	mov.b32 	%f209, %r37;
	add.f32 	%f210, %f208, %f209;
	mov.b32 	%r38, %f210;
	shfl.sync.bfly.b32	%r39|%p15, %r38, 1, 31, -1;
	mov.b32 	%f211, %r39;
	add.f32 	%f49, %f210, %f211;
	mov.b32 	%r40, %f347;
	shfl.sync.bfly.b32	%r41|%p16, %r40, 16, 31, -1;
	mov.b32 	%f212, %r41;
	add.f32 	%f213, %f347, %f212;
	mov.b32 	%r42, %f213;
	shfl.sync.bfly.b32	%r43|%p17, %r42, 8, 31, -1;
	mov.b32 	%f214, %r43;
	add.f32 	%f215, %f213, %f214;
	mov.b32 	%r44, %f215;
	shfl.sync.bfly.b32	%r45|%p18, %r44, 4, 31, -1;
	mov.b32 	%f216, %r45;
	add.f32 	%f217, %f215, %f216;
	mov.b32 	%r46, %f217;
	shfl.sync.bfly.b32	%r47|%p19, %r46, 2, 31, -1;
	mov.b32 	%f218, %r47;
	add.f32 	%f219, %f217, %f218;
	mov.b32 	%r48, %f219;
	shfl.sync.bfly.b32	%r49|%p20, %r48, 1, 31, -1;
	mov.b32 	%f220, %r49;
	add.f32 	%f50, %f219, %f220;
	mov.b32 	%r50, %f346;
	shfl.sync.bfly.b32	%r51|%p21, %r50, 16, 31, -1;
	mov.b32 	%f221, %r51;
	add.f32 	%f222, %f346, %f221;
	mov.b32 	%r52, %f222;
	shfl.sync.bfly.b32	%r53|%p22, %r52, 8, 31, -1;
	mov.b32 	%f223, %r53;
	add.f32 	%f224, %f222, %f223;
	mov.b32 	%r54, %f224;
	shfl.sync.bfly.b32	%r55|%p23, %r54, 4, 31, -1;
	mov.b32 	%f225, %r55;
	add.f32 	%f226, %f224, %f225;
	mov.b32 	%r56, %f226;
	shfl.sync.bfly.b32	%r57|%p24, %r56, 2, 31, -1;
	mov.b32 	%f227, %r57;
	add.f32 	%f228, %f226, %f227;
	mov.b32 	%r58, %f228;
	shfl.sync.bfly.b32	%r59|%p25, %r58, 1, 31, -1;
	mov.b32 	%f229, %r59;
	add.f32 	%f51, %f228, %f229;
	mov.b32 	%r60, %f345;
	shfl.sync.bfly.b32	%r61|%p26, %r60, 16, 31, -1;
	mov.b32 	%f230, %r61;
	add.f32 	%f231, %f345, %f230;
	mov.b32 	%r62, %f231;
	shfl.sync.bfly.b32	%r63|%p27, %r62, 8, 31, -1;
	mov.b32 	%f232, %r63;
	add.f32 	%f233, %f231, %f232;
	mov.b32 	%r64, %f233;
	shfl.sync.bfly.b32	%r65|%p28, %r64, 4, 31, -1;
	mov.b32 	%f234, %r65;
	add.f32 	%f235, %f233, %f234;
	mov.b32 	%r66, %f235;
	shfl.sync.bfly.b32	%r67|%p29, %r66, 2, 31, -1;
	mov.b32 	%f236, %r67;
	add.f32 	%f237, %f235, %f236;
	mov.b32 	%r68, %f237;
	shfl.sync.bfly.b32	%r69|%p30, %r68, 1, 31, -1;
	mov.b32 	%f238, %r69;
	add.f32 	%f52, %f237, %f238;
	mov.b32 	%r70, %f344;
	shfl.sync.bfly.b32	%r71|%p31, %r70, 16, 31, -1;
	mov.b32 	%f239, %r71;
	add.f32 	%f240, %f344, %f239;
	mov.b32 	%r72, %f240;
	shfl.sync.bfly.b32	%r73|%p32, %r72, 8, 31, -1;
	mov.b32 	%f241, %r73;
	add.f32 	%f242, %f240, %f241;
	mov.b32 	%r74, %f242;
	shfl.sync.bfly.b32	%r75|%p33, %r74, 4, 31, -1;
	mov.b32 	%f243, %r75;
	add.f32 	%f244, %f242, %f243;
	mov.b32 	%r76, %f244;
	shfl.sync.bfly.b32	%r77|%p34, %r76, 2, 31, -1;
	mov.b32 	%f245, %r77;
	add.f32 	%f246, %f244, %f245;
	mov.b32 	%r78, %f246;
	shfl.sync.bfly.b32	%r79|%p35, %r78, 1, 31, -1;
	mov.b32 	%f247, %r79;
	add.f32 	%f53, %f246, %f247;
	mov.b32 	%r80, %f343;
	shfl.sync.bfly.b32	%r81|%p36, %r80, 16, 31, -1;
	mov.b32 	%f248, %r81;
	add.f32 	%f249, %f343, %f248;
	mov.b32 	%r82, %f249;
	shfl.sync.bfly.b32	%r83|%p37, %r82, 8, 31, -1;
	mov.b32 	%f250, %r83;
	add.f32 	%f251, %f249, %f250;
	mov.b32 	%r84, %f251;
	shfl.sync.bfly.b32	%r85|%p38, %r84, 4, 31, -1;
	mov.b32 	%f252, %r85;
	add.f32 	%f253, %f251, %f252;
	mov.b32 	%r86, %f253;
	shfl.sync.bfly.b32	%r87|%p39, %r86, 2, 31, -1;
	mov.b32 	%f254, %r87;
	add.f32 	%f255, %f253, %f254;
	mov.b32 	%r88, %f255;
	shfl.sync.bfly.b32	%r89|%p40, %r88, 1, 31, -1;
	mov.b32 	%f256, %r89;
	add.f32 	%f54, %f255, %f256;
	and.b32  	%r14, %r2, 31;
	setp.ne.s32 	%p41, %r14, 0;
	@%p41 bra 	$L__BB93_12;
	shr.u32 	%r90, %r2, 5;
	mov.u32 	%r91, _ZZ19gemv_kernel_batchedIf6float2Li256ELi6EEvPKT_S3_S3_PS1_iibE9warp_sums;
	mad.lo.s32 	%r92, %r90, 24, %r91;
	st.shared.f32 	[%r92], %f49;
	st.shared.f32 	[%r92+4], %f50;
	st.shared.f32 	[%r92+8], %f51;
	st.shared.f32 	[%r92+12], %f52;
	st.shared.f32 	[%r92+16], %f53;
	st.shared.f32 	[%r92+20], %f54;
$L__BB93_12:
	bar.sync 	0;
	setp.gt.u32 	%p42, %r2, 31;
	@%p42 bra 	$L__BB93_29;
	setp.gt.u32 	%p43, %r14, 7;
	mov.u32 	%r93, _ZZ19gemv_kernel_batchedIf6float2Li256ELi6EEvPKT_S3_S3_PS1_iibE9warp_sums;
	mad.lo.s32 	%r15, %r14, 24, %r93;
	mov.f32 	%f355, 0f00000000;
	@%p43 bra 	$L__BB93_15;
	ld.shared.f32 	%f355, [%r15];
$L__BB93_15:
	setp.gt.u32 	%p44, %r14, 7;
	mov.b32 	%r94, %f355;
	shfl.sync.bfly.b32	%r95|%p45, %r94, 16, 31, -1;
	mov.b32 	%f259, %r95;
	add.f32 	%f260, %f355, %f259;
	mov.b32 	%r96, %f260;
	shfl.sync.bfly.b32	%r97|%p46, %r96, 8, 31, -1;
	mov.b32 	%f261, %r97;
	add.f32 	%f262, %f260, %f261;
	mov.b32 	%r98, %f262;
	shfl.sync.bfly.b32	%r99|%p47, %r98, 4, 31, -1;
	mov.b32 	%f263, %r99;
	add.f32 	%f264, %f262, %f263;
	mov.b32 	%r100, %f264;
	shfl.sync.bfly.b32	%r101|%p48, %r100, 2, 31, -1;
	mov.b32 	%f265, %r101;
	add.f32 	%f266, %f264, %f265;
	mov.b32 	%r102, %f266;
	shfl.sync.bfly.b32	%r103|%p49, %r102, 1, 31, -1;
	mov.b32 	%f267, %r103;
	add.f32 	%f57, %f266, %f267;
	mov.f32 	%f356, 0f00000000;
	@%p44 bra 	$L__BB93_17;
	ld.shared.f32 	%f356, [%r15+4];
$L__BB93_17:
	setp.gt.u32 	%p50, %r14, 7;
	mov.b32 	%r104, %f356;
	shfl.sync.bfly.b32	%r105|%p51, %r104, 16, 31, -1;
	mov.b32 	%f269, %r105;
	add.f32 	%f270, %f356, %f269;
	mov.b32 	%r106, %f270;
	shfl.sync.bfly.b32	%r107|%p52, %r106, 8, 31, -1;
	mov.b32 	%f271, %r107;
	add.f32 	%f272, %f270, %f271;
	mov.b32 	%r108, %f272;
	shfl.sync.bfly.b32	%r109|%p53, %r108, 4, 31, -1;
	mov.b32 	%f273, %r109;
	add.f32 	%f274, %f272, %f273;
	mov.b32 	%r110, %f274;
	shfl.sync.bfly.b32	%r111|%p54, %r110, 2, 31, -1;
	mov.b32 	%f275, %r111;
	add.f32 	%f276, %f274, %f275;
	mov.b32 	%r112, %f276;
	shfl.sync.bfly.b32	%r113|%p55, %r112, 1, 31, -1;
	mov.b32 	%f277, %r113;
	add.f32 	%f60, %f276, %f277;
	mov.f32 	%f357, 0f00000000;
	@%p50 bra 	$L__BB93_19;
	ld.shared.f32 	%f357, [%r15+8];
$L__BB93_19:
	setp.gt.u32 	%p56, %r14, 7;
	mov.b32 	%r114, %f357;
	shfl.sync.bfly.b32	%r115|%p57, %r114, 16, 31, -1;
	mov.b32 	%f279, %r115;
	add.f32 	%f280, %f357, %f279;
	mov.b32 	%r116, %f280;
	shfl.sync.bfly.b32	%r117|%p58, %r116, 8, 31, -1;
	mov.b32 	%f281, %r117;
	add.f32 	%f282, %f280, %f281;
	mov.b32 	%r118, %f282;
	shfl.sync.bfly.b32	%r119|%p59, %r118, 4, 31, -1;
	mov.b32 	%f283, %r119;
	add.f32 	%f284, %f282, %f283;
	mov.b32 	%r120, %f284;
	shfl.sync.bfly.b32	%r121|%p60, %r120, 2, 31, -1;
	mov.b32 	%f285, %r121;
	add.f32 	%f286, %f284, %f285;
	mov.b32 	%r122, %f286;
	shfl.sync.bfly.b32	%r123|%p61, %r122, 1, 31, -1;
	mov.b32 	%f287, %r123;
	add.f32 	%f63, %f286, %f287;
	mov.f32 	%f358, 0f00000000;
	@%p56 bra 	$L__BB93_21;
	ld.shared.f32 	%f358, [%r15+12];
$L__BB93_21:
	setp.gt.u32 	%p62, %r14, 7;
	mov.b32 	%r124, %f358;
	shfl.sync.bfly.b32	%r125|%p63, %r124, 16, 31, -1;
	mov.b32 	%f289, %r125;
	add.f32 	%f290, %f358, %f289;
	mov.b32 	%r126, %f290;
	shfl.sync.bfly.b32	%r127|%p64, %r126, 8, 31, -1;
	mov.b32 	%f291, %r127;
	add.f32 	%f292, %f290, %f291;
	mov.b32 	%r128, %f292;
	shfl.sync.bfly.b32	%r129|%p65, %r128, 4, 31, -1;
	mov.b32 	%f293, %r129;
	add.f32 	%f294, %f292, %f293;
	mov.b32 	%r130, %f294;
	shfl.sync.bfly.b32	%r131|%p66, %r130, 2, 31, -1;
	mov.b32 	%f295, %r131;
	add.f32 	%f296, %f294, %f295;
	mov.b32 	%r132, %f296;
	shfl.sync.bfly.b32	%r133|%p67, %r132, 1, 31, -1;
	mov.b32 	%f297, %r133;
	add.f32 	%f66, %f296, %f297;
	mov.f32 	%f359, 0f00000000;
	@%p62 bra 	$L__BB93_23;
	ld.shared.f32 	%f359, [%r15+16];
$L__BB93_23:
	setp.gt.u32 	%p68, %r14, 7;
	mov.b32 	%r134, %f359;
	shfl.sync.bfly.b32	%r135|%p69, %r134, 16, 31, -1;
	mov.b32 	%f299, %r135;
	add.f32 	%f300, %f359, %f299;
	mov.b32 	%r136, %f300;
	shfl.sync.bfly.b32	%r137|%p70, %r136, 8, 31, -1;
	mov.b32 	%f301, %r137;
	add.f32 	%f302, %f300, %f301;
	mov.b32 	%r138, %f302;
	shfl.sync.bfly.b32	%r139|%p71, %r138, 4, 31, -1;
	mov.b32 	%f303, %r139;
	add.f32 	%f304, %f302, %f303;
	mov.b32 	%r140, %f304;
	shfl.sync.bfly.b32	%r141|%p72, %r140, 2, 31, -1;
	mov.b32 	%f305, %r141;
	add.f32 	%f306, %f304, %f305;
	mov.b32 	%r142, %f306;
	shfl.sync.bfly.b32	%r143|%p73, %r142, 1, 31, -1;
	mov.b32 	%f307, %r143;
	add.f32 	%f69, %f306, %f307;
	mov.f32 	%f360, 0f00000000;
	@%p68 bra 	$L__BB93_25;
	ld.shared.f32 	%f360, [%r15+20];
$L__BB93_25:
	setp.ne.s32 	%p74, %r2, 0;
	mov.b32 	%r144, %f360;
	shfl.sync.bfly.b32	%r145|%p75, %r144, 16, 31, -1;
	mov.b32 	%f308, %r145;
	add.f32 	%f309, %f360, %f308;
	mov.b32 	%r146, %f309;
	shfl.sync.bfly.b32	%r147|%p76, %r146, 8, 31, -1;
	mov.b32 	%f310, %r147;
	add.f32 	%f311, %f309, %f310;
	mov.b32 	%r148, %f311;
	shfl.sync.bfly.b32	%r149|%p77, %r148, 4, 31, -1;
	mov.b32 	%f312, %r149;
	add.f32 	%f313, %f311, %f312;
	mov.b32 	%r150, %f313;
	shfl.sync.bfly.b32	%r151|%p78, %r150, 2, 31, -1;
	mov.b32 	%f314, %r151;
	add.f32 	%f315, %f313, %f314;
	mov.b32 	%r152, %f315;
	shfl.sync.bfly.b32	%r153|%p79, %r152, 1, 31, -1;
	mov.b32 	%f316, %r153;
	add.f32 	%f72, %f315, %f316;
	@%p74 bra 	$L__BB93_29;
	ld.param.s8 	%rs2, [_Z19gemv_kernel_batchedIf6float2Li256ELi6EEvPKT_S3_S3_PS1_iib_param_6];
	setp.eq.s16 	%p80, %rs2, 0;
	mov.f32 	%f361, 0f00000000;
	@%p80 bra 	$L__BB93_28;
	ld.param.u64 	%rd87, [_Z19gemv_kernel_batchedIf6float2Li256ELi6EEvPKT_S3_S3_PS1_iib_param_2];
	mul.wide.u32 	%rd73, %r1, 4;
	add.s64 	%rd72, %rd87, %rd73;
	// begin inline asm
	ld.global.nc.f32 %f361, [%rd72];
	// end inline asm
$L__BB93_28:
	ld.param.u64 	%rd88, [_Z19gemv_kernel_batchedIf6float2Li256ELi6EEvPKT_S3_S3_PS1_iib_param_3];
	cvta.to.global.u64 	%rd74, %rd88;
	add.f32 	%f319, %f361, %f57;
	mul.wide.u32 	%rd75, %r1, 4;
	add.s64 	%rd76, %rd74, %rd75;
	st.global.f32 	[%rd76], %f319;
	add.f32 	%f320, %f361, %f60;
	add.s32 	%r154, %r16, %r1;
	mul.wide.u32 	%rd77, %r154, 4;
	add.s64 	%rd78, %rd74, %rd77;
	st.global.f32 	[%rd78], %f320;
	add.f32 	%f321, %f361, %f63;
	add.s32 	%r155, %r154, %r16;
	mul.wide.u32 	%rd79, %r155, 4;
	add.s64 	%rd80, %rd74, %rd79;
	st.global.f32 	[%rd80], %f321;
	add.f32 	%f322, %f361, %f66;
	add.s32 	%r156, %r155, %r16;
	mul.wide.u32 	%rd81, %r156, 4;
	add.s64 	%rd82, %rd74, %rd81;
	st.global.f32 	[%rd82], %f322;
	add.f32 	%f323, %f361, %f69;
	add.s32 	%r157, %r156, %r16;
	mul.wide.u32 	%rd83, %r157, 4;
	add.s64 	%rd84, %rd74, %rd83;
	st.global.f32 	[%rd84], %f323;
	add.f32 	%f324, %f361, %f72;
	add.s32 	%r158, %r157, %r16;
	mul.wide.u32 	%rd85, %r158, 4;
	add.s64 	%rd86, %rd74, %rd85;
	st.global.f32 	[%rd86], %f324;
$L__BB93_29:
	ret;

}
	// .globl	_Z19gemv_kernel_batchedIf6float2Li256ELi7EEvPKT_S3_S3_PS1_iib
.visible .entry _Z19gemv_kernel_batchedIf6float2Li256ELi7EEvPKT_S3_S3_PS1_iib(
	.param .u64 .ptr .align 1 _Z19gemv_kernel_batchedIf6float2Li256ELi7EEvPKT_S3_S3_PS1_iib_param_0,
	.param .u64 .ptr .align 1 _Z19gemv_kernel_batchedIf6float2Li256ELi7EEvPKT_S3_S3_PS1_iib_param_1,
	.param .u64 .ptr .align 1 _Z19gemv_kernel_batchedIf6float2Li256ELi7EEvPKT_S3_S3_PS1_iib_param_2,
	.param .u64 .ptr .align 1 _Z19gemv_kernel_batchedIf6float2Li256ELi7EEvPKT_S3_S3_PS1_iib_param_3,
	.param .u32 _Z19gemv_kernel_batchedIf6float2Li256ELi7EEvPKT_S3_S3_PS1_iib_param_4,
	.param .u32 _Z19gemv_kernel_batchedIf6float2Li256ELi7EEvPKT_S3_S3_PS1_iib_param_5,
	.param .u8 _Z19gemv_kernel_batchedIf6float2Li256ELi7EEvPKT_S3_S3_PS1_iib_param_6
)
{
	.reg .pred 	%p<92>;
	.reg .b16 	%rs<3>;
	.reg .b32 	%r<185>;
	.reg .b32 	%f<419>;
	.reg .b64 	%rd<101>;
	// demoted variable
	.shared .align 4 .b8 _ZZ19gemv_kernel_batchedIf6float2Li256ELi7EEvPKT_S3_S3_PS1_iibE9warp_sums[224];
	ld.param.u64 	%rd13, [_Z19gemv_kernel_batchedIf6float2Li256ELi7EEvPKT_S3_S3_PS1_iib_param_0];
	ld.param.u64 	%rd14, [_Z19gemv_kernel_batchedIf6float2Li256ELi7EEvPKT_S3_S3_PS1_iib_param_1];
	ld.param.u32 	%r16, [_Z19gemv_kernel_batchedIf6float2Li256ELi7EEvPKT_S3_S3_PS1_iib_param_4];
	ld.param.u32 	%r17, [_Z19gemv_kernel_batchedIf6float2Li256ELi7EEvPKT_S3_S3_PS1_iib_param_5];
	mov.u32 	%r1, %ctaid.x;
	setp.ge.s32 	%p1, %r1, %r16;
	@%p1 bra 	$L__BB94_31;
	mov.u32 	%r2, %tid.x;
	shr.u32 	%r18, %r17, 31;
	add.s32 	%r19, %r17, %r18;
	shr.s32 	%r3, %r19, 1;
	mul.lo.s32 	%r4, %r17, %r1;
	mul.wide.s32 	%rd17, %r4, 4;
	add.s64 	%rd1, %rd13, %rd17;
	setp.ge.s32 	%p2, %r2, %r3;
	mov.f32 	%f397, 0f00000000;
	mov.f32 	%f398, %f397;
	mov.f32 	%f399, %f397;
	mov.f32 	%f400, %f397;
	mov.f32 	%f401, %f397;
	mov.f32 	%f402, %f397;
	mov.f32 	%f403, %f397;
	@%p2 bra 	$L__BB94_8;
	not.b32 	%r20, %r2;
	add.s32 	%r5, %r3, %r20;
	and.b32  	%r21, %r5, 768;
	setp.eq.s32 	%p3, %r21, 768;
	mov.f32 	%f397, 0f00000000;
	mov.u32 	%r183, %r2;
	@%p3 bra 	$L__BB94_5;
	mul.wide.u32 	%rd18, %r2, 8;
	add.s64 	%rd99, %rd14, %rd18;
	add.s64 	%rd20, %rd18, %rd17;
	add.s64 	%rd98, %rd13, %rd20;
	shr.u32 	%r22, %r5, 8;
	add.s32 	%r23, %r22, 1;
	and.b32  	%r24, %r23, 3;
	neg.s32 	%r181, %r24;
	mul.wide.s32 	%rd4, %r17, 4;
	mov.f32 	%f397, 0f00000000;
	mov.f32 	%f398, %f397;
	mov.f32 	%f399, %f397;
	mov.f32 	%f400, %f397;
	mov.f32 	%f401, %f397;
	mov.f32 	%f402, %f397;
	mov.f32 	%f403, %f397;
	mov.u32 	%r183, %r2;
$L__BB94_4:
	.pragma "nounroll";
	// begin inline asm
	ld.global.nc.v2.f32 {%f90,%f91}, [%rd98];
	// end inline asm
	// begin inline asm
	ld.global.nc.v2.f32 {%f92,%f93}, [%rd99];
	// end inline asm
	fma.rn.f32 	%f106, %f90, %f92, %f403;
	fma.rn.f32 	%f403, %f91, %f93, %f106;
	add.s64 	%rd23, %rd99, %rd4;
	// begin inline asm
	ld.global.nc.v2.f32 {%f94,%f95}, [%rd23];
	// end inline asm
	fma.rn.f32 	%f107, %f90, %f94, %f402;
	fma.rn.f32 	%f402, %f91, %f95, %f107;
	add.s64 	%rd24, %rd23, %rd4;
	// begin inline asm
	ld.global.nc.v2.f32 {%f96,%f97}, [%rd24];
	// end inline asm
	fma.rn.f32 	%f108, %f90, %f96, %f401;
	fma.rn.f32 	%f401, %f91, %f97, %f108;
	add.s64 	%rd25, %rd24, %rd4;
	// begin inline asm
	ld.global.nc.v2.f32 {%f98,%f99}, [%rd25];
	// end inline asm
	fma.rn.f32 	%f109, %f90, %f98, %f400;
	fma.rn.f32 	%f400, %f91, %f99, %f109;
	add.s64 	%rd26, %rd25, %rd4;
	// begin inline asm
	ld.global.nc.v2.f32 {%f100,%f101}, [%rd26];
	// end inline asm
	fma.rn.f32 	%f110, %f90, %f100, %f399;
	fma.rn.f32 	%f399, %f91, %f101, %f110;
	add.s64 	%rd27, %rd26, %rd4;
	// begin inline asm
	ld.global.nc.v2.f32 {%f102,%f103}, [%rd27];
	// end inline asm
	fma.rn.f32 	%f111, %f90, %f102, %f398;
	fma.rn.f32 	%f398, %f91, %f103, %f111;
	add.s64 	%rd28, %rd27, %rd4;
	// begin inline asm
	ld.global.nc.v2.f32 {%f104,%f105}, [%rd28];
	// end inline asm
	fma.rn.f32 	%f112, %f90, %f104, %f397;
	fma.rn.f32 	%f397, %f91, %f105, %f112;
	add.s32 	%r183, %r183, 256;
	add.s64 	%rd99, %rd99, 2048;
	add.s64 	%rd98, %rd98, 2048;
	add.s32 	%r181, %r181, 1;
	setp.ne.s32 	%p4, %r181, 0;
	@%p4 bra 	$L__BB94_4;
$L__BB94_5:
	setp.lt.u32 	%p5, %r5, 768;
	@%p5 bra 	$L__BB94_8;
	mul.wide.u32 	%rd100, %r183, 8;
	mul.wide.s32 	%rd29, %r17, 20;
	sub.s64 	%rd10, 2048, %rd29;
	mul.wide.s32 	%rd62, %r17, 4;
$L__BB94_7:
	add.s64 	%rd30, %rd1, %rd100;
	// begin inline asm
	ld.global.nc.v2.f32 {%f113,%f114}, [%rd30];
	// end inline asm
	add.s64 	%rd31, %rd14, %rd100;
	// begin inline asm
	ld.global.nc.v2.f32 {%f115,%f116}, [%rd31];
	// end inline asm
	fma.rn.f32 	%f177, %f113, %f115, %f403;
	fma.rn.f32 	%f178, %f114, %f116, %f177;
	add.s64 	%rd32, %rd31, %rd62;
	// begin inline asm
	ld.global.nc.v2.f32 {%f117,%f118}, [%rd32];
	// end inline asm
	fma.rn.f32 	%f179, %f113, %f117, %f402;
	fma.rn.f32 	%f180, %f114, %f118, %f179;
	add.s64 	%rd33, %rd32, %rd62;
	// begin inline asm
	ld.global.nc.v2.f32 {%f119,%f120}, [%rd33];
	// end inline asm
	fma.rn.f32 	%f181, %f113, %f119, %f401;
	fma.rn.f32 	%f182, %f114, %f120, %f181;
	add.s64 	%rd34, %rd33, %rd62;
	// begin inline asm
	ld.global.nc.v2.f32 {%f121,%f122}, [%rd34];
	// end inline asm
	fma.rn.f32 	%f183, %f113, %f121, %f400;
	fma.rn.f32 	%f184, %f114, %f122, %f183;
	add.s64 	%rd35, %rd34, %rd62;
	// begin inline asm
	ld.global.nc.v2.f32 {%f123,%f124}, [%rd35];
	// end inline asm
	fma.rn.f32 	%f185, %f113, %f123, %f399;
	fma.rn.f32 	%f186, %f114, %f124, %f185;
	add.s64 	%rd36, %rd35, %rd62;
	// begin inline asm
	ld.global.nc.v2.f32 {%f125,%f126}, [%rd36];
	// end inline asm
	fma.rn.f32 	%f187, %f113, %f125, %f398;
	fma.rn.f32 	%f188, %f114, %f126, %f187;
	add.s64 	%rd37, %rd36, %rd62;
	// begin inline asm
	ld.global.nc.v2.f32 {%f127,%f128}, [%rd37];
	// end inline asm
	fma.rn.f32 	%f189, %f113, %f127, %f397;
	fma.rn.f32 	%f190, %f114, %f128, %f189;
	add.s64 	%rd38, %rd30, 2048;
	// begin inline asm
	ld.global.nc.v2.f32 {%f129,%f130}, [%rd38];
	// end inline asm
	add.s64 	%rd39, %rd31, 2048;
	// begin inline asm
	ld.global.nc.v2.f32 {%f131,%f132}, [%rd39];
	// end inline asm
	fma.rn.f32 	%f191, %f129, %f131, %f178;
	fma.rn.f32 	%f192, %f130, %f132, %f191;
	add.s64 	%rd40, %rd37, %rd10;
	// begin inline asm
	ld.global.nc.v2.f32 {%f133,%f134}, [%rd40];
	// end inline asm
	fma.rn.f32 	%f193, %f129, %f133, %f180;
	fma.rn.f32 	%f194, %f130, %f134, %f193;
	add.s64 	%rd41, %rd40, %rd62;
	// begin inline asm
	ld.global.nc.v2.f32 {%f135,%f136}, [%rd41];
	// end inline asm
	fma.rn.f32 	%f195, %f129, %f135, %f182;
	fma.rn.f32 	%f196, %f130, %f136, %f195;
	add.s64 	%rd42, %rd41, %rd62;
	// begin inline asm
	ld.global.nc.v2.f32 {%f137,%f138}, [%rd42];
	// end inline asm
	fma.rn.f32 	%f197, %f129, %f137, %f184;
	fma.rn.f32 	%f198, %f130, %f138, %f197;
	add.s64 	%rd43, %rd42, %rd62;
	// begin inline asm
	ld.global.nc.v2.f32 {%f139,%f140}, [%rd43];
	// end inline asm
	fma.rn.f32 	%f199, %f129, %f139, %f186;
	fma.rn.f32 	%f200, %f130, %f140, %f199;
	add.s64 	%rd44, %rd43, %rd62;
	// begin inline asm
	ld.global.nc.v2.f32 {%f141,%f142}, [%rd44];
	// end inline asm
	fma.rn.f32 	%f201, %f129, %f141, %f188;
	fma.rn.f32 	%f202, %f130, %f142, %f201;
	add.s64 	%rd45, %rd44, %rd62;
	// begin inline asm
	ld.global.nc.v2.f32 {%f143,%f144}, [%rd45];
	// end inline asm
	fma.rn.f32 	%f203, %f129, %f143, %f190;
	fma.rn.f32 	%f204, %f130, %f144, %f203;
	add.s64 	%rd46, %rd30, 4096;
	// begin inline asm
	ld.global.nc.v2.f32 {%f145,%f146}, [%rd46];
	// end inline asm
	add.s64 	%rd47, %rd31, 4096;
	// begin inline asm
	ld.global.nc.v2.f32 {%f147,%f148}, [%rd47];
	// end inline asm
	fma.rn.f32 	%f205, %f145, %f147, %f192;
	fma.rn.f32 	%f206, %f146, %f148, %f205;
	add.s64 	%rd48, %rd45, %rd10;
	// begin inline asm
	ld.global.nc.v2.f32 {%f149,%f150}, [%rd48];
	// end inline asm
	fma.rn.f32 	%f207, %f145, %f149, %f194;
	fma.rn.f32 	%f208, %f146, %f150, %f207;
	add.s64 	%rd49, %rd48, %rd62;
	// begin inline asm
	ld.global.nc.v2.f32 {%f151,%f152}, [%rd49];
	// end inline asm
	fma.rn.f32 	%f209, %f145, %f151, %f196;
	fma.rn.f32 	%f210, %f146, %f152, %f209;
	add.s64 	%rd50, %rd49, %rd62;
	// begin inline asm
	ld.global.nc.v2.f32 {%f153,%f154}, [%rd50];
	// end inline asm
	fma.rn.f32 	%f211, %f145, %f153, %f198;
	fma.rn.f32 	%f212, %f146, %f154, %f211;
	add.s64 	%rd51, %rd50, %rd62;
	// begin inline asm
	ld.global.nc.v2.f32 {%f155,%f156}, [%rd51];
	// end inline asm
	fma.rn.f32 	%f213, %f145, %f155, %f200;
	fma.rn.f32 	%f214, %f146, %f156, %f213;
	add.s64 	%rd52, %rd51, %rd62;
	// begin inline asm
	ld.global.nc.v2.f32 {%f157,%f158}, [%rd52];
	// end inline asm
	fma.rn.f32 	%f215, %f145, %f157, %f202;
	fma.rn.f32 	%f216, %f146, %f158, %f215;
	add.s64 	%rd53, %rd52, %rd62;
	// begin inline asm
	ld.global.nc.v2.f32 {%f159,%f160}, [%rd53];
	// end inline asm
	fma.rn.f32 	%f217, %f145, %f159, %f204;
	fma.rn.f32 	%f218, %f146, %f160, %f217;
	add.s64 	%rd54, %rd30, 6144;
	// begin inline asm
	ld.global.nc.v2.f32 {%f161,%f162}, [%rd54];
	// end inline asm
	add.s64 	%rd55, %rd31, 6144;
	// begin inline asm
	ld.global.nc.v2.f32 {%f163,%f164}, [%rd55];
	// end inline asm
	fma.rn.f32 	%f219, %f161, %f163, %f206;
	fma.rn.f32 	%f403, %f162, %f164, %f219;
	add.s64 	%rd56, %rd53, %rd10;
	// begin inline asm
	ld.global.nc.v2.f32 {%f165,%f166}, [%rd56];
	// end inline asm
	fma.rn.f32 	%f220, %f161, %f165, %f208;
	fma.rn.f32 	%f402, %f162, %f166, %f220;
	add.s64 	%rd57, %rd56, %rd62;
	// begin inline asm
	ld.global.nc.v2.f32 {%f167,%f168}, [%rd57];
	// end inline asm
	fma.rn.f32 	%f221, %f161, %f167, %f210;
	fma.rn.f32 	%f401, %f162, %f168, %f221;
	add.s64 	%rd58, %rd57, %rd62;
	// begin inline asm
	ld.global.nc.v2.f32 {%f169,%f170}, [%rd58];
	// end inline asm
	fma.rn.f32 	%f222, %f161, %f169, %f212;
	fma.rn.f32 	%f400, %f162, %f170, %f222;
	add.s64 	%rd59, %rd58, %rd62;
	// begin inline asm
	ld.global.nc.v2.f32 {%f171,%f172}, [%rd59];
	// end inline asm
	fma.rn.f32 	%f223, %f161, %f171, %f214;
	fma.rn.f32 	%f399, %f162, %f172, %f223;
	add.s64 	%rd60, %rd59, %rd62;
	// begin inline asm
	ld.global.nc.v2.f32 {%f173,%f174}, [%rd60];
	// end inline asm
	fma.rn.f32 	%f224, %f161, %f173, %f216;
	fma.rn.f32 	%f398, %f162, %f174, %f224;
	add.s64 	%rd61, %rd60, %rd62;
	// begin inline asm
	ld.global.nc.v2.f32 {%f175,%f176}, [%rd61];
	// end inline asm
	fma.rn.f32 	%f225, %f161, %f175, %f218;
	fma.rn.f32 	%f397, %f162, %f176, %f225;
	add.s32 	%r183, %r183, 1024;
	add.s64 	%rd100, %rd100, 8192;
	setp.lt.s32 	%p6, %r183, %r3;
	@%p6 bra 	$L__BB94_7;
$L__BB94_8:
	and.b32  	%r25, %r17, 1;
	setp.eq.b32 	%p7, %r25, 1;
	not.pred 	%p8, %p7;
	setp.ne.s32 	%p9, %r2, 0;
	or.pred  	%p10, %p9, %p8;
	@%p10 bra 	$L__BB94_10;
	mul.wide.s32 	%rd71, %r17, 4;
	add.s64 	%rd72, %rd1, %rd71;
	add.s64 	%rd63, %rd72, -4;
	// begin inline asm
	ld.global.nc.f32 %f226, [%rd63];
	// end inline asm
	add.s64 	%rd73, %rd14, %rd71;
	add.s64 	%rd64, %rd73, -4;
	// begin inline asm
	ld.global.nc.f32 %f227, [%rd64];
	// end inline asm
	fma.rn.f32 	%f403, %f226, %f227, %f403;
	add.s64 	%rd65, %rd64, %rd71;
	// begin inline asm
	ld.global.nc.f32 %f228, [%rd65];
	// end inline asm
	fma.rn.f32 	%f402, %f226, %f228, %f402;
	shl.b32 	%r26, %r17, 1;
	mul.wide.s32 	%rd74, %r26, 4;
	add.s64 	%rd66, %rd64, %rd74;
	// begin inline asm
	ld.global.nc.f32 %f229, [%rd66];
	// end inline asm
	fma.rn.f32 	%f401, %f226, %f229, %f401;
	mul.lo.s32 	%r27, %r17, 3;
	mul.wide.s32 	%rd75, %r27, 4;
	add.s64 	%rd67, %rd64, %rd75;
	// begin inline asm
	ld.global.nc.f32 %f230, [%rd67];
	// end inline asm
	fma.rn.f32 	%f400, %f226, %f230, %f400;
	shl.b32 	%r28, %r17, 2;
	mul.wide.s32 	%rd76, %r28, 4;
	add.s64 	%rd68, %rd64, %rd76;
	// begin inline asm
	ld.global.nc.f32 %f231, [%rd68];
	// end inline asm
	fma.rn.f32 	%f399, %f226, %f231, %f399;
	mul.lo.s32 	%r29, %r17, 5;
	mul.wide.s32 	%rd77, %r29, 4;
	add.s64 	%rd69, %rd64, %rd77;
	// begin inline asm
	ld.global.nc.f32 %f232, [%rd69];
	// end inline asm
	fma.rn.f32 	%f398, %f226, %f232, %f398;
	mul.lo.s32 	%r30, %r17, 6;
	mul.wide.s32 	%rd78, %r30, 4;
	add.s64 	%rd70, %rd64, %rd78;
	// begin inline asm
	ld.global.nc.f32 %f233, [%rd70];
	// end inline asm
	fma.rn.f32 	%f397, %f226, %f233, %f397;
$L__BB94_10:
	mov.b32 	%r31, %f403;
	shfl.sync.bfly.b32	%r32|%p11, %r31, 16, 31, -1;
	mov.b32 	%f234, %r32;
	add.f32 	%f235, %f403, %f234;
	mov.b32 	%r33, %f235;
	shfl.sync.bfly.b32	%r34|%p12, %r33, 8, 31, -1;
	mov.b32 	%f236, %r34;
	add.f32 	%f237, %f235, %f236;
	mov.b32 	%r35, %f237;
	shfl.sync.bfly.b32	%r36|%p13, %r35, 4, 31, -1;
	mov.b32 	%f238, %r36;
	add.f32 	%f239, %f237, %f238;
	mov.b32 	%r37, %f239;
	shfl.sync.bfly.b32	%r38|%p14, %r37, 2, 31, -1;
	mov.b32 	%f240, %r38;
	add.f32 	%f241, %f239, %f240;
	mov.b32 	%r39, %f241;
	shfl.sync.bfly.b32	%r40|%p15, %r39, 1, 31, -1;
	mov.b32 	%f242, %r40;
	add.f32 	%f57, %f241, %f242;
	mov.b32 	%r41, %f402;
	shfl.sync.bfly.b32	%r42|%p16, %r41, 16, 31, -1;
	mov.b32 	%f243, %r42;
	add.f32 	%f244, %f402, %f243;
	mov.b32 	%r43, %f244;
	shfl.sync.bfly.b32	%r44|%p17, %r43, 8, 31, -1;
	mov.b32 	%f245, %r44;
	add.f32 	%f246, %f244, %f245;
	mov.b32 	%r45, %f246;
	shfl.sync.bfly.b32	%r46|%p18, %r45, 4, 31, -1;
	mov.b32 	%f247, %r46;
	add.f32 	%f248, %f246, %f247;
	mov.b32 	%r47, %f248;
	shfl.sync.bfly.b32	%r48|%p19, %r47, 2, 31, -1;
	mov.b32 	%f249, %r48;
	add.f32 	%f250, %f248, %f249;
	mov.b32 	%r49, %f250;
	shfl.sync.bfly.b32	%r50|%p20, %r49, 1, 31, -1;
	mov.b32 	%f251, %r50;
	add.f32 	%f58, %f250, %f251;
	mov.b32 	%r51, %f401;
	shfl.sync.bfly.b32	%r52|%p21, %r51, 16, 31, -1;
	mov.b32 	%f252, %r52;
	add.f32 	%f253, %f401, %f252;
	mov.b32 	%r53, %f253;
	shfl.sync.bfly.b32	%r54|%p22, %r53, 8, 31, -1;
	mov.b32 	%f254, %r54;
	add.f32 	%f255, %f253, %f254;
	mov.b32 	%r55, %f255;
	shfl.sync.bfly.b32	%r56|%p23, %r55, 4, 31, -1;
	mov.b32 	%f256, %r56;
	add.f32 	%f257, %f255, %f256;
	mov.b32 	%r57, %f257;
	shfl.sync.bfly.b32	%r58|%p24, %r57, 2, 31, -1;
	mov.b32 	%f258, %r58;
	add.f32 	%f259, %f257, %f258;
	mov.b32 	%r59, %f259;
	shfl.sync.bfly.b32	%r60|%p25, %r59, 1, 31, -1;
	mov.b32 	%f260, %r60;
	add.f32 	%f59, %f259, %f260;
	mov.b32 	%r61, %f400;
	shfl.sync.bfly.b32	%r62|%p26, %r61, 16, 31, -1;
	mov.b32 	%f261, %r62;
	add.f32 	%f262, %f400, %f261;
	mov.b32 	%r63, %f262;
	shfl.sync.bfly.b32	%r64|%p27, %r63, 8, 31, -1;
	mov.b32 	%f263, %r64;
	add.f32 	%f264, %f262, %f263;
	mov.b32 	%r65, %f264;
	shfl.sync.bfly.b32	%r66|%p28, %r65, 4, 31, -1;
	mov.b32 	%f265, %r66;
	add.f32 	%f266, %f264, %f265;
	mov.b32 	%r67, %f266;
	shfl.sync.bfly.b32	%r68|%p29, %r67, 2, 31, -1;
	mov.b32 	%f267, %r68;
	add.f32 	%f268, %f266, %f267;
	mov.b32 	%r69, %f268;
	shfl.sync.bfly.b32	%r70|%p30, %r69, 1, 31, -1;
	mov.b32 	%f269, %r70;
	add.f32 	%f60, %f268, %f269;
	mov.b32 	%r71, %f399;
	shfl.sync.bfly.b32	%r72|%p31, %r71, 16, 31, -1;
	mov.b32 	%f270, %r72;
	add.f32 	%f271, %f399, %f270;
	mov.b32 	%r73, %f271;
	shfl.sync.bfly.b32	%r74|%p32, %r73, 8, 31, -1;
	mov.b32 	%f272, %r74;
	add.f32 	%f273, %f271, %f272;
	mov.b32 	%r75, %f273;
	shfl.sync.bfly.b32	%r76|%p33, %r75, 4, 31, -1;
	mov.b32 	%f274, %r76;
	add.f32 	%f275, %f273, %f274;
	mov.b32 	%r77, %f275;
	shfl.sync.bfly.b32	%r78|%p34, %r77, 2, 31, -1;
	mov.b32 	%f276, %r78;
	add.f32 	%f277, %f275, %f276;
	mov.b32 	%r79, %f277;
	shfl.sync.bfly.b32	%r80|%p35, %r79, 1, 31, -1;
	mov.b32 	%f278, %r80;
	add.f32 	%f61, %f277, %f278;
	mov.b32 	%r81, %f398;
	shfl.sync.bfly.b32	%r82|%p36, %r81, 16, 31, -1;
	mov.b32 	%f279, %r82;
	add.f32 	%f280, %f398, %f279;
	mov.b32 	%r83, %f280;
	shfl.sync.bfly.b32	%r84|%p37, %r83, 8, 31, -1;
	mov.b32 	%f281, %r84;
	add.f32 	%f282, %f280, %f281;
	mov.b32 	%r85, %f282;
	shfl.sync.bfly.b32	%r86|%p38, %r85, 4, 31, -1;
	mov.b32 	%f283, %r86;
	add.f32 	%f284, %f282, %f283;
	mov.b32 	%r87, %f284;
	shfl.sync.bfly.b32	%r88|%p39, %r87, 2, 31, -1;
	mov.b32 	%f285, %r88;
	add.f32 	%f286, %f284, %f285;
	mov.b32 	%r89, %f286;
	shfl.sync.bfly.b32	%r90|%p40, %r89, 1, 31, -1;
	mov.b32 	%f287, %r90;
	add.f32 	%f62, %f286, %f287;
	mov.b32 	%r91, %f397;
	shfl.sync.bfly.b32	%r92|%p41, %r91, 16, 31, -1;
	mov.b32 	%f288, %r92;
	add.f32 	%f289, %f397, %f288;
	mov.b32 	%r93, %f289;
	shfl.sync.bfly.b32	%r94|%p42, %r93, 8, 31, -1;
	mov.b32 	%f290, %r94;
	add.f32 	%f291, %f289, %f290;
	mov.b32 	%r95, %f291;
	shfl.sync.bfly.b32	%r96|%p43, %r95, 4, 31, -1;
	mov.b32 	%f292, %r96;
	add.f32 	%f293, %f291, %f292;
	mov.b32 	%r97, %f293;
	shfl.sync.bfly.b32	%r98|%p44, %r97, 2, 31, -1;
	mov.b32 	%f294, %r98;
	add.f32 	%f295, %f293, %f294;
	mov.b32 	%r99, %f295;
	shfl.sync.bfly.b32	%r100|%p45, %r99, 1, 31, -1;
	mov.b32 	%f296, %r100;
	add.f32 	%f63, %f295, %f296;
	and.b32  	%r14, %r2, 31;
	setp.ne.s32 	%p46, %r14, 0;
	@%p46 bra 	$L__BB94_12;
	shr.u32 	%r101, %r2, 5;
	mov.u32 	%r102, _ZZ19gemv_kernel_batchedIf6float2Li256ELi7EEvPKT_S3_S3_PS1_iibE9warp_sums;
	mad.lo.s32 	%r103, %r101, 28, %r102;
	st.shared.f32 	[%r103], %f57;
	st.shared.f32 	[%r103+4], %f58;
	st.shared.f32 	[%r103+8], %f59;
	st.shared.f32 	[%r103+12], %f60;
	st.shared.f32 	[%r103+16], %f61;
	st.shared.f32 	[%r103+20], %f62;
	st.shared.f32 	[%r103+24], %f63;
$L__BB94_12:
	bar.sync 	0;
	setp.gt.u32 	%p47, %r2, 31;
	@%p47 bra 	$L__BB94_31;
	setp.gt.u32 	%p48, %r14, 7;
	mov.u32 	%r104, _ZZ19gemv_kernel_batchedIf6float2Li256ELi7EEvPKT_S3_S3_PS1_iibE9warp_sums;
	mad.lo.s32 	%r15, %r14, 28, %r104;
	mov.f32 	%f411, 0f00000000;
	@%p48 bra 	$L__BB94_15;
	ld.shared.f32 	%f411, [%r15];
$L__BB94_15:
	setp.gt.u32 	%p49, %r14, 7;
	mov.b32 	%r105, %f411;
	shfl.sync.bfly.b32	%r106|%p50, %r105, 16, 31, -1;
	mov.b32 	%f299, %r106;
	add.f32 	%f300, %f411, %f299;
	mov.b32 	%r107, %f300;
	shfl.sync.bfly.b32	%r108|%p51, %r107, 8, 31, -1;
	mov.b32 	%f301, %r108;
	add.f32 	%f302, %f300, %f301;
	mov.b32 	%r109, %f302;
	shfl.sync.bfly.b32	%r110|%p52, %r109, 4, 31, -1;
	mov.b32 	%f303, %r110;
	add.f32 	%f304, %f302, %f303;
	mov.b32 	%r111, %f304;
	shfl.sync.bfly.b32	%r112|%p53, %r111, 2, 31, -1;
	mov.b32 	%f305, %r112;
	add.f32 	%f306, %f304, %f305;
	mov.b32 	%r113, %f306;
	shfl.sync.bfly.b32	%r114|%p54, %r113, 1, 31, -1;
	mov.b32 	%f307, %r114;
	add.f32 	%f66, %f306, %f307;
	mov.f32 	%f412, 0f00000000;
	@%p49 bra 	$L__BB94_17;
	ld.shared.f32 	%f412, [%r15+4];
$L__BB94_17:
	setp.gt.u32 	%p55, %r14, 7;
	mov.b32 	%r115, %f412;
	shfl.sync.bfly.b32	%r116|%p56, %r115, 16, 31, -1;
	mov.b32 	%f309, %r116;
	add.f32 	%f310, %f412, %f309;
	mov.b32 	%r117, %f310;
	shfl.sync.bfly.b32	%r118|%p57, %r117, 8, 31, -1;
	mov.b32 	%f311, %r118;
	add.f32 	%f312, %f310, %f311;
	mov.b32 	%r119, %f312;
	shfl.sync.bfly.b32	%r120|%p58, %r119, 4, 31, -1;
	mov.b32 	%f313, %r120;
	add.f32 	%f314, %f312, %f313;
	mov.b32 	%r121, %f314;
	shfl.sync.bfly.b32	%r122|%p59, %r121, 2, 31, -1;
	mov.b32 	%f315, %r122;
	add.f32 	%f316, %f314, %f315;
	mov.b32 	%r123, %f316;
	shfl.sync.bfly.b32	%r124|%p60, %r123, 1, 31, -1;
	mov.b32 	%f317, %r124;
	add.f32 	%f69, %f316, %f317;
	mov.f32 	%f413, 0f00000000;
	@%p55 bra 	$L__BB94_19;
	ld.shared.f32 	%f413, [%r15+8];
$L__BB94_19:
	setp.gt.u32 	%p61, %r14, 7;
	mov.b32 	%r125, %f413;
	shfl.sync.bfly.b32	%r126|%p62, %r125, 16, 31, -1;
	mov.b32 	%f319, %r126;
	add.f32 	%f320, %f413, %f319;
	mov.b32 	%r127, %f320;
	shfl.sync.bfly.b32	%r128|%p63, %r127, 8, 31, -1;
	mov.b32 	%f321, %r128;
	add.f32 	%f322, %f320, %f321;
	mov.b32 	%r129, %f322;
	shfl.sync.bfly.b32	%r130|%p64, %r129, 4, 31, -1;
	mov.b32 	%f323, %r130;
	add.f32 	%f324, %f322, %f323;
	mov.b32 	%r131, %f324;
	shfl.sync.bfly.b32	%r132|%p65, %r131, 2, 31, -1;
	mov.b32 	%f325, %r132;
	add.f32 	%f326, %f324, %f325;
	mov.b32 	%r133, %f326;
	shfl.sync.bfly.b32	%r134|%p66, %r133, 1, 31, -1;
	mov.b32 	%f327, %r134;
	add.f32 	%f72, %f326, %f327;
	mov.f32 	%f414, 0f00000000;
	@%p61 bra 	$L__BB94_21;
	ld.shared.f32 	%f414, [%r15+12];
$L__BB94_21:
	setp.gt.u32 	%p67, %r14, 7;
	mov.b32 	%r135, %f414;
	shfl.sync.bfly.b32	%r136|%p68, %r135, 16, 31, -1;
	mov.b32 	%f329, %r136;
	add.f32 	%f330, %f414, %f329;
	mov.b32 	%r137, %f330;
	shfl.sync.bfly.b32	%r138|%p69, %r137, 8, 31, -1;
	mov.b32 	%f331, %r138;
	add.f32 	%f332, %f330, %f331;
	mov.b32 	%r139, %f332;
	shfl.sync.bfly.b32	%r140|%p70, %r139, 4, 31, -1;
	mov.b32 	%f333, %r140;
	add.f32 	%f334, %f332, %f333;
	mov.b32 	%r141, %f334;
	shfl.sync.bfly.b32	%r142|%p71, %r141, 2, 31, -1;
	mov.b32 	%f335, %r142;
	add.f32 	%f336, %f334, %f335;
	mov.b32 	%r143, %f336;
	shfl.sync.bfly.b32	%r144|%p72, %r143, 1, 31, -1;
	mov.b32 	%f337, %r144;
	add.f32 	%f75, %f336, %f337;
	mov.f32 	%f415, 0f00000000;
	@%p67 bra 	$L__BB94_23;
	ld.shared.f32 	%f415, [%r15+16];
$L__BB94_23:
	setp.gt.u32 	%p73, %r14, 7;
	mov.b32 	%r145, %f415;
	shfl.sync.bfly.b32	%r146|%p74, %r145, 16, 31, -1;
	mov.b32 	%f339, %r146;
	add.f32 	%f340, %f415, %f339;
	mov.b32 	%r147, %f340;
	shfl.sync.bfly.b32	%r148|%p75, %r147, 8, 31, -1;
	mov.b32 	%f341, %r148;
	add.f32 	%f342, %f340, %f341;
	mov.b32 	%r149, %f342;
	shfl.sync.bfly.b32	%r150|%p76, %r149, 4, 31, -1;
	mov.b32 	%f343, %r150;
	add.f32 	%f344, %f342, %f343;
	mov.b32 	%r151, %f344;
	shfl.sync.bfly.b32	%r152|%p77, %r151, 2, 31, -1;
	mov.b32 	%f345, %r152;
	add.f32 	%f346, %f344, %f345;
	mov.b32 	%r153, %f346;
	shfl.sync.bfly.b32	%r154|%p78, %r153, 1, 31, -1;
	mov.b32 	%f347, %r154;
	add.f32 	%f78, %f346, %f347;
	mov.f32 	%f416, 0f00000000;
	@%p73 bra 	$L__BB94_25;
	ld.shared.f32 	%f416, [%r15+20];
$L__BB94_25:
	setp.gt.u32 	%p79, %r14, 7;
	mov.b32 	%r155, %f416;
	shfl.sync.bfly.b32	%r156|%p80, %r155, 16, 31, -1;
	mov.b32 	%f349, %r156;
	add.f32 	%f350, %f416, %f349;
	mov.b32 	%r157, %f350;
	shfl.sync.bfly.b32	%r158|%p81, %r157, 8, 31, -1;
	mov.b32 	%f351, %r158;
	add.f32 	%f352, %f350, %f351;
	mov.b32 	%r159, %f352;
	shfl.sync.bfly.b32	%r160|%p82, %r159, 4, 31, -1;
	mov.b32 	%f353, %r160;
	add.f32 	%f354, %f352, %f353;
	mov.b32 	%r161, %f354;
	shfl.sync.bfly.b32	%r162|%p83, %r161, 2, 31, -1;
	mov.b32 	%f355, %r162;
	add.f32 	%f356, %f354, %f355;
	mov.b32 	%r163, %f356;
	shfl.sync.bfly.b32	%r164|%p84, %r163, 1, 31, -1;
	mov.b32 	%f357, %r164;
	add.f32 	%f81, %f356, %f357;
	mov.f32 	%f417, 0f00000000;
	@%p79 bra 	$L__BB94_27;
	ld.shared.f32 	%f417, [%r15+24];
$L__BB94_27:
	setp.ne.s32 	%p85, %r2, 0;
	mov.b32 	%r165, %f417;
	shfl.sync.bfly.b32	%r166|%p86, %r165, 16, 31, -1;
	mov.b32 	%f358, %r166;
	add.f32 	%f359, %f417, %f358;
	mov.b32 	%r167, %f359;
	shfl.sync.bfly.b32	%r168|%p87, %r167, 8, 31, -1;
	mov.b32 	%f360, %r168;
	add.f32 	%f361, %f359, %f360;
	mov.b32 	%r169, %f361;
	shfl.sync.bfly.b32	%r170|%p88, %r169, 4, 31, -1;
	mov.b32 	%f362, %r170;
	add.f32 	%f363, %f361, %f362;
	mov.b32 	%r171, %f363;
	shfl.sync.bfly.b32	%r172|%p89, %r171, 2, 31, -1;
	mov.b32 	%f364, %r172;
	add.f32 	%f365, %f363, %f364;
	mov.b32 	%r173, %f365;
	shfl.sync.bfly.b32	%r174|%p90, %r173, 1, 31, -1;
	mov.b32 	%f366, %r174;
	add.f32 	%f84, %f365, %f366;
	@%p85 bra 	$L__BB94_31;
	ld.param.s8 	%rs2, [_Z19gemv_kernel_batchedIf6float2Li256ELi7EEvPKT_S3_S3_PS1_iib_param_6];
	setp.eq.s16 	%p91, %rs2, 0;
	mov.f32 	%f418, 0f00000000;
	@%p91 bra 	$L__BB94_30;
	ld.param.u64 	%rd96, [_Z19gemv_kernel_batchedIf6float2Li256ELi7EEvPKT_S3_S3_PS1_iib_param_2];
	mul.wide.u32 	%rd80, %r1, 4;
	add.s64 	%rd79, %rd96, %rd80;
	// begin inline asm
	ld.global.nc.f32 %f418, [%rd79];
	// end inline asm
$L__BB94_30:
	ld.param.u64 	%rd97, [_Z19gemv_kernel_batchedIf6float2Li256ELi7EEvPKT_S3_S3_PS1_iib_param_3];
	cvta.to.global.u64 	%rd81, %rd97;
	add.f32 	%f369, %f418, %f66;
	mul.wide.u32 	%rd82, %r1, 4;
	add.s64 	%rd83, %rd81, %rd82;
	st.global.f32 	[%rd83], %f369;
	add.f32 	%f370, %f418, %f69;
	add.s32 	%r175, %r16, %r1;
	mul.wide.u32 	%rd84, %r175, 4;
	add.s64 	%rd85, %rd81, %rd84;
	st.global.f32 	[%rd85], %f370;
	add.f32 	%f371, %f418, %f72;
	add.s32 	%r176, %r175, %r16;
	mul.wide.u32 	%rd86, %r176, 4;
	add.s64 	%rd87, %rd81, %rd86;
	st.global.f32 	[%rd87], %f371;
	add.f32 	%f372, %f418, %f75;
	add.s32 	%r177, %r176, %r16;
	mul.wide.u32 	%rd88, %r177, 4;
	add.s64 	%rd89, %rd81, %rd88;
	st.global.f32 	[%rd89], %f372;
	add.f32 	%f373, %f418, %f78;
	add.s32 	%r178, %r177, %r16;
	mul.wide.u32 	%rd90, %r178, 4;
	add.s64 	%rd91, %rd81, %rd90;
	st.global.f32 	[%rd91], %f373;
	add.f32 	%f374, %f418, %f81;
	add.s32 	%r179, %r178, %r16;
	mul.wide.u32 	%rd92, %r179, 4;
	add.s64 	%rd93, %rd81, %rd92;
	st.global.f32 	[%rd93], %f374;
	add.f32 	%f375, %f418, %f84;
	add.s32 	%r180, %r179, %r16;
	mul.wide.u32 	%rd94, %r180, 4;
	add.s64 	%rd95, %rd81, %rd94;
	st.global.f32 	[%rd95], %f375;
$L__BB94_31:
	ret;

}
	// .globl	_Z19gemv_kernel_batchedIf6float2Li256ELi8EEvPKT_S3_S3_PS1_iib
.visible .entry _Z19gemv_kernel_batchedIf6float2Li256ELi8EEvPKT_S3_S3_PS1_iib(
	.param .u64 .ptr .align 1 _Z19gemv_kernel_batchedIf6float2Li256ELi8EEvPKT_S3_S3_PS1_iib_param_0,
	.param .u64 .ptr .align 1 _Z19gemv_kernel_batchedIf6float2Li256ELi8EEvPKT_S3_S3_PS1_iib_param_1,
	.param .u64 .ptr .align 1 _Z19gemv_kernel_batchedIf6float2Li256ELi8EEvPKT_S3_S3_PS1_iib_param_2,
	.param .u64 .ptr .align 1 _Z19gemv_kernel_batchedIf6float2Li256ELi8EEvPKT_S3_S3_PS1_iib_param_3,
	.param .u32 _Z19gemv_kernel_batchedIf6float2Li256ELi8EEvPKT_S3_S3_PS1_iib_param_4,
	.param .u32 _Z19gemv_kernel_batchedIf6float2Li256ELi8EEvPKT_S3_S3_PS1_iib_param_5,
	.param .u8 _Z19gemv_kernel_batchedIf6float2Li256ELi8EEvPKT_S3_S3_PS1_iib_param_6
)
{
	.reg .pred 	%p<103>;
	.reg .b16 	%rs<3>;
	.reg .b32 	%r<207>;
	.reg .b32 	%f<476>;
	.reg .b64 	%rd<110>;
	// demoted variable
	.shared .align 4 .b8 _ZZ19gemv_kernel_batchedIf6float2Li256ELi8EEvPKT_S3_S3_PS1_iibE9warp_sums[256];
	ld.param.u64 	%rd11, [_Z19gemv_kernel_batchedIf6float2Li256ELi8EEvPKT_S3_S3_PS1_iib_param_0];
	ld.param.u64 	%rd12, [_Z19gemv_kernel_batchedIf6float2Li256ELi8EEvPKT_S3_S3_PS1_iib_param_1];
	ld.param.u32 	%r16, [_Z19gemv_kernel_batchedIf6float2Li256ELi8EEvPKT_S3_S3_PS1_iib_param_4];
	ld.param.u32 	%r17, [_Z19gemv_kernel_batchedIf6float2Li256ELi8EEvPKT_S3_S3_PS1_iib_param_5];
	mov.u32 	%r1, %ctaid.x;
	setp.ge.s32 	%p1, %r1, %r16;
	@%p1 bra 	$L__BB95_33;
	mov.u32 	%r2, %tid.x;
	shr.u32 	%r18, %r17, 31;
	add.s32 	%r19, %r17, %r18;
	shr.s32 	%r3, %r19, 1;
	mul.lo.s32 	%r4, %r17, %r1;
	mul.wide.s32 	%rd15, %r4, 4;
	add.s64 	%rd1, %rd11, %rd15;
	setp.ge.s32 	%p2, %r2, %r3;
	mov.f32 	%f451, 0f00000000;
	mov.f32 	%f452, %f451;
	mov.f32 	%f453, %f451;
	mov.f32 	%f454, %f451;
	mov.f32 	%f455, %f451;
	mov.f32 	%f456, %f451;
	mov.f32 	%f457, %f451;
	mov.f32 	%f458, %f451;
	@%p2 bra 	$L__BB95_8;
	not.b32 	%r20, %r2;
	add.s32 	%r5, %r3, %r20;
	and.b32  	%r21, %r5, 768;
	setp.eq.s32 	%p3, %r21, 768;
	mov.f32 	%f451, 0f00000000;
	mov.u32 	%r205, %r2;
	@%p3 bra 	$L__BB95_5;
	mul.wide.u32 	%rd16, %r2, 8;
	add.s64 	%rd108, %rd12, %rd16;
	add.s64 	%rd18, %rd16, %rd15;
	add.s64 	%rd107, %rd11, %rd18;
	shr.u32 	%r22, %r5, 8;
	add.s32 	%r23, %r22, 1;
	and.b32  	%r24, %r23, 3;
	neg.s32 	%r203, %r24;
	mov.f32 	%f451, 0f00000000;
	mul.wide.s32 	%rd28, %r17, 4;
	mov.f32 	%f452, %f451;
	mov.f32 	%f453, %f451;
	mov.f32 	%f454, %f451;
	mov.f32 	%f455, %f451;
	mov.f32 	%f456, %f451;
	mov.f32 	%f457, %f451;
	mov.f32 	%f458, %f451;
	mov.u32 	%r205, %r2;
$L__BB95_4:
	.pragma "nounroll";
	// begin inline asm
	ld.global.nc.v2.f32 {%f102,%f103}, [%rd107];
	// end inline asm
	// begin inline asm
	ld.global.nc.v2.f32 {%f104,%f105}, [%rd108];
	// end inline asm
	fma.rn.f32 	%f120, %f102, %f104, %f458;
	fma.rn.f32 	%f458, %f103, %f105, %f120;
	add.s64 	%rd21, %rd108, %rd28;
	// begin inline asm
	ld.global.nc.v2.f32 {%f106,%f107}, [%rd21];
	// end inline asm
	fma.rn.f32 	%f121, %f102, %f106, %f457;
	fma.rn.f32 	%f457, %f103, %f107, %f121;
	add.s64 	%rd22, %rd21, %rd28;
	// begin inline asm
	ld.global.nc.v2.f32 {%f108,%f109}, [%rd22];
	// end inline asm
	fma.rn.f32 	%f122, %f102, %f108, %f456;
	fma.rn.f32 	%f456, %f103, %f109, %f122;
	add.s64 	%rd23, %rd22, %rd28;
	// begin inline asm
	ld.global.nc.v2.f32 {%f110,%f111}, [%rd23];
	// end inline asm
	fma.rn.f32 	%f123, %f102, %f110, %f455;
	fma.rn.f32 	%f455, %f103, %f111, %f123;
	add.s64 	%rd24, %rd23, %rd28;
	// begin inline asm
	ld.global.nc.v2.f32 {%f112,%f113}, [%rd24];
	// end inline asm
	fma.rn.f32 	%f124, %f102, %f112, %f454;
	fma.rn.f32 	%f454, %f103, %f113, %f124;
	add.s64 	%rd25, %rd24, %rd28;
	// begin inline asm
	ld.global.nc.v2.f32 {%f114,%f115}, [%rd25];
	// end inline asm
	fma.rn.f32 	%f125, %f102, %f114, %f453;
	fma.rn.f32 	%f453, %f103, %f115, %f125;
	add.s64 	%rd26, %rd25, %rd28;
	// begin inline asm
	ld.global.nc.v2.f32 {%f116,%f117}, [%rd26];
	// end inline asm
	fma.rn.f32 	%f126, %f102, %f116, %f452;
	fma.rn.f32 	%f452, %f103, %f117, %f126;
	add.s64 	%rd27, %rd26, %rd28;
	// begin inline asm
	ld.global.nc.v2.f32 {%f118,%f119}, [%rd27];
	// end inline asm
	fma.rn.f32 	%f127, %f102, %f118, %f451;
	fma.rn.f32 	%f451, %f103, %f119, %f127;
	add.s32 	%r205, %r205, 256;
	add.s64 	%rd108, %rd108, 2048;
	add.s64 	%rd107, %rd107, 2048;
	add.s32 	%r203, %r203, 1;
	setp.ne.s32 	%p4, %r203, 0;
	@%p4 bra 	$L__BB95_4;
$L__BB95_5:
	setp.lt.u32 	%p5, %r5, 768;
	@%p5 bra 	$L__BB95_8;
	mul.wide.u32 	%rd109, %r205, 8;
	mul.wide.s32 	%rd65, %r17, 4;
	mul.wide.s32 	%rd66, %r17, 24;
	sub.s64 	%rd67, 2048, %rd66;
$L__BB95_7:
	add.s64 	%rd29, %rd1, %rd109;
	// begin inline asm
	ld.global.nc.v2.f32 {%f128,%f129}, [%rd29];
	// end inline asm
	add.s64 	%rd30, %rd12, %rd109;
	// begin inline asm
	ld.global.nc.v2.f32 {%f130,%f131}, [%rd30];
	// end inline asm
	fma.rn.f32 	%f200, %f128, %f130, %f458;
	fma.rn.f32 	%f201, %f129, %f131, %f200;
	add.s64 	%rd31, %rd30, %rd65;
	// begin inline asm
	ld.global.nc.v2.f32 {%f132,%f133}, [%rd31];
	// end inline asm
	fma.rn.f32 	%f202, %f128, %f132, %f457;
	fma.rn.f32 	%f203, %f129, %f133, %f202;
	add.s64 	%rd32, %rd31, %rd65;
	// begin inline asm
	ld.global.nc.v2.f32 {%f134,%f135}, [%rd32];
	// end inline asm
	fma.rn.f32 	%f204, %f128, %f134, %f456;
	fma.rn.f32 	%f205, %f129, %f135, %f204;
	add.s64 	%rd33, %rd32, %rd65;
	// begin inline asm
	ld.global.nc.v2.f32 {%f136,%f137}, [%rd33];
	// end inline asm
	fma.rn.f32 	%f206, %f128, %f136, %f455;
	fma.rn.f32 	%f207, %f129, %f137, %f206;
	add.s64 	%rd34, %rd33, %rd65;
	// begin inline asm
	ld.global.nc.v2.f32 {%f138,%f139}, [%rd34];
	// end inline asm
	fma.rn.f32 	%f208, %f128, %f138, %f454;
	fma.rn.f32 	%f209, %f129, %f139, %f208;
	add.s64 	%rd35, %rd34, %rd65;
	// begin inline asm
	ld.global.nc.v2.f32 {%f140,%f141}, [%rd35];
	// end inline asm
	fma.rn.f32 	%f210, %f128, %f140, %f453;
	fma.rn.f32 	%f211, %f129, %f141, %f210;
	add.s64 	%rd36, %rd35, %rd65;
	// begin inline asm
	ld.global.nc.v2.f32 {%f142,%f143}, [%rd36];
	// end inline asm
	fma.rn.f32 	%f212, %f128, %f142, %f452;
	fma.rn.f32 	%f213, %f129, %f143, %f212;
	add.s64 	%rd37, %rd36, %rd65;
	// begin inline asm
	ld.global.nc.v2.f32 {%f144,%f145}, [%rd37];
	// end inline asm
	fma.rn.f32 	%f214, %f128, %f144, %f451;
	fma.rn.f32 	%f215, %f129, %f145, %f214;
	add.s64 	%rd38, %rd29, 2048;
	// begin inline asm
	ld.global.nc.v2.f32 {%f146,%f147}, [%rd38];
	// end inline asm
	add.s64 	%rd39, %rd30, 2048;
	// begin inline asm
	ld.global.nc.v2.f32 {%f148,%f149}, [%rd39];
	// end inline asm
	fma.rn.f32 	%f216, %f146, %f148, %f201;
	fma.rn.f32 	%f217, %f147, %f149, %f216;
	add.s64 	%rd40, %rd37, %rd67;
	// begin inline asm
	ld.global.nc.v2.f32 {%f150,%f151}, [%rd40];
	// end inline asm
	fma.rn.f32 	%f218, %f146, %f150, %f203;
	fma.rn.f32 	%f219, %f147, %f151, %f218;
	add.s64 	%rd41, %rd40, %rd65;
	// begin inline asm
	ld.global.nc.v2.f32 {%f152,%f153}, [%rd41];
	// end inline asm
	fma.rn.f32 	%f220, %f146, %f152, %f205;
	fma.rn.f32 	%f221, %f147, %f153, %f220;
	add.s64 	%rd42, %rd41, %rd65;
	// begin inline asm
	ld.global.nc.v2.f32 {%f154,%f155}, [%rd42];
	// end inline asm
	fma.rn.f32 	%f222, %f146, %f154, %f207;
	fma.rn.f32 	%f223, %f147, %f155, %f222;
	add.s64 	%rd43, %rd42, %rd65;
	// begin inline asm
	ld.global.nc.v2.f32 {%f156,%f157}, [%rd43];
	// end inline asm
	fma.rn.f32 	%f224, %f146, %f156, %f209;
	fma.rn.f32 	%f225, %f147, %f157, %f224;
	add.s64 	%rd44, %rd43, %rd65;
	// begin inline asm
	ld.global.nc.v2.f32 {%f158,%f159}, [%rd44];
	// end inline asm
	fma.rn.f32 	%f226, %f146, %f158, %f211;
	fma.rn.f32 	%f227, %f147, %f159, %f226;
	add.s64 	%rd45, %rd44, %rd65;
	// begin inline asm
	ld.global.nc.v2.f32 {%f160,%f161}, [%rd45];
	// end inline asm
	fma.rn.f32 	%f228, %f146, %f160, %f213;
	fma.rn.f32 	%f229, %f147, %f161, %f228;
	add.s64 	%rd46, %rd45, %rd65;
	// begin inline asm
	ld.global.nc.v2.f32 {%f162,%f163}, [%rd46];
	// end inline asm
	fma.rn.f32 	%f230, %f146, %f162, %f215;
	fma.rn.f32 	%f231, %f147, %f163, %f230;
	add.s64 	%rd47, %rd29, 4096;
	// begin inline asm
	ld.global.nc.v2.f32 {%f164,%f165}, [%rd47];
	// end inline asm
	add.s64 	%rd48, %rd30, 4096;
	// begin inline asm
	ld.global.nc.v2.f32 {%f166,%f167}, [%rd48];
	// end inline asm
	fma.rn.f32 	%f232, %f164, %f166, %f217;
	fma.rn.f32 	%f233, %f165, %f167, %f232;
	add.s64 	%rd49, %rd46, %rd67;
	// begin inline asm
	ld.global.nc.v2.f32 {%f168,%f169}, [%rd49];
	// end inline asm
	fma.rn.f32 	%f234, %f164, %f168, %f219;
	fma.rn.f32 	%f235, %f165, %f169, %f234;
	add.s64 	%rd50, %rd49, %rd65;
	// begin inline asm
	ld.global.nc.v2.f32 {%f170,%f171}, [%rd50];
	// end inline asm
	fma.rn.f32 	%f236, %f164, %f170, %f221;
	fma.rn.f32 	%f237, %f165, %f171, %f236;
	add.s64 	%rd51, %rd50, %rd65;
	// begin inline asm
	ld.global.nc.v2.f32 {%f172,%f173}, [%rd51];
	// end inline asm
	fma.rn.f32 	%f238, %f164, %f172, %f223;
	fma.rn.f32 	%f239, %f165, %f173, %f238;
	add.s64 	%rd52, %rd51, %rd65;
	// begin inline asm
	ld.global.nc.v2.f32 {%f174,%f175}, [%rd52];
	// end inline asm
	fma.rn.f32 	%f240, %f164, %f174, %f225;
	fma.rn.f32 	%f241, %f165, %f175, %f240;
	add.s64 	%rd53, %rd52, %rd65;
	// begin inline asm
	ld.global.nc.v2.f32 {%f176,%f177}, [%rd53];
	// end inline asm
	fma.rn.f32 	%f242, %f164, %f176, %f227;
	fma.rn.f32 	%f243, %f165, %f177, %f242;
	add.s64 	%rd54, %rd53, %rd65;
	// begin inline asm
	ld.global.nc.v2.f32 {%f178,%f179}, [%rd54];
	// end inline asm
	fma.rn.f32 	%f244, %f164, %f178, %f229;
	fma.rn.f32 	%f245, %f165, %f179, %f244;
	add.s64 	%rd55, %rd54, %rd65;
	// begin inline asm
	ld.global.nc.v2.f32 {%f180,%f181}, [%rd55];
	// end inline asm
	fma.rn.f32 	%f246, %f164, %f180, %f231;
	fma.rn.f32 	%f247, %f165, %f181, %f246;
	add.s64 	%rd56, %rd29, 6144;
	// begin inline asm
	ld.global.nc.v2.f32 {%f182,%f183}, [%rd56];
	// end inline asm
	add.s64 	%rd57, %rd30, 6144;
	// begin inline asm
	ld.global.nc.v2.f32 {%f184,%f185}, [%rd57];
	// end inline asm
	fma.rn.f32 	%f248, %f182, %f184, %f233;
	fma.rn.f32 	%f458, %f183, %f185, %f248;
	add.s64 	%rd58, %rd55, %rd67;
	// begin inline asm
	ld.global.nc.v2.f32 {%f186,%f187}, [%rd58];
	// end inline asm
	fma.rn.f32 	%f249, %f182, %f186, %f235;
	fma.rn.f32 	%f457, %f183, %f187, %f249;
	add.s64 	%rd59, %rd58, %rd65;
	// begin inline asm
	ld.global.nc.v2.f32 {%f188,%f189}, [%rd59];
	// end inline asm
	fma.rn.f32 	%f250, %f182, %f188, %f237;
	fma.rn.f32 	%f456, %f183, %f189, %f250;
	add.s64 	%rd60, %rd59, %rd65;
	// begin inline asm
	ld.global.nc.v2.f32 {%f190,%f191}, [%rd60];
	// end inline asm
	fma.rn.f32 	%f251, %f182, %f190, %f239;
	fma.rn.f32 	%f455, %f183, %f191, %f251;
	add.s64 	%rd61, %rd60, %rd65;
	// begin inline asm
	ld.global.nc.v2.f32 {%f192,%f193}, [%rd61];
	// end inline asm
	fma.rn.f32 	%f252, %f182, %f192, %f241;
	fma.rn.f32 	%f454, %f183, %f193, %f252;
	add.s64 	%rd62, %rd61, %rd65;
	// begin inline asm
	ld.global.nc.v2.f32 {%f194,%f195}, [%rd62];
	// end inline asm
	fma.rn.f32 	%f253, %f182, %f194, %f243;
	fma.rn.f32 	%f453, %f183, %f195, %f253;
	add.s64 	%rd63, %rd62, %rd65;
	// begin inline asm
	ld.global.nc.v2.f32 {%f196,%f197}, [%rd63];
	// end inline asm
	fma.rn.f32 	%f254, %f182, %f196, %f245;
	fma.rn.f32 	%f452, %f183, %f197, %f254;
	add.s64 	%rd64, %rd63, %rd65;
	// begin inline asm
	ld.global.nc.v2.f32 {%f198,%f199}, [%rd64];
	// end inline asm
	fma.rn.f32 	%f255, %f182, %f198, %f247;
	fma.rn.f32 	%f451, %f183, %f199, %f255;
	add.s32 	%r205, %r205, 1024;
	add.s64 	%rd109, %rd109, 8192;
	setp.lt.s32 	%p6, %r205, %r3;
	@%p6 bra 	$L__BB95_7;
$L__BB95_8:
	and.b32  	%r25, %r17, 1;
	setp.eq.b32 	%p7, %r25, 1;
	not.pred 	%p8, %p7;
	setp.ne.s32 	%p9, %r2, 0;
	or.pred  	%p10, %p9, %p8;
	@%p10 bra 	$L__BB95_10;
	mul.wide.s32 	%rd77, %r17, 4;
	add.s64 	%rd78, %rd1, %rd77;
	add.s64 	%rd68, %rd78, -4;
	// begin inline asm
	ld.global.nc.f32 %f256, [%rd68];
	// end inline asm
	add.s64 	%rd79, %rd12, %rd77;
	add.s64 	%rd69, %rd79, -4;
	// begin inline asm
	ld.global.nc.f32 %f257, [%rd69];
	// end inline asm
	fma.rn.f32 	%f458, %f256, %f257, %f458;
	add.s64 	%rd70, %rd69, %rd77;
	// begin inline asm
	ld.global.nc.f32 %f258, [%rd70];
	// end inline asm
	fma.rn.f32 	%f457, %f256, %f258, %f457;
	shl.b32 	%r26, %r17, 1;
	mul.wide.s32 	%rd80, %r26, 4;
	add.s64 	%rd71, %rd69, %rd80;
	// begin inline asm
	ld.global.nc.f32 %f259, [%rd71];
	// end inline asm
	fma.rn.f32 	%f456, %f256, %f259, %f456;
	mul.lo.s32 	%r27, %r17, 3;
	mul.wide.s32 	%rd81, %r27, 4;
	add.s64 	%rd72, %rd69, %rd81;
	// begin inline asm
	ld.global.nc.f32 %f260, [%rd72];
	// end inline asm
	fma.rn.f32 	%f455, %f256, %f260, %f455;
	shl.b32 	%r28, %r17, 2;
	mul.wide.s32 	%rd82, %r28, 4;
	add.s64 	%rd73, %rd69, %rd82;
	// begin inline asm
	ld.global.nc.f32 %f261, [%rd73];
	// end inline asm
	fma.rn.f32 	%f454, %f256, %f261, %f454;
	mul.lo.s32 	%r29, %r17, 5;
	mul.wide.s32 	%rd83, %r29, 4;
	add.s64 	%rd74, %rd69, %rd83;
	// begin inline asm
	ld.global.nc.f32 %f262, [%rd74];
	// end inline asm
	fma.rn.f32 	%f453, %f256, %f262, %f453;
	mul.lo.s32 	%r30, %r17, 6;
	mul.wide.s32 	%rd84, %r30, 4;
	add.s64 	%rd75, %rd69, %rd84;
	// begin inline asm
	ld.global.nc.f32 %f263, [%rd75];
	// end inline asm
	fma.rn.f32 	%f452, %f256, %f263, %f452;
	mul.lo.s32 	%r31, %r17, 7;
	mul.wide.s32 	%rd85, %r31, 4;
	add.s64 	%rd76, %rd69, %rd85;
	// begin inline asm
	ld.global.nc.f32 %f264, [%rd76];
	// end inline asm
	fma.rn.f32 	%f451, %f256, %f264, %f451;
$L__BB95_10:
	mov.b32 	%r32, %f458;
	shfl.sync.bfly.b32	%r33|%p11, %r32, 16, 31, -1;
	mov.b32 	%f265, %r33;
	add.f32 	%f266, %f458, %f265;
	mov.b32 	%r34, %f266;
	shfl.sync.bfly.b32	%r35|%p12, %r34, 8, 31, -1;
	mov.b32 	%f267, %r35;
	add.f32 	%f268, %f266, %f267;
	mov.b32 	%r36, %f268;
	shfl.sync.bfly.b32	%r37|%p13, %r36, 4, 31, -1;
	mov.b32 	%f269, %r37;
	add.f32 	%f270, %f268, %f269;
	mov.b32 	%r38, %f270;
	shfl.sync.bfly.b32	%r39|%p14, %r38, 2, 31, -1;
	mov.b32 	%f271, %r39;
	add.f32 	%f272, %f270, %f271;
	mov.b32 	%r40, %f272;
	shfl.sync.bfly.b32	%r41|%p15, %r40, 1, 31, -1;
	mov.b32 	%f273, %r41;
	add.f32 	%f65, %f272, %f273;
	mov.b32 	%r42, %f457;
	shfl.sync.bfly.b32	%r43|%p16, %r42, 16, 31, -1;
	mov.b32 	%f274, %r43;
	add.f32 	%f275, %f457, %f274;
	mov.b32 	%r44, %f275;
	shfl.sync.bfly.b32	%r45|%p17, %r44, 8, 31, -1;
	mov.b32 	%f276, %r45;
	add.f32 	%f277, %f275, %f276;
	mov.b32 	%r46, %f277;
	shfl.sync.bfly.b32	%r47|%p18, %r46, 4, 31, -1;
	mov.b32 	%f278, %r47;
	add.f32 	%f279, %f277, %f278;
	mov.b32 	%r48, %f279;
	shfl.sync.bfly.b32	%r49|%p19, %r48, 2, 31, -1;
	mov.b32 	%f280, %r49;
	add.f32 	%f281, %f279, %f280;
	mov.b32 	%r50, %f281;
	shfl.sync.bfly.b32	%r51|%p20, %r50, 1, 31, -1;
	mov.b32 	%f282, %r51;
	add.f32 	%f66, %f281, %f282;
	mov.b32 	%r52, %f456;
	shfl.sync.bfly.b32	%r53|%p21, %r52, 16, 31, -1;
	mov.b32 	%f283, %r53;
	add.f32 	%f284, %f456, %f283;
	mov.b32 	%r54, %f284;
	shfl.sync.bfly.b32	%r55|%p22, %r54, 8, 31, -1;
	mov.b32 	%f285, %r55;
	add.f32 	%f286, %f284, %f285;
	mov.b32 	%r56, %f286;
	shfl.sync.bfly.b32	%r57|%p23, %r56, 4, 31, -1;
	mov.b32 	%f287, %r57;
	add.f32 	%f288, %f286, %f287;
	mov.b32 	%r58, %f288;
	shfl.sync.bfly.b32	%r59|%p24, %r58, 2, 31, -1;
	mov.b32 	%f289, %r59;
	add.f32 	%f290, %f288, %f289;
	mov.b32 	%r60, %f290;
	shfl.sync.bfly.b32	%r61|%p25, %r60, 1, 31, -1;
	mov.b32 	%f291, %r61;
	add.f32 	%f67, %f290, %f291;
	mov.b32 	%r62, %f455;
	shfl.sync.bfly.b32	%r63|%p26, %r62, 16, 31, -1;
	mov.b32 	%f292, %r63;
	add.f32 	%f293, %f455, %f292;
	mov.b32 	%r64, %f293;
	shfl.sync.bfly.b32	%r65|%p27, %r64, 8, 31, -1;
	mov.b32 	%f294, %r65;
	add.f32 	%f295, %f293, %f294;
	mov.b32 	%r66, %f295;
	shfl.sync.bfly.b32	%r67|%p28, %r66, 4, 31, -1;
	mov.b32 	%f296, %r67;
	add.f32 	%f297, %f295, %f296;
	mov.b32 	%r68, %f297;
	shfl.sync.bfly.b32	%r69|%p29, %r68, 2, 31, -1;
	mov.b32 	%f298, %r69;
	add.f32 	%f299, %f297, %f298;
	mov.b32 	%r70, %f299;
	shfl.sync.bfly.b32	%r71|%p30, %r70, 1, 31, -1;
	mov.b32 	%f300, %r71;
	add.f32 	%f68, %f299, %f300;
	mov.b32 	%r72, %f454;
	shfl.sync.bfly.b32	%r73|%p31, %r72, 16, 31, -1;
	mov.b32 	%f301, %r73;
	add.f32 	%f302, %f454, %f301;
	mov.b32 	%r74, %f302;
	shfl.sync.bfly.b32	%r75|%p32, %r74, 8, 31, -1;
	mov.b32 	%f303, %r75;
	add.f32 	%f304, %f302, %f303;
	mov.b32 	%r76, %f304;
	shfl.sync.bfly.b32	%r77|%p33, %r76, 4, 31, -1;
	mov.b32 	%f305, %r77;
	add.f32 	%f306, %f304, %f305;
	mov.b32 	%r78, %f306;
	shfl.sync.bfly.b32	%r79|%p34, %r78, 2, 31, -1;
	mov.b32 	%f307, %r79;
	add.f32 	%f308, %f306, %f307;
	mov.b32 	%r80, %f308;
	shfl.sync.bfly.b32	%r81|%p35, %r80, 1, 31, -1;
	mov.b32 	%f309, %r81;
	add.f32 	%f69, %f308, %f309;
	mov.b32 	%r82, %f453;
	shfl.sync.bfly.b32	%r83|%p36, %r82, 16, 31, -1;
	mov.b32 	%f310, %r83;
	add.f32 	%f311, %f453, %f310;
	mov.b32 	%r84, %f311;
	shfl.sync.bfly.b32	%r85|%p37, %r84, 8, 31, -1;
	mov.b32 	%f312, %r85;
	add.f32 	%f313, %f311, %f312;
	mov.b32 	%r86, %f313;
	shfl.sync.bfly.b32	%r87|%p38, %r86, 4, 31, -1;
	mov.b32 	%f314, %r87;
	add.f32 	%f315, %f313, %f314;
	mov.b32 	%r88, %f315;
	shfl.sync.bfly.b32	%r89|%p39, %r88, 2, 31, -1;
	mov.b32 	%f316, %r89;
	add.f32 	%f317, %f315, %f316;
	mov.b32 	%r90, %f317;
	shfl.sync.bfly.b32	%r91|%p40, %r90, 1, 31, -1;
	mov.b32 	%f318, %r91;
	add.f32 	%f70, %f317, %f318;
	mov.b32 	%r92, %f452;
	shfl.sync.bfly.b32	%r93|%p41, %r92, 16, 31, -1;
	mov.b32 	%f319, %r93;
	add.f32 	%f320, %f452, %f319;
	mov.b32 	%r94, %f320;
	shfl.sync.bfly.b32	%r95|%p42, %r94, 8, 31, -1;
	mov.b32 	%f321, %r95;
	add.f32 	%f322, %f320, %f321;
	mov.b32 	%r96, %f322;
	shfl.sync.bfly.b32	%r97|%p43, %r96, 4, 31, -1;
	mov.b32 	%f323, %r97;
	add.f32 	%f324, %f322, %f323;
	mov.b32 	%r98, %f324;
	shfl.sync.bfly.b32	%r99|%p44, %r98, 2, 31, -1;
	mov.b32 	%f325, %r99;
	add.f32 	%f326, %f324, %f325;
	mov.b32 	%r100, %f326;
	shfl.sync.bfly.b32	%r101|%p45, %r100, 1, 31, -1;
	mov.b32 	%f327, %r101;
	add.f32 	%f71, %f326, %f327;
	mov.b32 	%r102, %f451;
	shfl.sync.bfly.b32	%r103|%p46, %r102, 16, 31, -1;
	mov.b32 	%f328, %r103;
	add.f32 	%f329, %f451, %f328;
	mov.b32 	%r104, %f329;
	shfl.sync.bfly.b32	%r105|%p47, %r104, 8, 31, -1;
	mov.b32 	%f330, %r105;
	add.f32 	%f331, %f329, %f330;
	mov.b32 	%r106, %f331;
	shfl.sync.bfly.b32	%r107|%p48, %r106, 4, 31, -1;
	mov.b32 	%f332, %r107;
	add.f32 	%f333, %f331, %f332;
	mov.b32 	%r108, %f333;
	shfl.sync.bfly.b32	%r109|%p49, %r108, 2, 31, -1;
	mov.b32 	%f334, %r109;
	add.f32 	%f335, %f333, %f334;
	mov.b32 	%r110, %f335;
	shfl.sync.bfly.b32	%r111|%p50, %r110, 1, 31, -1;
	mov.b32 	%f336, %r111;
	add.f32 	%f72, %f335, %f336;
	and.b32  	%r14, %r2, 31;
	setp.ne.s32 	%p51, %r14, 0;
	@%p51 bra 	$L__BB95_12;
	mov.u32 	%r112, _ZZ19gemv_kernel_batchedIf6float2Li256ELi8EEvPKT_S3_S3_PS1_iibE9warp_sums;
	add.s32 	%r113, %r112, %r2;
	st.shared.f32 	[%r113], %f65;
	st.shared.f32 	[%r113+4], %f66;
	st.shared.f32 	[%r113+8], %f67;
	st.shared.f32 	[%r113+12], %f68;
	st.shared.f32 	[%r113+16], %f69;
	st.shared.f32 	[%r113+20], %f70;
	st.shared.f32 	[%r113+24], %f71;
	st.shared.f32 	[%r113+28], %f72;
$L__BB95_12:
	bar.sync 	0;
	setp.gt.u32 	%p52, %r2, 31;
	@%p52 bra 	$L__BB95_33;
	setp.gt.u32 	%p53, %r14, 7;
	shl.b32 	%r114, %r14, 5;
	mov.u32 	%r115, _ZZ19gemv_kernel_batchedIf6float2Li256ELi8EEvPKT_S3_S3_PS1_iibE9warp_sums;
	add.s32 	%r15, %r115, %r114;
	mov.f32 	%f467, 0f00000000;
	@%p53 bra 	$L__BB95_15;
	ld.shared.f32 	%f467, [%r15];
$L__BB95_15:
	setp.gt.u32 	%p54, %r14, 7;
	mov.b32 	%r116, %f467;
	shfl.sync.bfly.b32	%r117|%p55, %r116, 16, 31, -1;
	mov.b32 	%f339, %r117;
	add.f32 	%f340, %f467, %f339;
	mov.b32 	%r118, %f340;
	shfl.sync.bfly.b32	%r119|%p56, %r118, 8, 31, -1;
	mov.b32 	%f341, %r119;
	add.f32 	%f342, %f340, %f341;
	mov.b32 	%r120, %f342;
	shfl.sync.bfly.b32	%r121|%p57, %r120, 4, 31, -1;
	mov.b32 	%f343, %r121;
	add.f32 	%f344, %f342, %f343;
	mov.b32 	%r122, %f344;
	shfl.sync.bfly.b32	%r123|%p58, %r122, 2, 31, -1;
	mov.b32 	%f345, %r123;
	add.f32 	%f346, %f344, %f345;
	mov.b32 	%r124, %f346;
	shfl.sync.bfly.b32	%r125|%p59, %r124, 1, 31, -1;
	mov.b32 	%f347, %r125;
	add.f32 	%f75, %f346, %f347;
	mov.f32 	%f468, 0f00000000;
	@%p54 bra 	$L__BB95_17;
	ld.shared.f32 	%f468, [%r15+4];
$L__BB95_17:
	setp.gt.u32 	%p60, %r14, 7;
	mov.b32 	%r126, %f468;
	shfl.sync.bfly.b32	%r127|%p61, %r126, 16, 31, -1;
	mov.b32 	%f349, %r127;
	add.f32 	%f350, %f468, %f349;
	mov.b32 	%r128, %f350;
	shfl.sync.bfly.b32	%r129|%p62, %r128, 8, 31, -1;
	mov.b32 	%f351, %r129;
	add.f32 	%f352, %f350, %f351;
	mov.b32 	%r130, %f352;
	shfl.sync.bfly.b32	%r131|%p63, %r130, 4, 31, -1;
	mov.b32 	%f353, %r131;
	add.f32 	%f354, %f352, %f353;
	mov.b32 	%r132, %f354;
	shfl.sync.bfly.b32	%r133|%p64, %r132, 2, 31, -1;
	mov.b32 	%f355, %r133;
	add.f32 	%f356, %f354, %f355;
	mov.b32 	%r134, %f356;
	shfl.sync.bfly.b32	%r135|%p65, %r134, 1, 31, -1;
	mov.b32 	%f357, %r135;
	add.f32 	%f78, %f356, %f357;
	mov.f32 	%f469, 0f00000000;
	@%p60 bra 	$L__BB95_19;
	ld.shared.f32 	%f469, [%r15+8];
$L__BB95_19:
	setp.gt.u32 	%p66, %r14, 7;
	mov.b32 	%r136, %f469;
	shfl.sync.bfly.b32	%r137|%p67, %r136, 16, 31, -1;
	mov.b32 	%f359, %r137;
	add.f32 	%f360, %f469, %f359;
	mov.b32 	%r138, %f360;
	shfl.sync.bfly.b32	%r139|%p68, %r138, 8, 31, -1;
	mov.b32 	%f361, %r139;
	add.f32 	%f362, %f360, %f361;
	mov.b32 	%r140, %f362;
	shfl.sync.bfly.b32	%r141|%p69, %r140, 4, 31, -1;
	mov.b32 	%f363, %r141;
	add.f32 	%f364, %f362, %f363;
	mov.b32 	%r142, %f364;
	shfl.sync.bfly.b32	%r143|%p70, %r142, 2, 31, -1;
	mov.b32 	%f365, %r143;
	add.f32 	%f366, %f364, %f365;
	mov.b32 	%r144, %f366;
	shfl.sync.bfly.b32	%r145|%p71, %r144, 1, 31, -1;
	mov.b32 	%f367, %r145;
	add.f32 	%f81, %f366, %f367;
	mov.f32 	%f470, 0f00000000;
	@%p66 bra 	$L__BB95_21;
	ld.shared.f32 	%f470, [%r15+12];
$L__BB95_21:
	setp.gt.u32 	%p72, %r14, 7;
	mov.b32 	%r146, %f470;
	shfl.sync.bfly.b32	%r147|%p73, %r146, 16, 31, -1;
	mov.b32 	%f369, %r147;
	add.f32 	%f370, %f470, %f369;
	mov.b32 	%r148, %f370;
	shfl.sync.bfly.b32	%r149|%p74, %r148, 8, 31, -1;
	mov.b32 	%f371, %r149;
	add.f32 	%f372, %f370, %f371;
	mov.b32 	%r150, %f372;
	shfl.sync.bfly.b32	%r151|%p75, %r150, 4, 31, -1;
	mov.b32 	%f373, %r151;
	add.f32 	%f374, %f372, %f373;
	mov.b32 	%r152, %f374;
	shfl.sync.bfly.b32	%r153|%p76, %r152, 2, 31, -1;
	mov.b32 	%f375, %r153;
	add.f32 	%f376, %f374, %f375;
	mov.b32 	%r154, %f376;
	shfl.sync.bfly.b32	%r155|%p77, %r154, 1, 31, -1;
	mov.b32 	%f377, %r155;
	add.f32 	%f84, %f376, %f377;
	mov.f32 	%f471, 0f00000000;
	@%p72 bra 	$L__BB95_23;
	ld.shared.f32 	%f471, [%r15+16];
$L__BB95_23:
	setp.gt.u32 	%p78, %r14, 7;
	mov.b32 	%r156, %f471;
	shfl.sync.bfly.b32	%r157|%p79, %r156, 16, 31, -1;
	mov.b32 	%f379, %r157;
	add.f32 	%f380, %f471, %f379;
	mov.b32 	%r158, %f380;
	shfl.sync.bfly.b32	%r159|%p80, %r158, 8, 31, -1;
	mov.b32 	%f381, %r159;
	add.f32 	%f382, %f380, %f381;
	mov.b32 	%r160, %f382;
	shfl.sync.bfly.b32	%r161|%p81, %r160, 4, 31, -1;
	mov.b32 	%f383, %r161;
	add.f32 	%f384, %f382, %f383;
	mov.b32 	%r162, %f384;
	shfl.sync.bfly.b32	%r163|%p82, %r162, 2, 31, -1;
	mov.b32 	%f385, %r163;
	add.f32 	%f386, %f384, %f385;
	mov.b32 	%r164, %f386;
	shfl.sync.bfly.b32	%r165|%p83, %r164, 1, 31, -1;
	mov.b32 	%f387, %r165;
	add.f32 	%f87, %f386, %f387;
	mov.f32 	%f472, 0f00000000;
	@%p78 bra 	$L__BB95_25;
	ld.shared.f32 	%f472, [%r15+20];
$L__BB95_25:
	setp.gt.u32 	%p84, %r14, 7;
	mov.b32 	%r166, %f472;
	shfl.sync.bfly.b32	%r167|%p85, %r166, 16, 31, -1;
	mov.b32 	%f389, %r167;
	add.f32 	%f390, %f472, %f389;
	mov.b32 	%r168, %f390;
	shfl.sync.bfly.b32	%r169|%p86, %r168, 8, 31, -1;
	mov.b32 	%f391, %r169;
	add.f32 	%f392, %f390, %f391;
	mov.b32 	%r170, %f392;
	shfl.sync.bfly.b32	%r171|%p87, %r170, 4, 31, -1;
	mov.b32 	%f393, %r171;
	add.f32 	%f394, %f392, %f393;
	mov.b32 	%r172, %f394;
	shfl.sync.bfly.b32	%r173|%p88, %r172, 2, 31, -1;
	mov.b32 	%f395, %r173;
	add.f32 	%f396, %f394, %f395;
	mov.b32 	%r174, %f396;
	shfl.sync.bfly.b32	%r175|%p89, %r174, 1, 31, -1;
	mov.b32 	%f397, %r175;
	add.f32 	%f90, %f396, %f397;
	mov.f32 	%f473, 0f00000000;
	@%p84 bra 	$L__BB95_27;
	ld.shared.f32 	%f473, [%r15+24];
$L__BB95_27:
	setp.gt.u32 	%p90, %r14, 7;
	mov.b32 	%r176, %f473;
	shfl.sync.bfly.b32	%r177|%p91, %r176, 16, 31, -1;
	mov.b32 	%f399, %r177;
	add.f32 	%f400, %f473, %f399;
	mov.b32 	%r178, %f400;
	shfl.sync.bfly.b32	%r179|%p92, %r178, 8, 31, -1;
	mov.b32 	%f401, %r179;
	add.f32 	%f402, %f400, %f401;
	mov.b32 	%r180, %f402;
	shfl.sync.bfly.b32	%r181|%p93, %r180, 4, 31, -1;
	mov.b32 	%f403, %r181;
	add.f32 	%f404, %f402, %f403;
	mov.b32 	%r182, %f404;
	shfl.sync.bfly.b32	%r183|%p94, %r182, 2, 31, -1;
	mov.b32 	%f405, %r183;
	add.f32 	%f406, %f404, %f405;
	mov.b32 	%r184, %f406;
	shfl.sync.bfly.b32	%r185|%p95, %r184, 1, 31, -1;
	mov.b32 	%f407, %r185;
	add.f32 	%f93, %f406, %f407;
	mov.f32 	%f474, 0f00000000;
	@%p90 bra 	$L__BB95_29;
	ld.shared.f32 	%f474, [%r15+28];
$L__BB95_29:
	setp.ne.s32 	%p96, %r2, 0;
	mov.b32 	%r186, %f474;
	shfl.sync.bfly.b32	%r187|%p97, %r186, 16, 31, -1;
	mov.b32 	%f408, %r187;
	add.f32 	%f409, %f474, %f408;
	mov.b32 	%r188, %f409;
	shfl.sync.bfly.b32	%r189|%p98, %r188, 8, 31, -1;
	mov.b32 	%f410, %r189;
	add.f32 	%f411, %f409, %f410;
	mov.b32 	%r190, %f411;
	shfl.sync.bfly.b32	%r191|%p99, %r190, 4, 31, -1;
	mov.b32 	%f412, %r191;
	add.f32 	%f413, %f411, %f412;
	mov.b32 	%r192, %f413;
	shfl.sync.bfly.b32	%r193|%p100, %r192, 2, 31, -1;
	mov.b32 	%f414, %r193;
	add.f32 	%f415, %f413, %f414;
	mov.b32 	%r194, %f415;
	shfl.sync.bfly.b32	%r195|%p101, %r194, 1, 31, -1;
	mov.b32 	%f416, %r195;
	add.f32 	%f96, %f415, %f416;
	@%p96 bra 	$L__BB95_33;
	ld.param.s8 	%rs2, [_Z19gemv_kernel_batchedIf6float2Li256ELi8EEvPKT_S3_S3_PS1_iib_param_6];
	setp.eq.s16 	%p102, %rs2, 0;
	mov.f32 	%f475, 0f00000000;
	@%p102 bra 	$L__BB95_32;
	ld.param.u64 	%rd105, [_Z19gemv_kernel_batchedIf6float2Li256ELi8EEvPKT_S3_S3_PS1_iib_param_2];
	mul.wide.u32 	%rd87, %r1, 4;
	add.s64 	%rd86, %rd105, %rd87;
	// begin inline asm
	ld.global.nc.f32 %f475, [%rd86];
	// end inline asm
$L__BB95_32:
	ld.param.u64 	%rd106, [_Z19gemv_kernel_batchedIf6float2Li256ELi8EEvPKT_S3_S3_PS1_iib_param_3];
	cvta.to.global.u64 	%rd88, %rd106;
	add.f32 	%f419, %f475, %f75;
	mul.wide.u32 	%rd89, %r1, 4;
	add.s64 	%rd90, %rd88, %rd89;
	st.global.f32 	[%rd90], %f419;
	add.f32 	%f420, %f475, %f78;
	add.s32 	%r196, %r16, %r1;
	mul.wide.u32 	%rd91, %r196, 4;
	add.s64 	%rd92, %rd88, %rd91;
	st.global.f32 	[%rd92], %f420;
	add.f32 	%f421, %f475, %f81;
	add.s32 	%r197, %r196, %r16;
	mul.wide.u32 	%rd93, %r197, 4;
	add.s64 	%rd94, %rd88, %rd93;
	st.global.f32 	[%rd94], %f421;
	add.f32 	%f422, %f475, %f84;
	add.s32 	%r198, %r197, %r16;
	mul.wide.u32 	%rd95, %r198, 4;
	add.s64 	%rd96, %rd88, %rd95;
	st.global.f32 	[%rd96], %f422;
	add.f32 	%f423, %f475, %f87;
	add.s32 	%r199, %r198, %r16;
	mul.wide.u32 	%rd97, %r199, 4;
	add.s64 	%rd98, %rd88, %rd97;
	st.global.f32 	[%rd98], %f423;
	add.f32 	%f424, %f475, %f90;
	add.s32 	%r200, %r199, %r16;
	mul.wide.u32 	%rd99, %r200, 4;
	add.s64 	%rd100, %rd88, %rd99;
	st.global.f32 	[%rd100], %f424;
	add.f32 	%f425, %f475, %f93;
	add.s32 	%r201, %r200, %r16;
	mul.wide.u32 	%rd101, %r201, 4;
	add.s64 	%rd102, %rd88, %rd101;
	st.global.f32 	[%rd102], %f425;
	add.f32 	%f426, %f475, %f96;
	add.s32 	%r202, %r201, %r16;
	mul.wide.u32 	%rd103, %r202, 4;
	add.s64 	%rd104, %rd88, %rd103;
	st.global.f32 	[%rd104], %f426;
$L__BB95_33:
	ret;

}


// ===== COMPILED SASS (sm_100) =====

	.target	sm_100

	.elftype	@"ET_EXEC"


//--------------------- .note.nv.tkinfo           --------------------------
	.section	.note.nv.tkinfo,"",@"SHT_NOTE"
	.sectionflags	@"SHF_NOTE_NV_TKINFO"
	.tkinfo
        /*0018*/ 	.word	0x00000002
        /*0030*/ 	.string	""
        /*0030*/ 	.string	"ptxas"
        /*0030*/ 	.string	"Cuda compilation tools, release 13.0, V13.0.88"
        /*0030*/ 	.string	"Build cuda_13.0.r13.0/compiler.36424714_0"
        /*0030*/ 	.string	"-arch sm_100 -m 64 "



//--------------------- .note.nv.cuinfo           --------------------------
	.section	.note.nv.cuinfo,"",@"SHT_NOTE"
	.sectionflags	@"SHF_NOTE_NV_CUINFO"
        /*0018*/ 	.short	0x0002
        /*001a*/ 	.short	0x0064
        /*001c*/ 	.short	0x0082
	.zero		2


//--------------------- .nv.info                  --------------------------
	.section	.nv.info,"",@"SHT_CUDA_INFO"
	.align	4


	//----- nvinfo : EIATTR_REGCOUNT
	.align		4
        /*0000*/ 	.byte	0x04, 0x2f
        /*0002*/ 	.short	(.L_1 - .L_0)
	.align		4
.L_0:
        /*0004*/ 	.word	index@(_Z19gemv_kernel_batchedI13__nv_bfloat1614__nv_bfloat162Li32ELi1EEvPKT_S4_S4_PS2_iib)
        /*0008*/ 	.word	0x0000001c


	//----- nvinfo : EIATTR_FRAME_SIZE
	.align		4
.L_1:
        /*000c*/ 	.byte	0x04, 0x11
        /*000e*/ 	.short	(.L_3 - .L_2)
	.align		4
.L_2:
        /*0010*/ 	.word	index@(_Z19gemv_kernel_batchedI13__nv_bfloat1614__nv_bfloat162Li32ELi1EEvPKT_S4_S4_PS2_iib)
        /*0014*/ 	.word	0x00000000


	//----- nvinfo : EIATTR_REGCOUNT
	.align		4
.L_3:
        /*0018*/ 	.byte	0x04, 0x2f
        /*001a*/ 	.short	(.L_5 - .L_4)
	.align		4
.L_4:
        /*001c*/ 	.word	index@(_Z19gemv_kernel_batchedI13__nv_bfloat1614__nv_bfloat162Li32ELi2EEvPKT_S4_S4_PS2_iib)
        /*0020*/ 	.word	0x00000020


	//----- nvinfo : EIATTR_FRAME_SIZE
	.align		4
.L_5:
        /*0024*/ 	.byte	0x04, 0x11
        /*0026*/ 	.short	(.L_7 - .L_6)
	.align		4
.L_6:
        /*0028*/ 	.word	index@(_Z19gemv_kernel_batchedI13__nv_bfloat1614__nv_bfloat162Li32ELi2EEvPKT_S4_S4_PS2_iib)
        /*002c*/ 	.word	0x00000000


	//----- nvinfo : EIATTR_REGCOUNT
	.align		4
.L_7:
        /*0030*/ 	.byte	0x04, 0x2f
        /*0032*/ 	.short	(.L_9 - .L_8)
	.align		4
.L_8:
        /*0034*/ 	.word	index@(_Z19gemv_kernel_batchedI13__nv_bfloat1614__nv_bfloat162Li32ELi3EEvPKT_S4_S4_PS2_iib)
        /*0038*/ 	.word	0x00000020


	//----- nvinfo : EIATTR_FRAME_SIZE
	.align		4
.L_9:
        /*003c*/ 	.byte	0x04, 0x11
        /*003e*/ 	.short	(.L_11 - .L_10)
	.align		4
.L_10:
        /*0040*/ 	.word	index@(_Z19gemv_kernel_batchedI13__nv_bfloat1614__nv_bfloat162Li32ELi3EEvPKT_S4_S4_PS2_iib)
        /*0044*/ 	.word	0x00000000


	//----- nvinfo : EIATTR_REGCOUNT
	.align		4
.L_11:
        /*0048*/ 	.byte	0x04, 0x2f
        /*004a*/ 	.short	(.L_13 - .L_12)
	.align		4
.L_12:
        /*004c*/ 	.word	index@(_Z19gemv_kernel_batchedI13__nv_bfloat1614__nv_bfloat162Li32ELi4EEvPKT_S4_S4_PS2_iib)
        /*0050*/ 	.word	0x00000028


	//----- nvinfo : EIATTR_FRAME_SIZE
	.align		4
.L_13:
        /*0054*/ 	.byte	0x04, 0x11
        /*0056*/ 	.short	(.L_15 - .L_14)
	.align		4
.L_14:
        /*0058*/ 	.word	index@(_Z19gemv_kernel_batchedI13__nv_bfloat1614__nv_bfloat162Li32ELi4EEvPKT_S4_S4_PS2_iib)
        /*005c*/ 	.word	0x00000000


	//----- nvinfo : EIATTR_REGCOUNT
	.align		4
.L_15:
        /*0060*/ 	.byte	0x04, 0x2f
        /*0062*/ 	.short	(.L_17 - .L_16)
	.align		4
.L_16:
        /*0064*/ 	.word	index@(_Z19gemv_kernel_batchedI13__nv_bfloat1614__nv_bfloat162Li32ELi5EEvPKT_S4_S4_PS2_iib)
        /*0068*/ 	.word	0x00000028


	//----- nvinfo : EIATTR_FRAME_SIZE
	.align		4
.L_17:
        /*006c*/ 	.byte	0x04, 0x11
        /*006e*/ 	.short	(.L_19 - .L_18)
	.align		4
.L_18:
        /*0070*/ 	.word	index@(_Z19gemv_kernel_batchedI13__nv_bfloat1614__nv_bfloat162Li32ELi5EEvPKT_S4_S4_PS2_iib)
        /*0074*/ 	.word	0x00000000


	//----- nvinfo : EIATTR_REGCOUNT
	.align		4
.L_19:
        /*0078*/ 	.byte	0x04, 0x2f
        /*007a*/ 	.short	(.L_21 - .L_20)
	.align		4
.L_20:
        /*007c*/ 	.word	index@(_Z19gemv_kernel_batchedI13__nv_bfloat1614__nv_bfloat162Li32ELi6EEvPKT_S4_S4_PS2_iib)
        /*0080*/ 	.word	0x00000020


	//----- nvinfo : EIATTR_FRAME_SIZE
	.align		4
.L_21:
        /*0084*/ 	.byte	0x04, 0x11
        /*0086*/ 	.short	(.L_23 - .L_22)
	.align		4
.L_22:
        /*0088*/ 	.word	index@(_Z19gemv_kernel_batchedI13__nv_bfloat1614__nv_bfloat162Li32ELi6EEvPKT_S4_S4_PS2_iib)
        /*008c*/ 	.word	0x00000000


	//----- nvinfo : EIATTR_REGCOUNT
	.align		4
.L_23:
        /*0090*/ 	.byte	0x04, 0x2f
        /*0092*/ 	.short	(.L_25 - .L_24)
	.align		4
.L_24:
        /*0094*/ 	.word	index@(_Z19gemv_kernel_batchedI13__nv_bfloat1614__nv_bfloat162Li32ELi7EEvPKT_S4_S4_PS2_iib)
        /*0098*/ 	.word	0x00000028


	//----- nvinfo : EIATTR_FRAME_SIZE
	.align		4
.L_25:
        /*009c*/ 	.byte	0x04, 0x11
        /*009e*/ 	.short	(.L_27 - .L_26)
	.align		4
.L_26:
        /*00a0*/ 	.word	index@(_Z19gemv_kernel_batchedI13__nv_bfloat1614__nv_bfloat162Li32ELi7EEvPKT_S4_S4_PS2_iib)
        /*00a4*/ 	.word	0x00000000


	//----- nvinfo : EIATTR_REGCOUNT
	.align		4
.L_27:
        /*00a8*/ 	.byte	0x04, 0x2f
        /*00aa*/ 	.short	(.L_29 - .L_28)
	.align		4
.L_28:
        /*00ac*/ 	.word	index@(_Z19gemv_kernel_batchedI13__nv_bfloat1614__nv_bfloat162Li32ELi8EEvPKT_S4_S4_PS2_iib)
        /*00b0*/ 	.word	0x00000028


	//----- nvinfo : EIATTR_FRAME_SIZE
	.align		4
.L_29:
        /*00b4*/ 	.byte	0x04, 0x11
        /*00b6*/ 	.short	(.L_31 - .L_30)
	.align		4
.L_30:
        /*00b8*/ 	.word	index@(_Z19gemv_kernel_batchedI13__nv_bfloat1614__nv_bfloat162Li32ELi8EEvPKT_S4_S4_PS2_iib)
        /*00bc*/ 	.word	0x00000000


	//----- nvinfo : EIATTR_REGCOUNT
	.align		4
.L_31:
        /*00c0*/ 	.byte	0x04, 0x2f
        /*00c2*/ 	.short	(.L_33 - .L_32)
	.align		4
.L_32:
        /*00c4*/ 	.word	index@(_Z19gemv_kernel_batchedI13__nv_bfloat1614__nv_bfloat162Li64ELi1EEvPKT_S4_S4_PS2_iib)
        /*00c8*/ 	.word	0x0000001c


	//----- nvinfo : EIATTR_FRAME_SIZE
	.align		4
.L_33:
        /*00cc*/ 	.byte	0x04, 0x11
        /*00ce*/ 	.short	(.L_35 - .L_34)
	.align		4
.L_34:
        /*00d0*/ 	.word	index@(_Z19gemv_kernel_batchedI13__nv_bfloat1614__nv_bfloat162Li64ELi1EEvPKT_S4_S4_PS2_iib)
        /*00d4*/ 	.word	0x00000000


	//----- nvinfo : EIATTR_REGCOUNT
	.align		4
.L_35:
        /*00d8*/ 	.byte	0x04, 0x2f
        /*00da*/ 	.short	(.L_37 - .L_36)
	.align		4
.L_36:
        /*00dc*/ 	.word	index@(_Z19gemv_kernel_batchedI13__nv_bfloat1614__nv_bfloat162Li64ELi2EEvPKT_S4_S4_PS2_iib)
        /*00e0*/ 	.word	0x00000020


	//----- nvinfo : EIATTR_FRAME_SIZE
	.align		4
.L_37:
        /*00e4*/ 	.byte	0x04, 0x11
        /*00e6*/ 	.short	(.L_39 - .L_38)
	.align		4
.L_38:
        /*00e8*/ 	.word	index@(_Z19gemv_kernel_batchedI13__nv_bfloat1614__nv_bfloat162Li64ELi2EEvPKT_S4_S4_PS2_iib)
        /*00ec*/ 	.word	0x00000000


	//----- nvinfo : EIATTR_REGCOUNT
	.align		4
.L_39:
        /*00f0*/ 	.byte	0x04, 0x2f
        /*00f2*/ 	.short	(.L_41 - .L_40)
	.align		4
.L_40:
        /*00f4*/ 	.word	index@(_Z19gemv_kernel_batchedI13__nv_bfloat1614__nv_bfloat162Li64ELi3EEvPKT_S4_S4_PS2_iib)
        /*00f8*/ 	.word	0x00000020


	//----- nvinfo : EIATTR_FRAME_SIZE
	.align		4
.L_41:
        /*00fc*/ 	.byte	0x04, 0x11
        /*00fe*/ 	.short	(.L_43 - .L_42)
	.align		4
.L_42:
        /*0100*/ 	.word	index@(_Z19gemv_kernel_batchedI13__nv_bfloat1614__nv_bfloat162Li64ELi3EEvPKT_S4_S4_PS2_iib)
        /*0104*/ 	.word	0x00000000


	//----- nvinfo : EIATTR_REGCOUNT
	.align		4
.L_43:
        /*0108*/ 	.byte	0x04, 0x2f
        /*010a*/ 	.short	(.L_45 - .L_44)
	.align		4
.L_44:
        /*010c*/ 	.word	index@(_Z19gemv_kernel_batchedI13__nv_bfloat1614__nv_bfloat162Li64ELi4EEvPKT_S4_S4_PS2_iib)
        /*0110*/ 	.word	0x00000028


	//----- nvinfo : EIATTR_FRAME_SIZE
	.align		4
.L_45:
        /*0114*/ 	.byte	0x04, 0x11
        /*0116*/ 	.short	(.L_47 - .L_46)
	.align		4
.L_46:
        /*0118*/ 	.word	index@(_Z19gemv_kernel_batchedI13__nv_bfloat1614__nv_bfloat162Li64ELi4EEvPKT_S4_S4_PS2_iib)
        /*011c*/ 	.word	0x00000000


	//----- nvinfo : EIATTR_REGCOUNT
	.align		4
.L_47:
        /*0120*/ 	.byte	0x04, 0x2f
        /*0122*/ 	.short	(.L_49 - .L_48)
	.align		4
.L_48:
        /*0124*/ 	.word	index@(_Z19gemv_kernel_batchedI13__nv_bfloat1614__nv_bfloat162Li64ELi5EEvPKT_S4_S4_PS2_iib)
        /*0128*/ 	.word	0x00000028


	//----- nvinfo : EIATTR_FRAME_SIZE
	.align		4
.L_49:
        /*012c*/ 	.byte	0x04, 0x11
        /*012e*/ 	.short	(.L_51 - .L_50)
	.align		4
.L_50:
        /*0130*/ 	.word	index@(_Z19gemv_kernel_batchedI13__nv_bfloat1614__nv_bfloat162Li64ELi5EEvPKT_S4_S4_PS2_iib)
        /*0134*/ 	.word	0x00000000


	//----- nvinfo : EIATTR_REGCOUNT
	.align		4
.L_51:
        /*0138*/ 	.byte	0x04, 0x2f
        /*013a*/ 	.short	(.L_53 - .L_52)
	.align		4
.L_52:
        /*013c*/ 	.word	index@(_Z19gemv_kernel_batchedI13__nv_bfloat1614__nv_bfloat162Li64ELi6EEvPKT_S4_S4_PS2_iib)
        /*0140*/ 	.word	0x00000020


	//----- nvinfo : EIATTR_FRAME_SIZE
	.align		4
.L_53:
        /*0144*/ 	.byte	0x04, 0x11
        /*0146*/ 	.short	(.L_55 - .L_54)
	.align		4
.L_54:
        /*0148*/ 	.word	index@(_Z19gemv_kernel_batchedI13__nv_bfloat1614__nv_bfloat162Li64ELi6EEvPKT_S4_S4_PS2_iib)
        /*014c*/ 	.word	0x00000000


	//----- nvinfo : EIATTR_REGCOUNT
	.align		4
.L_55:
        /*0150*/ 	.byte	0x04, 0x2f
        /*0152*/ 	.short	(.L_57 - .L_56)
	.align		4
.L_56:
        /*0154*/ 	.word	index@(_Z19gemv_kernel_batchedI13__nv_bfloat1614__nv_bfloat162Li64ELi7EEvPKT_S4_S4_PS2_iib)
        /*0158*/ 	.word	0x00000028


	//----- nvinfo : EIATTR_FRAME_SIZE
	.align		4
.L_57:
        /*015c*/ 	.byte	0x04, 0x11
        /*015e*/ 	.short	(.L_59 - .L_58)
	.align		4
.L_58:
        /*0160*/ 	.word	index@(_Z19gemv_kernel_batchedI13__nv_bfloat1614__nv_bfloat162Li64ELi7EEvPKT_S4_S4_PS2_iib)
        /*0164*/ 	.word	0x00000000


	//----- nvinfo : EIATTR_REGCOUNT
	.align		4
.L_59:
        /*0168*/ 	.byte	0x04, 0x2f
        /*016a*/ 	.short	(.L_61 - .L_60)
	.align		4
.L_60:
        /*016c*/ 	.word	index@(_Z19gemv_kernel_batchedI13__nv_bfloat1614__nv_bfloat162Li64ELi8EEvPKT_S4_S4_PS2_iib)
        /*0170*/ 	.word	0x00000028


	//----- nvinfo : EIATTR_FRAME_SIZE
	.align		4
.L_61:
        /*0174*/ 	.byte	0x04, 0x11
        /*0176*/ 	.short	(.L_63 - .L_62)
	.align		4
.L_62:
        /*0178*/ 	.word	index@(_Z19gemv_kernel_batchedI13__nv_bfloat1614__nv_bfloat162Li64ELi8EEvPKT_S4_S4_PS2_iib)
        /*017c*/ 	.word	0x00000000


	//----- nvinfo : EIATTR_REGCOUNT
	.align		4
.L_63:
        /*0180*/ 	.byte	0x04, 0x2f
        /*0182*/ 	.short	(.L_65 - .L_64)
	.align		4
.L_64:
        /*0184*/ 	.word	index@(_Z19gemv_kernel_batchedI13__nv_bfloat1614__nv_bfloat162Li128ELi1EEvPKT_S4_S4_PS2_iib)
        /*0188*/ 	.word	0x0000001c


	//----- nvinfo : EIATTR_FRAME_SIZE
	.align		4
.L_65:
        /*018c*/ 	.byte	0x04, 0x11
        /*018e*/ 	.short	(.L_67 - .L_66)
	.align		4
.L_66:
        /*0190*/ 	.word	index@(_Z19gemv_kernel_batchedI13__nv_bfloat1614__nv_bfloat162Li128ELi1EEvPKT_S4_S4_PS2_iib)
        /*0194*/ 	.word	0x00000000


	//----- nvinfo : EIATTR_REGCOUNT
	.align		4
.L_67:
        /*0198*/ 	.byte	0x04, 0x2f
        /*019a*/ 	.short	(.L_69 - .L_68)
	.align		4
.L_68:
        /*019c*/ 	.word	index@(_Z19gemv_kernel_batchedI13__nv_bfloat1614__nv_bfloat162Li128ELi2EEvPKT_S4_S4_PS2_iib)
        /*01a0*/ 	.word	0x00000020


	//----- nvinfo : EIATTR_FRAME_SIZE
	.align		4
.L_69:
        /*01a4*/ 	.byte	0x04, 0x11
        /*01a6*/ 	.short	(.L_71 - .L_70)
	.align		4
.L_70:
        /*01a8*/ 	.word	index@(_Z19gemv_kernel_batchedI13__nv_bfloat1614__nv_bfloat162Li128ELi2EEvPKT_S4_S4_PS2_iib)
        /*01ac*/ 	.word	0x00000000


	//----- nvinfo : EIATTR_REGCOUNT
	.align		4
.L_71:
        /*01b0*/ 	.byte	0x04, 0x2f
        /*01b2*/ 	.short	(.L_73 - .L_72)
	.align		4
.L_72:
        /*01b4*/ 	.word	index@(_Z19gemv_kernel_batchedI13__nv_bfloat1614__nv_bfloat162Li128ELi3EEvPKT_S4_S4_PS2_iib)
        /*01b8*/ 	.word	0x00000020


	//----- nvinfo : EIATTR_FRAME_SIZE
	.align		4
.L_73:
        /*01bc*/ 	.byte	0x04, 0x11
        /*01be*/ 	.short	(.L_75 - .L_74)
	.align		4
.L_74:
        /*01c0*/ 	.word	index@(_Z19gemv_kernel_batchedI13__nv_bfloat1614__nv_bfloat162Li128ELi3EEvPKT_S4_S4_PS2_iib)
        /*01c4*/ 	.word	0x00000000


	//----- nvinfo : EIATTR_REGCOUNT
	.align		4
.L_75:
        /*01c8*/ 	.byte	0x04, 0x2f
        /*01ca*/ 	.short	(.L_77 - .L_76)
	.align		4
.L_76:
        /*01cc*/ 	.word	index@(_Z19gemv_kernel_batchedI13__nv_bfloat1614__nv_bfloat162Li128ELi4EEvPKT_S4_S4_PS2_iib)
        /*01d0*/ 	.word	0x00000028


	//----- nvinfo : EIATTR_FRAME_SIZE
	.align		4
.L_77:
        /*01d4*/ 	.byte	0x04, 0x11
        /*01d6*/ 	.short	(.L_79 - .L_78)
	.align		4
.L_78:
        /*01d8*/ 	.word	index@(_Z19gemv_kernel_batchedI13__nv_bfloat1614__nv_bfloat162Li128ELi4EEvPKT_S4_S4_PS2_iib)
        /*01dc*/ 	.word	0x00000000


	//----- nvinfo : EIATTR_REGCOUNT
	.align		4
.L_79:
        /*01e0*/ 	.byte	0x04, 0x2f
        /*01e2*/ 	.short	(.L_81 - .L_80)
	.align		4
.L_80:
        /*01e4*/ 	.word	index@(_Z19gemv_kernel_batchedI13__nv_bfloat1614__nv_bfloat162Li128ELi5EEvPKT_S4_S4_PS2_iib)
        /*01e8*/ 	.word	0x00000028


	//----- nvinfo : EIATTR_FRAME_SIZE
	.align		4
.L_81:
        /*01ec*/ 	.byte	0x04, 0x11
        /*01ee*/ 	.short	(.L_83 - .L_82)
	.align		4
.L_82:
        /*01f0*/ 	.word	index@(_Z19gemv_kernel_batchedI13__nv_bfloat1614__nv_bfloat162Li128ELi5EEvPKT_S4_S4_PS2_iib)
        /*01f4*/ 	.word	0x00000000


	//----- nvinfo : EIATTR_REGCOUNT
	.align		4
.L_83:
        /*01f8*/ 	.byte	0x04, 0x2f
        /*01fa*/ 	.short	(.L_85 - .L_84)
	.align		4
.L_84:
        /*01fc*/ 	.word	index@(_Z19gemv_kernel_batchedI13__nv_bfloat1614__nv_bfloat162Li128ELi6EEvPKT_S4_S4_PS2_iib)
        /*0200*/ 	.word	0x00000020


	//----- nvinfo : EIATTR_FRAME_SIZE
	.align		4
.L_85:
        /*0204*/ 	.byte	0x04, 0x11
        /*0206*/ 	.short	(.L_87 - .L_86)
	.align		4
.L_86:
        /*0208*/ 	.word	index@(_Z19gemv_kernel_batchedI13__nv_bfloat1614__nv_bfloat162Li128ELi6EEvPKT_S4_S4_PS2_iib)
        /*020c*/ 	.word	0x00000000


	//----- nvinfo : EIATTR_REGCOUNT
	.align		4
.L_87:
        /*0210*/ 	.byte	0x04, 0x2f
        /*0212*/ 	.short	(.L_89 - .L_88)
	.align		4
.L_88:
        /*0214*/ 	.word	index@(_Z19gemv_kernel_batchedI13__nv_bfloat1614__nv_bfloat162Li128ELi7EEvPKT_S4_S4_PS2_iib)
        /*0218*/ 	.word	0x00000028


	//----- nvinfo : EIATTR_FRAME_SIZE
	.align		4
.L_89:
        /*021c*/ 	.byte	0x04, 0x11
        /*021e*/ 	.short	(.L_91 - .L_90)
	.align		4
.L_90:
        /*0220*/ 	.word	index@(_Z19gemv_kernel_batchedI13__nv_bfloat1614__nv_bfloat162Li128ELi7EEvPKT_S4_S4_PS2_iib)
        /*0224*/ 	.word	0x00000000


	//----- nvinfo : EIATTR_REGCOUNT
	.align		4
.L_91:
        /*0228*/ 	.byte	0x04, 0x2f
        /*022a*/ 	.short	(.L_93 - .L_92)
	.align		4
.L_92:
        /*022c*/ 	.word	index@(_Z19gemv_kernel_batchedI13__nv_bfloat1614__nv_bfloat162Li128ELi8EEvPKT_S4_S4_PS2_iib)
        /*0230*/ 	.word	0x00000028


	//----- nvinfo : EIATTR_FRAME_SIZE
	.align		4
.L_93:
        /*0234*/ 	.byte	0x04, 0x11
        /*0236*/ 	.short	(.L_95 - .L_94)
	.align		4
.L_94:
        /*0238*/ 	.word	index@(_Z19gemv_kernel_batchedI13__nv_bfloat1614__nv_bfloat162Li128ELi8EEvPKT_S4_S4_PS2_iib)
        /*023c*/ 	.word	0x00000000


	//----- nvinfo : EIATTR_REGCOUNT
	.align		4
.L_95:
        /*0240*/ 	.byte	0x04, 0x2f
        /*0242*/ 	.short	(.L_97 - .L_96)
	.align		4
.L_96:
        /*0244*/ 	.word	index@(_Z19gemv_kernel_batchedI13__nv_bfloat1614__nv_bfloat162Li256ELi1EEvPKT_S4_S4_PS2_iib)
        /*0248*/ 	.word	0x0000001c


	//----- nvinfo : EIATTR_FRAME_SIZE
	.align		4
.L_97:
        /*024c*/ 	.byte	0x04, 0x11
        /*024e*/ 	.short	(.L_99 - .L_98)
	.align		4
.L_98:
        /*0250*/ 	.word	index@(_Z19gemv_kernel_batchedI13__nv_bfloat1614__nv_bfloat162Li256ELi1EEvPKT_S4_S4_PS2_iib)
        /*0254*/ 	.word	0x00000000


	//----- nvinfo : EIATTR_REGCOUNT
	.align		4
.L_99:
        /*0258*/ 	.byte	0x04, 0x2f
        /*025a*/ 	.short	(.L_101 - .L_100)
	.align		4
.L_100:
        /*025c*/ 	.word	index@(_Z19gemv_kernel_batchedI13__nv_bfloat1614__nv_bfloat162Li256ELi2EEvPKT_S4_S4_PS2_iib)
        /*0260*/ 	.word	0x00000020


	//----- nvinfo : EIATTR_FRAME_SIZE
	.align		4
.L_101:
        /*0264*/ 	.byte	0x04, 0x11
        /*0266*/ 	.short	(.L_103 - .L_102)
	.align		4
.L_102:
        /*0268*/ 	.word	index@(_Z19gemv_kernel_batchedI13__nv_bfloat1614__nv_bfloat162Li256ELi2EEvPKT_S4_S4_PS2_iib)
        /*026c*/ 	.word	0x00000000


	//----- nvinfo : EIATTR_REGCOUNT
	.align		4
.L_103:
        /*0270*/ 	.byte	0x04, 0x2f
        /*0272*/ 	.short	(.L_105 - .L_104)
	.align		4
.L_104:
        /*0274*/ 	.word	index@(_Z19gemv_kernel_batchedI13__nv_bfloat1614__nv_bfloat162Li256ELi3EEvPKT_S4_S4_PS2_iib)
        /*0278*/ 	.word	0x00000020


	//----- nvinfo : EIATTR_FRAME_SIZE
	.align		4
.L_105:
        /*027c*/ 	.byte	0x04, 0x11
        /*027e*/ 	.short	(.L_107 - .L_106)
	.align		4
.L_106:
        /*0280*/ 	.word	index@(_Z19gemv_kernel_batchedI13__nv_bfloat1614__nv_bfloat162Li256ELi3EEvPKT_S4_S4_PS2_iib)
        /*0284*/ 	.word	0x00000000


	//----- nvinfo : EIATTR_REGCOUNT
	.align		4
.L_107:
        /*0288*/ 	.byte	0x04, 0x2f
        /*028a*/ 	.short	(.L_109 - .L_108)
	.align		4
.L_108:
        /*028c*/ 	.word	index@(_Z19gemv_kernel_batchedI13__nv_bfloat1614__nv_bfloat162Li256ELi4EEvPKT_S4_S4_PS2_iib)
        /*0290*/ 	.word	0x00000028


	//----- nvinfo : EIATTR_FRAME_SIZE
	.align		4
.L_109:
        /*0294*/ 	.byte	0x04, 0x11
        /*0296*/ 	.short	(.L_111 - .L_110)
	.align		4
.L_110:
        /*0298*/ 	.word	index@(_Z19gemv_kernel_batchedI13__nv_bfloat1614__nv_bfloat162Li256ELi4EEvPKT_S4_S4_PS2_iib)
        /*029c*/ 	.word	0x00000000


	//----- nvinfo : EIATTR_REGCOUNT
	.align		4
.L_111:
        /*02a0*/ 	.byte	0x04, 0x2f
        /*02a2*/ 	.short	(.L_113 - .L_112)
	.align		4
.L_112:
        /*02a4*/ 	.word	index@(_Z19gemv_kernel_batchedI13__nv_bfloat1614__nv_bfloat162Li256ELi5EEvPKT_S4_S4_PS2_iib)
        /*02a8*/ 	.word	0x00000028


	//----- nvinfo : EIATTR_FRAME_SIZE
	.align		4
.L_113:
        /*02ac*/ 	.byte	0x04, 0x11
        /*02ae*/ 	.short	(.L_115 - .L_114)
	.align		4
.L_114:
        /*02b0*/ 	.word	index@(_Z19gemv_kernel_batchedI13__nv_bfloat1614__nv_bfloat162Li256ELi5EEvPKT_S4_S4_PS2_iib)
        /*02b4*/ 	.word	0x00000000


	//----- nvinfo : EIATTR_REGCOUNT
	.align		4
.L_115:
        /*02b8*/ 	.byte	0x04, 0x2f
        /*02ba*/ 	.short	(.L_117 - .L_116)
	.align		4
.L_116:
        /*02bc*/ 	.word	index@(_Z19gemv_kernel_batchedI13__nv_bfloat1614__nv_bfloat162Li256ELi6EEvPKT_S4_S4_PS2_iib)
        /*02c0*/ 	.word	0x00000020


	//----- nvinfo : EIATTR_FRAME_SIZE
	.align		4
.L_117:
        /*02c4*/ 	.byte	0x04, 0x11
        /*02c6*/ 	.short	(.L_119 - .L_118)
	.align		4
.L_118:
        /*02c8*/ 	.word	index@(_Z19gemv_kernel_batchedI13__nv_bfloat1614__nv_bfloat162Li256ELi6EEvPKT_S4_S4_PS2_iib)
        /*02cc*/ 	.word	0x00000000


	//----- nvinfo : EIATTR_REGCOUNT
	.align		4
.L_119:
        /*02d0*/ 	.byte	0x04, 0x2f
        /*02d2*/ 	.short	(.L_121 - .L_120)
	.align		4
.L_120:
        /*02d4*/ 	.word	index@(_Z19gemv_kernel_batchedI13__nv_bfloat1614__nv_bfloat162Li256ELi7EEvPKT_S4_S4_PS2_iib)
        /*02d8*/ 	.word	0x00000028


	//----- nvinfo : EIATTR_FRAME_SIZE
	.align		4
.L_121:
        /*02dc*/ 	.byte	0x04, 0x11
        /*02de*/ 	.short	(.L_123 - .L_122)
	.align		4
.L_122:
        /*02e0*/ 	.word	index@(_Z19gemv_kernel_batchedI13__nv_bfloat1614__nv_bfloat162Li256ELi7EEvPKT_S4_S4_PS2_iib)
        /*02e4*/ 	.word	0x00000000


	//----- nvinfo : EIATTR_REGCOUNT
	.align		4
.L_123:
        /*02e8*/ 	.byte	0x04, 0x2f
        /*02ea*/ 	.short	(.L_125 - .L_124)
	.align		4
.L_124:
        /*02ec*/ 	.word	index@(_Z19gemv_kernel_batchedI13__nv_bfloat1614__nv_bfloat162Li256ELi8EEvPKT_S4_S4_PS2_iib)
        /*02f0*/ 	.word	0x00000028


	//----- nvinfo : EIATTR_FRAME_SIZE
	.align		4
.L_125:
        /*02f4*/ 	.byte	0x04, 0x11
        /*02f6*/ 	.short	(.L_127 - .L_126)
	.align		4
.L_126:
        /*02f8*/ 	.word	index@(_Z19gemv_kernel_batchedI13__nv_bfloat1614__nv_bfloat162Li256ELi8EEvPKT_S4_S4_PS2_iib)
        /*02fc*/ 	.word	0x00000000


	//----- nvinfo : EIATTR_REGCOUNT
	.align		4
.L_127:
        /*0300*/ 	.byte	0x04, 0x2f
        /*0302*/ 	.short	(.L_129 - .L_128)
	.align		4
.L_128:
        /*0304*/ 	.word	index@(_Z19gemv_kernel_batchedI6__half7__half2Li32ELi1EEvPKT_S4_S4_PS2_iib)
        /*0308*/ 	.word	0x00000020


	//----- nvinfo : EIATTR_FRAME_SIZE
	.align		4
.L_129:
        /*030c*/ 	.byte	0x04, 0x11
        /*030e*/ 	.short	(.L_131 - .L_130)
	.align		4
.L_130:
        /*0310*/ 	.word	index@(_Z19gemv_kernel_batchedI6__half7__half2Li32ELi1EEvPKT_S4_S4_PS2_iib)
        /*0314*/ 	.word	0x00000000


	//----- nvinfo : EIATTR_REGCOUNT
	.align		4
.L_131:
        /*0318*/ 	.byte	0x04, 0x2f
        /*031a*/ 	.short	(.L_133 - .L_132)
	.align		4
.L_132:
        /*031c*/ 	.word	index@(_Z19gemv_kernel_batchedI6__half7__half2Li32ELi2EEvPKT_S4_S4_PS2_iib)
        /*0320*/ 	.word	0x00000020


	//----- nvinfo : EIATTR_FRAME_SIZE
	.align		4
.L_133:
        /*0324*/ 	.byte	0x04, 0x11
        /*0326*/ 	.short	(.L_135 - .L_134)
	.align		4
.L_134:
        /*0328*/ 	.word	index@(_Z19gemv_kernel_batchedI6__half7__half2Li32ELi2EEvPKT_S4_S4_PS2_iib)
        /*032c*/ 	.word	0x00000000


	//----- nvinfo : EIATTR_REGCOUNT
	.align		4
.L_135:
        /*0330*/ 	.byte	0x04, 0x2f
        /*0332*/ 	.short	(.L_137 - .L_136)
	.align		4
.L_136:
        /*0334*/ 	.word	index@(_Z19gemv_kernel_batchedI6__half7__half2Li32ELi3EEvPKT_S4_S4_PS2_iib)
        /*0338*/ 	.word	0x00000020


	//----- nvinfo : EIATTR_FRAME_SIZE
	.align		4
.L_137:
        /*033c*/ 	.byte	0x04, 0x11
        /*033e*/ 	.short	(.L_139 - .L_138)
	.align		4
.L_138:
        /*0340*/ 	.word	index@(_Z19gemv_kernel_batchedI6__half7__half2Li32ELi3EEvPKT_S4_S4_PS2_iib)
        /*0344*/ 	.word	0x00000000


	//----- nvinfo : EIATTR_REGCOUNT
	.align		4
.L_139:
        /*0348*/ 	.byte	0x04, 0x2f
        /*034a*/ 	.short	(.L_141 - .L_140)
	.align		4
.L_140:
        /*034c*/ 	.word	index@(_Z19gemv_kernel_batchedI6__half7__half2Li32ELi4EEvPKT_S4_S4_PS2_iib)
        /*0350*/ 	.word	0x00000028


	//----- nvinfo : EIATTR_FRAME_SIZE
	.align		4
.L_141:
        /*0354*/ 	.byte	0x04, 0x11
        /*0356*/ 	.short	(.L_143 - .L_142)
	.align		4
.L_142:
        /*0358*/ 	.word	index@(_Z19gemv_kernel_batchedI6__half7__half2Li32ELi4EEvPKT_S4_S4_PS2_iib)
        /*035c*/ 	.word	0x00000000


	//----- nvinfo : EIATTR_REGCOUNT
	.align		4
.L_143:
        /*0360*/ 	.byte	0x04, 0x2f
        /*0362*/ 	.short	(.L_145 - .L_144)
	.align		4
.L_144:
        /*0364*/ 	.word	index@(_Z19gemv_kernel_batchedI6__half7__half2Li32ELi5EEvPKT_S4_S4_PS2_iib)
        /*0368*/ 	.word	0x00000028


	//----- nvinfo : EIATTR_FRAME_SIZE
	.align		4
.L_145:
        /*036c*/ 	.byte	0x04, 0x11
        /*036e*/ 	.short	(.L_147 - .L_146)
	.align		4
.L_146:
        /*0370*/ 	.word	index@(_Z19gemv_kernel_batchedI6__half7__half2Li32ELi5EEvPKT_S4_S4_PS2_iib)
        /*0374*/ 	.word	0x00000000


	//----- nvinfo : EIATTR_REGCOUNT
	.align		4
.L_147:
        /*0378*/ 	.byte	0x04, 0x2f
        /*037a*/ 	.short	(.L_149 - .L_148)
	.align		4
.L_148:
        /*037c*/ 	.word	index@(_Z19gemv_kernel_batchedI6__half7__half2Li32ELi6EEvPKT_S4_S4_PS2_iib)
        /*0380*/ 	.word	0x00000028


	//----- nvinfo : EIATTR_FRAME_SIZE
	.align		4
.L_149:
        /*0384*/ 	.byte	0x04, 0x11
        /*0386*/ 	.short	(.L_151 - .L_150)
	.align		4
.L_150:
        /*0388*/ 	.word	index@(_Z19gemv_kernel_batchedI6__half7__half2Li32ELi6EEvPKT_S4_S4_PS2_iib)
        /*038c*/ 	.word	0x00000000


	//----- nvinfo : EIATTR_REGCOUNT
	.align		4
.L_151:
        /*0390*/ 	.byte	0x04, 0x2f
        /*0392*/ 	.short	(.L_153 - .L_152)
	.align		4
.L_152:
        /*0394*/ 	.word	index@(_Z19gemv_kernel_batchedI6__half7__half2Li32ELi7EEvPKT_S4_S4_PS2_iib)
        /*0398*/ 	.word	0x00000028


	//----- nvinfo : EIATTR_FRAME_SIZE
	.align		4
.L_153:
        /*039c*/ 	.byte	0x04, 0x11
        /*039e*/ 	.short	(.L_155 - .L_154)
	.align		4
.L_154:
        /*03a0*/ 	.word	index@(_Z19gemv_kernel_batchedI6__half7__half2Li32ELi7EEvPKT_S4_S4_PS2_iib)
        /*03a4*/ 	.word	0x00000000


	//----- nvinfo : EIATTR_REGCOUNT
	.align		4
.L_155:
        /*03a8*/ 	.byte	0x04, 0x2f
        /*03aa*/ 	.short	(.L_157 - .L_156)
	.align		4
.L_156:
        /*03ac*/ 	.word	index@(_Z19gemv_kernel_batchedI6__half7__half2Li32ELi8EEvPKT_S4_S4_PS2_iib)
        /*03b0*/ 	.word	0x00000028


	//----- nvinfo : EIATTR_FRAME_SIZE
	.align		4
.L_157:
        /*03b4*/ 	.byte	0x04, 0x11
        /*03b6*/ 	.short	(.L_159 - .L_158)
	.align		4
.L_158:
        /*03b8*/ 	.word	index@(_Z19gemv_kernel_batchedI6__half7__half2Li32ELi8EEvPKT_S4_S4_PS2_iib)
        /*03bc*/ 	.word	0x00000000


	//----- nvinfo : EIATTR_REGCOUNT
	.align		4
.L_159:
        /*03c0*/ 	.byte	0x04, 0x2f
        /*03c2*/ 	.short	(.L_161 - .L_160)
	.align		4
.L_160:
        /*03c4*/ 	.word	index@(_Z19gemv_kernel_batchedI6__half7__half2Li64ELi1EEvPKT_S4_S4_PS2_iib)
        /*03c8*/ 	.word	0x00000020


	//----- nvinfo : EIATTR_FRAME_SIZE
	.align		4
.L_161:
        /*03cc*/ 	.byte	0x04, 0x11
        /*03ce*/ 	.short	(.L_163 - .L_162)
	.align		4
.L_162:
        /*03d0*/ 	.word	index@(_Z19gemv_kernel_batchedI6__half7__half2Li64ELi1EEvPKT_S4_S4_PS2_iib)
        /*03d4*/ 	.word	0x00000000


	//----- nvinfo : EIATTR_REGCOUNT
	.align		4
.L_163:
        /*03d8*/ 	.byte	0x04, 0x2f
        /*03da*/ 	.short	(.L_165 - .L_164)
	.align		4
.L_164:
        /*03dc*/ 	.word	index@(_Z19gemv_kernel_batchedI6__half7__half2Li64ELi2EEvPKT_S4_S4_PS2_iib)
        /*03e0*/ 	.word	0x00000020


	//----- nvinfo : EIATTR_FRAME_SIZE
	.align		4
.L_165:
        /*03e4*/ 	.byte	0x04, 0x11
        /*03e6*/ 	.short	(.L_167 - .L_166)
	.align		4
.L_166:
        /*03e8*/ 	.word	index@(_Z19gemv_kernel_batchedI6__half7__half2Li64ELi2EEvPKT_S4_S4_PS2_iib)
        /*03ec*/ 	.word	0x00000000


	//----- nvinfo : EIATTR_REGCOUNT
	.align		4
.L_167:
        /*03f0*/ 	.byte	0x04, 0x2f
        /*03f2*/ 	.short	(.L_169 - .L_168)
	.align		4
.L_168:
        /*03f4*/ 	.word	index@(_Z19gemv_kernel_batchedI6__half7__half2Li64ELi3EEvPKT_S4_S4_PS2_iib)
        /*03f8*/ 	.word	0x00000020


	//----- nvinfo : EIATTR_FRAME_SIZE
	.align		4
.L_169:
        /*03fc*/ 	.byte	0x04, 0x11
        /*03fe*/ 	.short	(.L_171 - .L_170)
	.align		4
.L_170:
        /*0400*/ 	.word	index@(_Z19gemv_kernel_batchedI6__half7__half2Li64ELi3EEvPKT_S4_S4_PS2_iib)
        /*0404*/ 	.word	0x00000000


	//----- nvinfo : EIATTR_REGCOUNT
	.align		4
.L_171:
        /*0408*/ 	.byte	0x04, 0x2f
        /*040a*/ 	.short	(.L_173 - .L_172)
	.align		4
.L_172:
        /*040c*/ 	.word	index@(_Z19gemv_kernel_batchedI6__half7__half2Li64ELi4EEvPKT_S4_S4_PS2_iib)
        /*0410*/ 	.word	0x00000028


	//----- nvinfo : EIATTR_FRAME_SIZE
	.align		4
.L_173:
        /*0414*/ 	.byte	0x04, 0x11
        /*0416*/ 	.short	(.L_175 - .L_174)
	.align		4
.L_174:
        /*0418*/ 	.word	index@(_Z19gemv_kernel_batchedI6__half7__half2Li64ELi4EEvPKT_S4_S4_PS2_iib)
        /*041c*/ 	.word	0x00000000


	//----- nvinfo : EIATTR_REGCOUNT
	.align		4
.L_175:
        /*0420*/ 	.byte	0x04, 0x2f
        /*0422*/ 	.short	(.L_177 - .L_176)
	.align		4
.L_176:
        /*0424*/ 	.word	index@(_Z19gemv_kernel_batchedI6__half7__half2Li64ELi5EEvPKT_S4_S4_PS2_iib)
        /*0428*/ 	.word	0x00000028


	//----- nvinfo : EIATTR_FRAME_SIZE
	.align		4
.L_177:
        /*042c*/ 	.byte	0x04, 0x11
        /*042e*/ 	.short	(.L_179 - .L_178)
	.align		4
.L_178:
        /*0430*/ 	.word	index@(_Z19gemv_kernel_batchedI6__half7__half2Li64ELi5EEvPKT_S4_S4_PS2_iib)
        /*0434*/ 	.word	0x00000000


	//----- nvinfo : EIATTR_REGCOUNT
	.align		4
.L_179:
        /*0438*/ 	.byte	0x04, 0x2f
        /*043a*/ 	.short	(.L_181 - .L_180)
	.align		4
.L_180:
        /*043c*/ 	.word	index@(_Z19gemv_kernel_batchedI6__half7__half2Li64ELi6EEvPKT_S4_S4_PS2_iib)
        /*0440*/ 	.word	0x00000028


	//----- nvinfo : EIATTR_FRAME_SIZE
	.align		4
.L_181:
        /*0444*/ 	.byte	0x04, 0x11
        /*0446*/ 	.short	(.L_183 - .L_182)
	.align		4
.L_182:
        /*0448*/ 	.word	index@(_Z19gemv_kernel_batchedI6__half7__half2Li64ELi6EEvPKT_S4_S4_PS2_iib)
        /*044c*/ 	.word	0x00000000


	//----- nvinfo : EIATTR_REGCOUNT
	.align		4
.L_183:
        /*0450*/ 	.byte	0x04, 0x2f
        /*0452*/ 	.short	(.L_185 - .L_184)
	.align		4
.L_184:
        /*0454*/ 	.word	index@(_Z19gemv_kernel_batchedI6__half7__half2Li64ELi7EEvPKT_S4_S4_PS2_iib)
        /*0458*/ 	.word	0x00000028


	//----- nvinfo : EIATTR_FRAME_SIZE
	.align		4
.L_185:
        /*045c*/ 	.byte	0x04, 0x11
        /*045e*/ 	.short	(.L_187 - .L_186)
	.align		4
.L_186:
        /*0460*/ 	.word	index@(_Z19gemv_kernel_batchedI6__half7__half2Li64ELi7EEvPKT_S4_S4_PS2_iib)
        /*0464*/ 	.word	0x00000000


	//----- nvinfo : EIATTR_REGCOUNT
	.align		4
.L_187:
        /*0468*/ 	.byte	0x04, 0x2f
        /*046a*/ 	.short	(.L_189 - .L_188)
	.align		4
.L_188:
        /*046c*/ 	.word	index@(_Z19gemv_kernel_batchedI6__half7__half2Li64ELi8EEvPKT_S4_S4_PS2_iib)
        /*0470*/ 	.word	0x00000028


	//----- nvinfo : EIATTR_FRAME_SIZE
	.align		4
.L_189:
        /*0474*/ 	.byte	0x04, 0x11
        /*0476*/ 	.short	(.L_191 - .L_190)
	.align		4
.L_190:
        /*0478*/ 	.word	index@(_Z19gemv_kernel_batchedI6__half7__half2Li64ELi8EEvPKT_S4_S4_PS2_iib)
        /*047c*/ 	.word	0x00000000


	//----- nvinfo : EIATTR_REGCOUNT
	.align		4
.L_191:
        /*0480*/ 	.byte	0x04, 0x2f
        /*0482*/ 	.short	(.L_193 - .L_192)
	.align		4
.L_192:
        /*0484*/ 	.word	index@(_Z19gemv_kernel_batchedI6__half7__half2Li128ELi1EEvPKT_S4_S4_PS2_iib)
        /*0488*/ 	.word	0x00000020


	//----- nvinfo : EIATTR_FRAME_SIZE
	.align		4
.L_193:
        /*048c*/ 	.byte	0x04, 0x11
        /*048e*/ 	.short	(.L_195 - .L_194)
	.align		4
.L_194:
        /*0490*/ 	.word	index@(_Z19gemv_kernel_batchedI6__half7__half2Li128ELi1EEvPKT_S4_S4_PS2_iib)
        /*0494*/ 	.word	0x00000000


	//----- nvinfo : EIATTR_REGCOUNT
	.align		4
.L_195:
        /*0498*/ 	.byte	0x04, 0x2f
        /*049a*/ 	.short	(.L_197 - .L_196)
	.align		4
.L_196:
        /*049c*/ 	.word	index@(_Z19gemv_kernel_batchedI6__half7__half2Li128ELi2EEvPKT_S4_S4_PS2_iib)
        /*04a0*/ 	.word	0x00000020


	//----- nvinfo : EIATTR_FRAME_SIZE
	.align		4
.L_197:
        /*04a4*/ 	.byte	0x04, 0x11
        /*04a6*/ 	.short	(.L_199 - .L_198)
	.align		4
.L_198:
        /*04a8*/ 	.word	index@(_Z19gemv_kernel_batchedI6__half7__half2Li128ELi2EEvPKT_S4_S4_PS2_iib)
        /*04ac*/ 	.word	0x00000000


	//----- nvinfo : EIATTR_REGCOUNT
	.align		4
.L_199:
        /*04b0*/ 	.byte	0x04, 0x2f
        /*04b2*/ 	.short	(.L_201 - .L_200)
	.align		4
.L_200:
        /*04b4*/ 	.word	index@(_Z19gemv_kernel_batchedI6__half7__half2Li128ELi3EEvPKT_S4_S4_PS2_iib)
        /*04b8*/ 	.word	0x00000020


	//----- nvinfo : EIATTR_FRAME_SIZE
	.align		4
.L_201:
        /*04bc*/ 	.byte	0x04, 0x11
        /*04be*/ 	.short	(.L_203 - .L_202)
	.align		4
.L_202:
        /*04c0*/ 	.word	index@(_Z19gemv_kernel_batchedI6__half7__half2Li128ELi3EEvPKT_S4_S4_PS2_iib)
        /*04c4*/ 	.word	0x00000000


	//----- nvinfo : EIATTR_REGCOUNT
	.align		4
.L_203:
        /*04c8*/ 	.byte	0x04, 0x2f
        /*04ca*/ 	.short	(.L_205 - .L_204)
	.align		4
.L_204:
        /*04cc*/ 	.word	index@(_Z19gemv_kernel_batchedI6__half7__half2Li128ELi4EEvPKT_S4_S4_PS2_iib)
        /*04d0*/ 	.word	0x00000028


	//----- nvinfo : EIATTR_FRAME_SIZE
	.align		4
.L_205:
        /*04d4*/ 	.byte	0x04, 0x11
        /*04d6*/ 	.short	(.L_207 - .L_206)
	.align		4
.L_206:
        /*04d8*/ 	.word	index@(_Z19gemv_kernel_batchedI6__half7__half2Li128ELi4EEvPKT_S4_S4_PS2_iib)
        /*04dc*/ 	.word	0x00000000


	//----- nvinfo : EIATTR_REGCOUNT
	.align		4
.L_207:
        /*04e0*/ 	.byte	0x04, 0x2f
        /*04e2*/ 	.short	(.L_209 - .L_208)
	.align		4
.L_208:
        /*04e4*/ 	.word	index@(_Z19gemv_kernel_batchedI6__half7__half2Li128ELi5EEvPKT_S4_S4_PS2_iib)
        /*04e8*/ 	.word	0x00000028


	//----- nvinfo : EIATTR_FRAME_SIZE
	.align		4
.L_209:
        /*04ec*/ 	.byte	0x04, 0x11
        /*04ee*/ 	.short	(.L_211 - .L_210)
	.align		4
.L_210:
        /*04f0*/ 	.word	index@(_Z19gemv_kernel_batchedI6__half7__half2Li128ELi5EEvPKT_S4_S4_PS2_iib)
        /*04f4*/ 	.word	0x00000000


	//----- nvinfo : EIATTR_REGCOUNT
	.align		4
.L_211:
        /*04f8*/ 	.byte	0x04, 0x2f
        /*04fa*/ 	.short	(.L_213 - .L_212)
	.align		4
.L_212:
        /*04fc*/ 	.word	index@(_Z19gemv_kernel_batchedI6__half7__half2Li128ELi6EEvPKT_S4_S4_PS2_iib)
        /*0500*/ 	.word	0x00000028


	//----- nvinfo : EIATTR_FRAME_SIZE
	.align		4
.L_213:
        /*0504*/ 	.byte	0x04, 0x11
        /*0506*/ 	.short	(.L_215 - .L_214)
	.align		4
.L_214:
        /*0508*/ 	.word	index@(_Z19gemv_kernel_batchedI6__half7__half2Li128ELi6EEvPKT_S4_S4_PS2_iib)
        /*050c*/ 	.word	0x00000000


	//----- nvinfo : EIATTR_REGCOUNT
	.align		4
.L_215:
        /*0510*/ 	.byte	0x04, 0x2f
        /*0512*/ 	.short	(.L_217 - .L_216)
	.align		4
.L_216:
        /*0514*/ 	.word	index@(_Z19gemv_kernel_batchedI6__half7__half2Li128ELi7EEvPKT_S4_S4_PS2_iib)
        /*0518*/ 	.word	0x00000028


	//----- nvinfo : EIATTR_FRAME_SIZE
	.align		4
.L_217:
        /*051c*/ 	.byte	0x04, 0x11
        /*051e*/ 	.short	(.L_219 - .L_218)
	.align		4
.L_218:
        /*0520*/ 	.word	index@(_Z19gemv_kernel_batchedI6__half7__half2Li128ELi7EEvPKT_S4_S4_PS2_iib)
        /*0524*/ 	.word	0x00000000


	//----- nvinfo : EIATTR_REGCOUNT
	.align		4
.L_219:
        /*0528*/ 	.byte	0x04, 0x2f
        /*052a*/ 	.short	(.L_221 - .L_220)
	.align		4
.L_220:
        /*052c*/ 	.word	index@(_Z19gemv_kernel_batchedI6__half7__half2Li128ELi8EEvPKT_S4_S4_PS2_iib)
        /*0530*/ 	.word	0x00000028


	//----- nvinfo : EIATTR_FRAME_SIZE
	.align		4
.L_221:
        /*0534*/ 	.byte	0x04, 0x11
        /*0536*/ 	.short	(.L_223 - .L_222)
	.align		4
.L_222:
        /*0538*/ 	.word	index@(_Z19gemv_kernel_batchedI6__half7__half2Li128ELi8EEvPKT_S4_S4_PS2_iib)
        /*053c*/ 	.word	0x00000000


	//----- nvinfo : EIATTR_REGCOUNT
	.align		4
.L_223:
        /*0540*/ 	.byte	0x04, 0x2f
        /*0542*/ 	.short	(.L_225 - .L_224)
	.align		4
.L_224:
        /*0544*/ 	.word	index@(_Z19gemv_kernel_batchedI6__half7__half2Li256ELi1EEvPKT_S4_S4_PS2_iib)
        /*0548*/ 	.word	0x00000020


	//----- nvinfo : EIATTR_FRAME_SIZE
	.align		4
.L_225:
        /*054c*/ 	.byte	0x04, 0x11
        /*054e*/ 	.short	(.L_227 - .L_226)
	.align		4
.L_226:
        /*0550*/ 	.word	index@(_Z19gemv_kernel_batchedI6__half7__half2Li256ELi1EEvPKT_S4_S4_PS2_iib)
        /*0554*/ 	.word	0x00000000


	//----- nvinfo : EIATTR_REGCOUNT
	.align		4
.L_227:
        /*0558*/ 	.byte	0x04, 0x2f
        /*055a*/ 	.short	(.L_229 - .L_228)
	.align		4
.L_228:
        /*055c*/ 	.word	index@(_Z19gemv_kernel_batchedI6__half7__half2Li256ELi2EEvPKT_S4_S4_PS2_iib)
        /*0560*/ 	.word	0x00000020


	//----- nvinfo : EIATTR_FRAME_SIZE
	.align		4
.L_229:
        /*0564*/ 	.byte	0x04, 0x11
        /*0566*/ 	.short	(.L_231 - .L_230)
	.align		4
.L_230:
        /*0568*/ 	.word	index@(_Z19gemv_kernel_batchedI6__half7__half2Li256ELi2EEvPKT_S4_S4_PS2_iib)
        /*056c*/ 	.word	0x00000000


	//----- nvinfo : EIATTR_REGCOUNT
	.align		4
.L_231:
        /*0570*/ 	.byte	0x04, 0x2f
        /*0572*/ 	.short	(.L_233 - .L_232)
	.align		4
.L_232:
        /*0574*/ 	.word	index@(_Z19gemv_kernel_batchedI6__half7__half2Li256ELi3EEvPKT_S4_S4_PS2_iib)
        /*0578*/ 	.word	0x00000020


	//----- nvinfo : EIATTR_FRAME_SIZE
	.align		4
.L_233:
        /*057c*/ 	.byte	0x04, 0x11
        /*057e*/ 	.short	(.L_235 - .L_234)
	.align		4
.L_234:
        /*0580*/ 	.word	index@(_Z19gemv_kernel_batchedI6__half7__half2Li256ELi3EEvPKT_S4_S4_PS2_iib)
        /*0584*/ 	.word	0x00000000


	//----- nvinfo : EIATTR_REGCOUNT
	.align		4
.L_235:
        /*0588*/ 	.byte	0x04, 0x2f
        /*058a*/ 	.short	(.L_237 - .L_236)
	.align		4
.L_236:
        /*058c*/ 	.word	index@(_Z19gemv_kernel_batchedI6__half7__half2Li256ELi4EEvPKT_S4_S4_PS2_iib)
        /*0590*/ 	.word	0x00000028


	//----- nvinfo : EIATTR_FRAME_SIZE
	.align		4
.L_237:
        /*0594*/ 	.byte	0x04, 0x11
        /*0596*/ 	.short	(.L_239 - .L_238)
	.align		4
.L_238:
        /*0598*/ 	.word	index@(_Z19gemv_kernel_batchedI6__half7__half2Li256ELi4EEvPKT_S4_S4_PS2_iib)
        /*059c*/ 	.word	0x00000000


	//----- nvinfo : EIATTR_REGCOUNT
	.align		4
.L_239:
        /*05a0*/ 	.byte	0x04, 0x2f
        /*05a2*/ 	.short	(.L_241 - .L_240)
	.align		4
.L_240:
        /*05a4*/ 	.word	index@(_Z19gemv_kernel_batchedI6__half7__half2Li256ELi5EEvPKT_S4_S4_PS2_iib)
        /*05a8*/ 	.word	0x00000028


	//----- nvinfo : EIATTR_FRAME_SIZE
	.align		4
.L_241:
        /*05ac*/ 	.byte	0x04, 0x11
        /*05ae*/ 	.short	(.L_243 - .L_242)
	.align		4
.L_242:
        /*05b0*/ 	.word	index@(_Z19gemv_kernel_batchedI6__half7__half2Li256ELi5EEvPKT_S4_S4_PS2_iib)
        /*05b4*/ 	.word	0x00000000


	//----- nvinfo : EIATTR_REGCOUNT
	.align		4
.L_243:
        /*05b8*/ 	.byte	0x04, 0x2f
        /*05ba*/ 	.short	(.L_245 - .L_244)
	.align		4
.L_244:
        /*05bc*/ 	.word	index@(_Z19gemv_kernel_batchedI6__half7__half2Li256ELi6EEvPKT_S4_S4_PS2_iib)
        /*05c0*/ 	.word	0x00000028


	//----- nvinfo : EIATTR_FRAME_SIZE
	.align		4
.L_245:
        /*05c4*/ 	.byte	0x04, 0x11
        /*05c6*/ 	.short	(.L_247 - .L_246)
	.align		4
.L_246:
        /*05c8*/ 	.word	index@(_Z19gemv_kernel_batchedI6__half7__half2Li256ELi6EEvPKT_S4_S4_PS2_iib)
        /*05cc*/ 	.word	0x00000000


	//----- nvinfo : EIATTR_REGCOUNT
	.align		4
.L_247:
        /*05d0*/ 	.byte	0x04, 0x2f
        /*05d2*/ 	.short	(.L_249 - .L_248)
	.align		4
.L_248:
        /*05d4*/ 	.word	index@(_Z19gemv_kernel_batchedI6__half7__half2Li256ELi7EEvPKT_S4_S4_PS2_iib)
        /*05d8*/ 	.word	0x00000028


	//----- nvinfo : EIATTR_FRAME_SIZE
	.align		4
.L_249:
        /*05dc*/ 	.byte	0x04, 0x11
        /*05de*/ 	.short	(.L_251 - .L_250)
	.align		4
.L_250:
        /*05e0*/ 	.word	index@(_Z19gemv_kernel_batchedI6__half7__half2Li256ELi7EEvPKT_S4_S4_PS2_iib)
        /*05e4*/ 	.word	0x00000000


	//----- nvinfo : EIATTR_REGCOUNT
	.align		4
.L_251:
        /*05e8*/ 	.byte	0x04, 0x2f
        /*05ea*/ 	.short	(.L_253 - .L_252)
	.align		4
.L_252:
        /*05ec*/ 	.word	index@(_Z19gemv_kernel_batchedI6__half7__half2Li256ELi8EEvPKT_S4_S4_PS2_iib)
        /*05f0*/ 	.word	0x00000028


	//----- nvinfo : EIATTR_FRAME_SIZE
	.align		4
.L_253:
        /*05f4*/ 	.byte	0x04, 0x11
        /*05f6*/ 	.short	(.L_255 - .L_254)
	.align		4
.L_254:
        /*05f8*/ 	.word	index@(_Z19gemv_kernel_batchedI6__half7__half2Li256ELi8EEvPKT_S4_S4_PS2_iib)
        /*05fc*/ 	.word	0x00000000


	//----- nvinfo : EIATTR_REGCOUNT
	.align		4
.L_255:
        /*0600*/ 	.byte	0x04, 0x2f
        /*0602*/ 	.short	(.L_257 - .L_256)
	.align		4
.L_256:
        /*0604*/ 	.word	index@(_Z19gemv_kernel_batchedIf6float2Li32ELi1EEvPKT_S3_S3_PS1_iib)
        /*0608*/ 	.word	0x00000020


	//----- nvinfo : EIATTR_FRAME_SIZE
	.align		4
.L_257:
        /*060c*/ 	.byte	0x04, 0x11
        /*060e*/ 	.short	(.L_259 - .L_258)
	.align		4
.L_258:
        /*0610*/ 	.word	index@(_Z19gemv_kernel_batchedIf6float2Li32ELi1EEvPKT_S3_S3_PS1_iib)
        /*0614*/ 	.word	0x00000000


	//----- nvinfo : EIATTR_REGCOUNT
	.align		4
.L_259:
        /*0618*/ 	.byte	0x04, 0x2f
        /*061a*/ 	.short	(.L_261 - .L_260)
	.align		4
.L_260:
        /*061c*/ 	.word	index@(_Z19gemv_kernel_batchedIf6float2Li32ELi2EEvPKT_S3_S3_PS1_iib)
        /*0620*/ 	.word	0x00000026


	//----- nvinfo : EIATTR_FRAME_SIZE
	.align		4
.L_261:
        /*0624*/ 	.byte	0x04, 0x11
        /*0626*/ 	.short	(.L_263 - .L_262)
	.align		4
.L_262:
        /*0628*/ 	.word	index@(_Z19gemv_kernel_batchedIf6float2Li32ELi2EEvPKT_S3_S3_PS1_iib)
        /*062c*/ 	.word	0x00000000


	//----- nvinfo : EIATTR_REGCOUNT
	.align		4
.L_263:
        /*0630*/ 	.byte	0x04, 0x2f
        /*0632*/ 	.short	(.L_265 - .L_264)
	.align		4
.L_264:
        /*0634*/ 	.word	index@(_Z19gemv_kernel_batchedIf6float2Li32ELi3EEvPKT_S3_S3_PS1_iib)
        /*0638*/ 	.word	0x00000020


	//----- nvinfo : EIATTR_FRAME_SIZE
	.align		4
.L_265:
        /*063c*/ 	.byte	0x04, 0x11
        /*063e*/ 	.short	(.L_267 - .L_266)
	.align		4
.L_266:
        /*0640*/ 	.word	index@(_Z19gemv_kernel_batchedIf6float2Li32ELi3EEvPKT_S3_S3_PS1_iib)
        /*0644*/ 	.word	0x00000000


	//----- nvinfo : EIATTR_REGCOUNT
	.align		4
.L_267:
        /*0648*/ 	.byte	0x04, 0x2f
        /*064a*/ 	.short	(.L_269 - .L_268)
	.align		4
.L_268:
        /*064c*/ 	.word	index@(_Z19gemv_kernel_batchedIf6float2Li32ELi4EEvPKT_S3_S3_PS1_iib)
        /*0650*/ 	.word	0x0000002a


	//----- nvinfo : EIATTR_FRAME_SIZE
	.align		4
.L_269:
        /*0654*/ 	.byte	0x04, 0x11
        /*0656*/ 	.short	(.L_271 - .L_270)
	.align		4
.L_270:
        /*0658*/ 	.word	index@(_Z19gemv_kernel_batchedIf6float2Li32ELi4EEvPKT_S3_S3_PS1_iib)
        /*065c*/ 	.word	0x00000000


	//----- nvinfo : EIATTR_REGCOUNT
	.align		4
.L_271:
        /*0660*/ 	.byte	0x04, 0x2f
        /*0662*/ 	.short	(.L_273 - .L_272)
	.align		4
.L_272:
        /*0664*/ 	.word	index@(_Z19gemv_kernel_batchedIf6float2Li32ELi5EEvPKT_S3_S3_PS1_iib)
        /*0668*/ 	.word	0x0000002a


	//----- nvinfo : EIATTR_FRAME_SIZE
	.align		4
.L_273:
        /*066c*/ 	.byte	0x04, 0x11
        /*066e*/ 	.short	(.L_275 - .L_274)
	.align		4
.L_274:
        /*0670*/ 	.word	index@(_Z19gemv_kernel_batchedIf6float2Li32ELi5EEvPKT_S3_S3_PS1_iib)
        /*0674*/ 	.word	0x00000000


	//----- nvinfo : EIATTR_REGCOUNT
	.align		4
.L_275:
        /*0678*/ 	.byte	0x04, 0x2f
        /*067a*/ 	.short	(.L_277 - .L_276)
	.align		4
.L_276:
        /*067c*/ 	.word	index@(_Z19gemv_kernel_batchedIf6float2Li32ELi6EEvPKT_S3_S3_PS1_iib)
        /*0680*/ 	.word	0x0000002c


	//----- nvinfo : EIATTR_FRAME_SIZE
	.align		4
.L_277:
        /*0684*/ 	.byte	0x04, 0x11
        /*0686*/ 	.short	(.L_279 - .L_278)
	.align		4
.L_278:
        /*0688*/ 	.word	index@(_Z19gemv_kernel_batchedIf6float2Li32ELi6EEvPKT_S3_S3_PS1_iib)
        /*068c*/ 	.word	0x00000000


	//----- nvinfo : EIATTR_REGCOUNT
	.align		4
.L_279:
        /*0690*/ 	.byte	0x04, 0x2f
        /*0692*/ 	.short	(.L_281 - .L_280)
	.align		4
.L_280:
        /*0694*/ 	.word	index@(_Z19gemv_kernel_batchedIf6float2Li32ELi7EEvPKT_S3_S3_PS1_iib)
        /*0698*/ 	.word	0x0000002c


	//----- nvinfo : EIATTR_FRAME_SIZE
	.align		4
.L_281:
        /*069c*/ 	.byte	0x04, 0x11
        /*069e*/ 	.short	(.L_283 - .L_282)
	.align		4
.L_282:
        /*06a0*/ 	.word	index@(_Z19gemv_kernel_batchedIf6float2Li32ELi7EEvPKT_S3_S3_PS1_iib)
        /*06a4*/ 	.word	0x00000000


	//----- nvinfo : EIATTR_REGCOUNT
	.align		4
.L_283:
        /*06a8*/ 	.byte	0x04, 0x2f
        /*06aa*/ 	.short	(.L_285 - .L_284)
	.align		4
.L_284:
        /*06ac*/ 	.word	index@(_Z19gemv_kernel_batchedIf6float2Li32ELi8EEvPKT_S3_S3_PS1_iib)
        /*06b0*/ 	.word	0x0000002a


	//----- nvinfo : EIATTR_FRAME_SIZE
	.align		4
.L_285:
        /*06b4*/ 	.byte	0x04, 0x11
        /*06b6*/ 	.short	(.L_287 - .L_286)
	.align		4
.L_286:
        /*06b8*/ 	.word	index@(_Z19gemv_kernel_batchedIf6float2Li32ELi8EEvPKT_S3_S3_PS1_iib)
        /*06bc*/ 	.word	0x00000000


	//----- nvinfo : EIATTR_REGCOUNT
	.align		4
.L_287:
        /*06c0*/ 	.byte	0x04, 0x2f
        /*06c2*/ 	.short	(.L_289 - .L_288)
	.align		4
.L_288:
        /*06c4*/ 	.word	index@(_Z19gemv_kernel_batchedIf6float2Li64ELi1EEvPKT_S3_S3_PS1_iib)
        /*06c8*/ 	.word	0x00000020


	//----- nvinfo : EIATTR_FRAME_SIZE
	.align		4
.L_289:
        /*06cc*/ 	.byte	0x04, 0x11
        /*06ce*/ 	.short	(.L_291 - .L_290)
	.align		4
.L_290:
        /*06d0*/ 	.word	index@(_Z19gemv_kernel_batchedIf6float2Li64ELi1EEvPKT_S3_S3_PS1_iib)
        /*06d4*/ 	.word	0x00000000


	//----- nvinfo : EIATTR_REGCOUNT
	.align		4
.L_291:
        /*06d8*/ 	.byte	0x04, 0x2f
        /*06da*/ 	.short	(.L_293 - .L_292)
	.align		4
.L_292:
        /*06dc*/ 	.word	index@(_Z19gemv_kernel_batchedIf6float2Li64ELi2EEvPKT_S3_S3_PS1_iib)
        /*06e0*/ 	.word	0x00000026


	//----- nvinfo : EIATTR_FRAME_SIZE
	.align		4
.L_293:
        /*06e4*/ 	.byte	0x04, 0x11
        /*06e6*/ 	.short	(.L_295 - .L_294)
	.align		4
.L_294:
        /*06e8*/ 	.word	index@(_Z19gemv_kernel_batchedIf6float2Li64ELi2EEvPKT_S3_S3_PS1_iib)
        /*06ec*/ 	.word	0x00000000


	//----- nvinfo : EIATTR_REGCOUNT
	.align		4
.L_295:
        /*06f0*/ 	.byte	0x04, 0x2f
        /*06f2*/ 	.short	(.L_297 - .L_296)
	.align		4
.L_296:
        /*06f4*/ 	.word	index@(_Z19gemv_kernel_batchedIf6float2Li64ELi3EEvPKT_S3_S3_PS1_iib)
        /*06f8*/ 	.word	0x00000028


	//----- nvinfo : EIATTR_FRAME_SIZE
	.align		4
.L_297:
        /*06fc*/ 	.byte	0x04, 0x11
        /*06fe*/ 	.short	(.L_299 - .L_298)
	.align		4
.L_298:
        /*0700*/ 	.word	index@(_Z19gemv_kernel_batchedIf6float2Li64ELi3EEvPKT_S3_S3_PS1_iib)
        /*0704*/ 	.word	0x00000000


	//----- nvinfo : EIATTR_REGCOUNT
	.align		4
.L_299:
        /*0708*/ 	.byte	0x04, 0x2f
        /*070a*/ 	.short	(.L_301 - .L_300)
	.align		4
.L_300:
        /*070c*/ 	.word	index@(_Z19gemv_kernel_batchedIf6float2Li64ELi4EEvPKT_S3_S3_PS1_iib)
        /*0710*/ 	.word	0x0000002a


	//----- nvinfo : EIATTR_FRAME_SIZE
	.align		4
.L_301:
        /*0714*/ 	.byte	0x04, 0x11
        /*0716*/ 	.short	(.L_303 - .L_302)
	.align		4
.L_302:
        /*0718*/ 	.word	index@(_Z19gemv_kernel_batchedIf6float2Li64ELi4EEvPKT_S3_S3_PS1_iib)
        /*071c*/ 	.word	0x00000000


	//----- nvinfo : EIATTR_REGCOUNT
	.align		4
.L_303:
        /*0720*/ 	.byte	0x04, 0x2f
        /*0722*/ 	.short	(.L_305 - .L_304)
	.align		4
.L_304:
        /*0724*/ 	.word	index@(_Z19gemv_kernel_batchedIf6float2Li64ELi5EEvPKT_S3_S3_PS1_iib)
        /*0728*/ 	.word	0x0000002a


	//----- nvinfo : EIATTR_FRAME_SIZE
	.align		4
.L_305:
        /*072c*/ 	.byte	0x04, 0x11
        /*072e*/ 	.short	(.L_307 - .L_306)
	.align		4
.L_306:
        /*0730*/ 	.word	index@(_Z19gemv_kernel_batchedIf6float2Li64ELi5EEvPKT_S3_S3_PS1_iib)
        /*0734*/ 	.word	0x00000000


	//----- nvinfo : EIATTR_REGCOUNT
	.align		4
.L_307:
        /*0738*/ 	.byte	0x04, 0x2f
        /*073a*/ 	.short	(.L_309 - .L_308)
	.align		4
.L_308:
        /*073c*/ 	.word	index@(_Z19gemv_kernel_batchedIf6float2Li64ELi6EEvPKT_S3_S3_PS1_iib)
        /*0740*/ 	.word	0x0000002c


	//----- nvinfo : EIATTR_FRAME_SIZE
	.align		4
.L_309:
        /*0744*/ 	.byte	0x04, 0x11
        /*0746*/ 	.short	(.L_311 - .L_310)
	.align		4
.L_310:
        /*0748*/ 	.word	index@(_Z19gemv_kernel_batchedIf6float2Li64ELi6EEvPKT_S3_S3_PS1_iib)
        /*074c*/ 	.word	0x00000000


	//----- nvinfo : EIATTR_REGCOUNT
	.align		4
.L_311:
        /*0750*/ 	.byte	0x04, 0x2f
        /*0752*/ 	.short	(.L_313 - .L_312)
	.align		4
.L_312:
        /*0754*/ 	.word	index@(_Z19gemv_kernel_batchedIf6float2Li64ELi7EEvPKT_S3_S3_PS1_iib)
        /*0758*/ 	.word	0x0000002c


	//----- nvinfo : EIATTR_FRAME_SIZE
	.align		4
.L_313:
        /*075c*/ 	.byte	0x04, 0x11
        /*075e*/ 	.short	(.L_315 - .L_314)
	.align		4
.L_314:
        /*0760*/ 	.word	index@(_Z19gemv_kernel_batchedIf6float2Li64ELi7EEvPKT_S3_S3_PS1_iib)
        /*0764*/ 	.word	0x00000000


	//----- nvinfo : EIATTR_REGCOUNT
	.align		4
.L_315:
        /*0768*/ 	.byte	0x04, 0x2f
        /*076a*/ 	.short	(.L_317 - .L_316)
	.align		4
.L_316:
        /*076c*/ 	.word	index@(_Z19gemv_kernel_batchedIf6float2Li64ELi8EEvPKT_S3_S3_PS1_iib)
        /*0770*/ 	.word	0x0000002a


	//----- nvinfo : EIATTR_FRAME_SIZE
	.align		4
.L_317:
        /*0774*/ 	.byte	0x04, 0x11
        /*0776*/ 	.short	(.L_319 - .L_318)
	.align		4
.L_318:
        /*0778*/ 	.word	index@(_Z19gemv_kernel_batchedIf6float2Li64ELi8EEvPKT_S3_S3_PS1_iib)
        /*077c*/ 	.word	0x00000000


	//----- nvinfo : EIATTR_REGCOUNT
	.align		4
.L_319:
        /*0780*/ 	.byte	0x04, 0x2f
        /*0782*/ 	.short	(.L_321 - .L_320)
	.align		4
.L_320:
        /*0784*/ 	.word	index@(_Z19gemv_kernel_batchedIf6float2Li128ELi1EEvPKT_S3_S3_PS1_iib)
        /*0788*/ 	.word	0x00000020


	//----- nvinfo : EIATTR_FRAME_SIZE
	.align		4
.L_321:
        /*078c*/ 	.byte	0x04, 0x11
        /*078e*/ 	.short	(.L_323 - .L_322)
	.align		4
.L_322:
        /*0790*/ 	.word	index@(_Z19gemv_kernel_batchedIf6float2Li128ELi1EEvPKT_S3_S3_PS1_iib)
        /*0794*/ 	.word	0x00000000


	//----- nvinfo : EIATTR_REGCOUNT
	.align		4
.L_323:
        /*0798*/ 	.byte	0x04, 0x2f
        /*079a*/ 	.short	(.L_325 - .L_324)
	.align		4
.L_324:
        /*079c*/ 	.word	index@(_Z19gemv_kernel_batchedIf6float2Li128ELi2EEvPKT_S3_S3_PS1_iib)
        /*07a0*/ 	.word	0x00000026


	//----- nvinfo : EIATTR_FRAME_SIZE
	.align		4
.L_325:
        /*07a4*/ 	.byte	0x04, 0x11
        /*07a6*/ 	.short	(.L_327 - .L_326)
	.align		4
.L_326:
        /*07a8*/ 	.word	index@(_Z19gemv_kernel_batchedIf6float2Li128ELi2EEvPKT_S3_S3_PS1_iib)
        /*07ac*/ 	.word	0x00000000


	//----- nvinfo : EIATTR_REGCOUNT
	.align		4
.L_327:
        /*07b0*/ 	.byte	0x04, 0x2f
        /*07b2*/ 	.short	(.L_329 - .L_328)
	.align		4
.L_328:
        /*07b4*/ 	.word	index@(_Z19gemv_kernel_batchedIf6float2Li128ELi3EEvPKT_S3_S3_PS1_iib)
        /*07b8*/ 	.word	0x00000028


	//----- nvinfo : EIATTR_FRAME_SIZE
	.align		4
.L_329:
        /*07bc*/ 	.byte	0x04, 0x11
        /*07be*/ 	.short	(.L_331 - .L_330)
	.align		4
.L_330:
        /*07c0*/ 	.word	index@(_Z19gemv_kernel_batchedIf6float2Li128ELi3EEvPKT_S3_S3_PS1_iib)
        /*07c4*/ 	.word	0x00000000


	//----- nvinfo : EIATTR_REGCOUNT
	.align		4
.L_331:
        /*07c8*/ 	.byte	0x04, 0x2f
        /*07ca*/ 	.short	(.L_333 - .L_332)
	.align		4
.L_332:
        /*07cc*/ 	.word	index@(_Z19gemv_kernel_batchedIf6float2Li128ELi4EEvPKT_S3_S3_PS1_iib)
        /*07d0*/ 	.word	0x0000002a


	//----- nvinfo : EIATTR_FRAME_SIZE
	.align		4
.L_333:
        /*07d4*/ 	.byte	0x04, 0x11
        /*07d6*/ 	.short	(.L_335 - .L_334)
	.align		4
.L_334:
        /*07d8*/ 	.word	index@(_Z19gemv_kernel_batchedIf6float2Li128ELi4EEvPKT_S3_S3_PS1_iib)
        /*07dc*/ 	.word	0x00000000


	//----- nvinfo : EIATTR_REGCOUNT
	.align		4
.L_335:
        /*07e0*/ 	.byte	0x04, 0x2f
        /*07e2*/ 	.short	(.L_337 - .L_336)
	.align		4
.L_336:
        /*07e4*/ 	.word	index@(_Z19gemv_kernel_batchedIf6float2Li128ELi5EEvPKT_S3_S3_PS1_iib)
        /*07e8*/ 	.word	0x0000002a


	//----- nvinfo : EIATTR_FRAME_SIZE
	.align		4
.L_337:
        /*07ec*/ 	.byte	0x04, 0x11
        /*07ee*/ 	.short	(.L_339 - .L_338)
	.align		4
.L_338:
        /*07f0*/ 	.word	index@(_Z19gemv_kernel_batchedIf6float2Li128ELi5EEvPKT_S3_S3_PS1_iib)
        /*07f4*/ 	.word	0x00000000


	//----- nvinfo : EIATTR_REGCOUNT
	.align		4
.L_339:
        /*07f8*/ 	.byte	0x04, 0x2f
        /*07fa*/ 	.short	(.L_341 - .L_340)
	.align		4
.L_340:
        /*07fc*/ 	.word	index@(_Z19gemv_kernel_batchedIf6float2Li128ELi6EEvPKT_S3_S3_PS1_iib)
        /*0800*/ 	.word	0x0000002c


	//----- nvinfo : EIATTR_FRAME_SIZE
	.align		4
.L_341:
        /*0804*/ 	.byte	0x04, 0x11
        /*0806*/ 	.short	(.L_343 - .L_342)
	.align		4
.L_342:
        /*0808*/ 	.word	index@(_Z19gemv_kernel_batchedIf6float2Li128ELi6EEvPKT_S3_S3_PS1_iib)
        /*080c*/ 	.word	0x00000000


	//----- nvinfo : EIATTR_REGCOUNT
	.align		4
.L_343:
        /*0810*/ 	.byte	0x04, 0x2f
        /*0812*/ 	.short	(.L_345 - .L_344)
	.align		4
.L_344:
        /*0814*/ 	.word	index@(_Z19gemv_kernel_batchedIf6float2Li128ELi7EEvPKT_S3_S3_PS1_iib)
        /*0818*/ 	.word	0x0000002c


	//----- nvinfo : EIATTR_FRAME_SIZE
	.align		4
.L_345:
        /*081c*/ 	.byte	0x04, 0x11
        /*081e*/ 	.short	(.L_347 - .L_346)
	.align		4
.L_346:
        /*0820*/ 	.word	index@(_Z19gemv_kernel_batchedIf6float2Li128ELi7EEvPKT_S3_S3_PS1_iib)
        /*0824*/ 	.word	0x00000000


	//----- nvinfo : EIATTR_REGCOUNT
	.align		4
.L_347:
        /*0828*/ 	.byte	0x04, 0x2f
        /*082a*/ 	.short	(.L_349 - .L_348)
	.align		4
.L_348:
        /*082c*/ 	.word	index@(_Z19gemv_kernel_batchedIf6float2Li128ELi8EEvPKT_S3_S3_PS1_iib)
        /*0830*/ 	.word	0x0000002a


	//----- nvinfo : EIATTR_FRAME_SIZE
	.align		4
.L_349:
        /*0834*/ 	.byte	0x04, 0x11
        /*0836*/ 	.short	(.L_351 - .L_350)
	.align		4
.L_350:
        /*0838*/ 	.word	index@(_Z19gemv_kernel_batchedIf6float2Li128ELi8EEvPKT_S3_S3_PS1_iib)
        /*083c*/ 	.word	0x00000000


	//----- nvinfo : EIATTR_REGCOUNT
	.align		4
.L_351:
        /*0840*/ 	.byte	0x04, 0x2f
        /*0842*/ 	.short	(.L_353 - .L_352)
	.align		4
.L_352:
        /*0844*/ 	.word	index@(_Z19gemv_kernel_batchedIf6float2Li256ELi1EEvPKT_S3_S3_PS1_iib)
        /*0848*/ 	.word	0x00000020


	//----- nvinfo : EIATTR_FRAME_SIZE
	.align		4
.L_353:
        /*084c*/ 	.byte	0x04, 0x11
        /*084e*/ 	.short	(.L_355 - .L_354)
	.align		4
.L_354:
        /*0850*/ 	.word	index@(_Z19gemv_kernel_batchedIf6float2Li256ELi1EEvPKT_S3_S3_PS1_iib)
        /*0854*/ 	.word	0x00000000


	//----- nvinfo : EIATTR_REGCOUNT
	.align		4
.L_355:
        /*0858*/ 	.byte	0x04, 0x2f
        /*085a*/ 	.short	(.L_357 - .L_356)
	.align		4
.L_356:
        /*085c*/ 	.word	index@(_Z19gemv_kernel_batchedIf6float2Li256ELi2EEvPKT_S3_S3_PS1_iib)
        /*0860*/ 	.word	0x00000026


	//----- nvinfo : EIATTR_FRAME_SIZE
	.align		4
.L_357:
        /*0864*/ 	.byte	0x04, 0x11
        /*0866*/ 	.short	(.L_359 - .L_358)
	.align		4
.L_358:
        /*0868*/ 	.word	index@(_Z19gemv_kernel_batchedIf6float2Li256ELi2EEvPKT_S3_S3_PS1_iib)
        /*086c*/ 	.word	0x00000000


	//----- nvinfo : EIATTR_REGCOUNT
	.align		4
.L_359:
        /*0870*/ 	.byte	0x04, 0x2f
        /*0872*/ 	.short	(.L_361 - .L_360)
	.align		4
.L_360:
        /*0874*/ 	.word	index@(_Z19gemv_kernel_batchedIf6float2Li256ELi3EEvPKT_S3_S3_PS1_iib)
        /*0878*/ 	.word	0x00000028


	//----- nvinfo : EIATTR_FRAME_SIZE
	.align		4
.L_361:
        /*087c*/ 	.byte	0x04, 0x11
        /*087e*/ 	.short	(.L_363 - .L_362)
	.align		4
.L_362:
        /*0880*/ 	.word	index@(_Z19gemv_kernel_batchedIf6float2Li256ELi3EEvPKT_S3_S3_PS1_iib)
        /*0884*/ 	.word	0x00000000


	//----- nvinfo : EIATTR_REGCOUNT
	.align		4
.L_363:
        /*0888*/ 	.byte	0x04, 0x2f
        /*088a*/ 	.short	(.L_365 - .L_364)
	.align		4
.L_364:
        /*088c*/ 	.word	index@(_Z19gemv_kernel_batchedIf6float2Li256ELi4EEvPKT_S3_S3_PS1_iib)
        /*0890*/ 	.word	0x0000002a


	//----- nvinfo : EIATTR_FRAME_SIZE
	.align		4
.L_365:
        /*0894*/ 	.byte	0x04, 0x11
        /*0896*/ 	.short	(.L_367 - .L_366)
	.align		4
.L_366:
        /*0898*/ 	.word	index@(_Z19gemv_kernel_batchedIf6float2Li256ELi4EEvPKT_S3_S3_PS1_iib)
        /*089c*/ 	.word	0x00000000


	//----- nvinfo : EIATTR_REGCOUNT
	.align		4
.L_367:
        /*08a0*/ 	.byte	0x04, 0x2f
        /*08a2*/ 	.short	(.L_369 - .L_368)
	.align		4
.L_368:
        /*08a4*/ 	.word	index@(_Z19gemv_kernel_batchedIf6float2Li256ELi5EEvPKT_S3_S3_PS1_iib)
        /*08a8*/ 	.word	0x0000002a


	//----- nvinfo : EIATTR_FRAME_SIZE
	.align		4
.L_369:
        /*08ac*/ 	.byte	0x04, 0x11
        /*08ae*/ 	.short	(.L_371 - .L_370)
	.align		4
.L_370:
        /*08b0*/ 	.word	index@(_Z19gemv_kernel_batchedIf6float2Li256ELi5EEvPKT_S3_S3_PS1_iib)
        /*08b4*/ 	.word	0x00000000


	//----- nvinfo : EIATTR_REGCOUNT
	.align		4
.L_371:
        /*08b8*/ 	.byte	0x04, 0x2f
        /*08ba*/ 	.short	(.L_373 - .L_372)
	.align		4
.L_372:
        /*08bc*/ 	.word	index@(_Z19gemv_kernel_batchedIf6float2Li256ELi6EEvPKT_S3_S3_PS1_iib)
        /*08c0*/ 	.word	0x0000002c


	//----- nvinfo : EIATTR_FRAME_SIZE
	.align		4
.L_373:
        /*08c4*/ 	.byte	0x04, 0x11
        /*08c6*/ 	.short	(.L_375 - .L_374)
	.align		4
.L_374:
        /*08c8*/ 	.word	index@(_Z19gemv_kernel_batchedIf6float2Li256ELi6EEvPKT_S3_S3_PS1_iib)
        /*08cc*/ 	.word	0x00000000


	//----- nvinfo : EIATTR_REGCOUNT
	.align		4
.L_375:
        /*08d0*/ 	.byte	0x04, 0x2f
        /*08d2*/ 	.short	(.L_377 - .L_376)
	.align		4
.L_376:
        /*08d4*/ 	.word	index@(_Z19gemv_kernel_batchedIf6float2Li256ELi7EEvPKT_S3_S3_PS1_iib)
        /*08d8*/ 	.word	0x0000002c


	//----- nvinfo : EIATTR_FRAME_SIZE
	.align		4
.L_377:
        /*08dc*/ 	.byte	0x04, 0x11
        /*08de*/ 	.short	(.L_379 - .L_378)
	.align		4
.L_378:
        /*08e0*/ 	.word	index@(_Z19gemv_kernel_batchedIf6float2Li256ELi7EEvPKT_S3_S3_PS1_iib)
        /*08e4*/ 	.word	0x00000000


	//----- nvinfo : EIATTR_REGCOUNT
	.align		4
.L_379:
        /*08e8*/ 	.byte	0x04, 0x2f
        /*08ea*/ 	.short	(.L_381 - .L_380)
	.align		4
.L_380:
        /*08ec*/ 	.word	index@(_Z19gemv_kernel_batchedIf6float2Li256ELi8EEvPKT_S3_S3_PS1_iib)
        /*08f0*/ 	.word	0x0000002a


	//----- nvinfo : EIATTR_FRAME_SIZE
	.align		4
.L_381:
        /*08f4*/ 	.byte	0x04, 0x11
        /*08f6*/ 	.short	(.L_383 - .L_382)
	.align		4
.L_382:
        /*08f8*/ 	.word	index@(_Z19gemv_kernel_batchedIf6float2Li256ELi8EEvPKT_S3_S3_PS1_iib)
        /*08fc*/ 	.word	0x00000000


	//----- nvinfo : EIATTR_MIN_STACK_SIZE
	.align		4
.L_383:
        /*0900*/ 	.byte	0x04, 0x12
        /*0902*/ 	.short	(.L_385 - .L_384)
	.align		4
.L_384:
        /*0904*/ 	.word	index@(_Z19gemv_kernel_batchedIf6float2Li256ELi8EEvPKT_S3_S3_PS1_iib)
        /*0908*/ 	.word	0x00000000


	//----- nvinfo : EIATTR_MIN_STACK_SIZE
	.align		4
.L_385:
        /*090c*/ 	.byte	0x04, 0x12
        /*090e*/ 	.short	(.L_387 - .L_386)
	.align		4
.L_386:
        /*0910*/ 	.word	index@(_Z19gemv_kernel_batchedIf6float2Li256ELi7EEvPKT_S3_S3_PS1_iib)
        /*0914*/ 	.word	0x00000000


	//----- nvinfo : EIATTR_MIN_STACK_SIZE
	.align		4
.L_387:
        /*0918*/ 	.byte	0x04, 0x12
        /*091a*/ 	.short	(.L_389 - .L_388)
	.align		4
.L_388:
        /*091c*/ 	.word	index@(_Z19gemv_kernel_batchedIf6float2Li256ELi6EEvPKT_S3_S3_PS1_iib)
        /*0920*/ 	.word	0x00000000


	//----- nvinfo : EIATTR_MIN_STACK_SIZE
	.align		4
.L_389:
        /*0924*/ 	.byte	0x04, 0x12
        /*0926*/ 	.short	(.L_391 - .L_390)
	.align		4
.L_390:
        /*0928*/ 	.word	index@(_Z19gemv_kernel_batchedIf6float2Li256ELi5EEvPKT_S3_S3_PS1_iib)
        /*092c*/ 	.word	0x00000000


	//----- nvinfo : EIATTR_MIN_STACK_SIZE
	.align		4
.L_391:
        /*0930*/ 	.byte	0x04, 0x12
        /*0932*/ 	.short	(.L_393 - .L_392)
	.align		4
.L_392:
        /*0934*/ 	.word	index@(_Z19gemv_kernel_batchedIf6float2Li256ELi4EEvPKT_S3_S3_PS1_iib)
        /*0938*/ 	.word	0x00000000


	//----- nvinfo : EIATTR_MIN_STACK_SIZE
	.align		4
.L_393:
        /*093c*/ 	.byte	0x04, 0x12
        /*093e*/ 	.short	(.L_395 - .L_394)
	.align		4
.L_394:
        /*0940*/ 	.word	index@(_Z19gemv_kernel_batchedIf6float2Li256ELi3EEvPKT_S3_S3_PS1_iib)
        /*0944*/ 	.word	0x00000000


	//----- nvinfo : EIATTR_MIN_STACK_SIZE
	.align		4
.L_395:
        /*0948*/ 	.byte	0x04, 0x12
        /*094a*/ 	.short	(.L_397 - .L_396)
	.align		4
.L_396:
        /*094c*/ 	.word	index@(_Z19gemv_kernel_batchedIf6float2Li256ELi2EEvPKT_S3_S3_PS1_iib)
        /*0950*/ 	.word	0x00000000


	//----- nvinfo : EIATTR_MIN_STACK_SIZE
	.align		4
.L_397:
        /*0954*/ 	.byte	0x04, 0x12
        /*0956*/ 	.short	(.L_399 - .L_398)
	.align		4
.L_398:
        /*0958*/ 	.word	index@(_Z19gemv_kernel_batchedIf6float2Li256ELi1EEvPKT_S3_S3_PS1_iib)
        /*095c*/ 	.word	0x00000000


	//----- nvinfo : EIATTR_MIN_STACK_SIZE
	.align		4
.L_399:
        /*0960*/ 	.byte	0x04, 0x12
        /*0962*/ 	.short	(.L_401 - .L_400)
	.align		4
.L_400:
        /*0964*/ 	.word	index@(_Z19gemv_kernel_batchedIf6float2Li128ELi8EEvPKT_S3_S3_PS1_iib)
        /*0968*/ 	.word	0x00000000


	//----- nvinfo : EIATTR_MIN_STACK_SIZE
	.align		4
.L_401:
        /*096c*/ 	.byte	0x04, 0x12
        /*096e*/ 	.short	(.L_403 - .L_402)
	.align		4
.L_402:
        /*0970*/ 	.word	index@(_Z19gemv_kernel_batchedIf6float2Li128ELi7EEvPKT_S3_S3_PS1_iib)
        /*0974*/ 	.word	0x00000000


	//----- nvinfo : EIATTR_MIN_STACK_SIZE
	.align		4
.L_403:
        /*0978*/ 	.byte	0x04, 0x12
        /*097a*/ 	.short	(.L_405 - .L_404)
	.align		4
.L_404:
        /*097c*/ 	.word	index@(_Z19gemv_kernel_batchedIf6float2Li128ELi6EEvPKT_S3_S3_PS1_iib)
        /*0980*/ 	.word	0x00000000


	//----- nvinfo : EIATTR_MIN_STACK_SIZE
	.align		4
.L_405:
        /*0984*/ 	.byte	0x04, 0x12
        /*0986*/ 	.short	(.L_407 - .L_406)
	.align		4
.L_406:
        /*0988*/ 	.word	index@(_Z19gemv_kernel_batchedIf6float2Li128ELi5EEvPKT_S3_S3_PS1_iib)
        /*098c*/ 	.word	0x00000000


	//----- nvinfo : EIATTR_MIN_STACK_SIZE
	.align		4
.L_407:
        /*0990*/ 	.byte	0x04, 0x12
        /*0992*/ 	.short	(.L_409 - .L_408)
	.align		4
.L_408:
        /*0994*/ 	.word	index@(_Z19gemv_kernel_batchedIf6float2Li128ELi4EEvPKT_S3_S3_PS1_iib)
        /*0998*/ 	.word	0x00000000


	//----- nvinfo : EIATTR_MIN_STACK_SIZE
	.align		4
.L_409:
        /*099c*/ 	.byte	0x04, 0x12
        /*099e*/ 	.short	(.L_411 - .L_410)
	.align		4
.L_410:
        /*09a0*/ 	.word	index@(_Z19gemv_kernel_batchedIf6float2Li128ELi3EEvPKT_S3_S3_PS1_iib)
        /*09a4*/ 	.word	0x00000000


	//----- nvinfo : EIATTR_MIN_STACK_SIZE
	.align		4
.L_411:
        /*09a8*/ 	.byte	0x04, 0x12
        /*09aa*/ 	.short	(.L_413 - .L_412)
	.align		4
.L_412:
        /*09ac*/ 	.word	index@(_Z19gemv_kernel_batchedIf6float2Li128ELi2EEvPKT_S3_S3_PS1_iib)
        /*09b0*/ 	.word	0x00000000


	//----- nvinfo : EIATTR_MIN_STACK_SIZE
	.align		4
.L_413:
        /*09b4*/ 	.byte	0x04, 0x12
        /*09b6*/ 	.short	(.L_415 - .L_414)
	.align		4
.L_414:
        /*09b8*/ 	.word	index@(_Z19gemv_kernel_batchedIf6float2Li128ELi1EEvPKT_S3_S3_PS1_iib)
        /*09bc*/ 	.word	0x00000000


	//----- nvinfo : EIATTR_MIN_STACK_SIZE
	.align		4
.L_415:
        /*09c0*/ 	.byte	0x04, 0x12
        /*09c2*/ 	.short	(.L_417 - .L_416)
	.align		4
.L_416:
        /*09c4*/ 	.word	index@(_Z19gemv_kernel_batchedIf6float2Li64ELi8EEvPKT_S3_S3_PS1_iib)
        /*09c8*/ 	.word	0x00000000


	//----- nvinfo : EIATTR_MIN_STACK_SIZE
	.align		4
.L_417:
        /*09cc*/ 	.byte	0x04, 0x12
        /*09ce*/ 	.short	(.L_419 - .L_418)
	.align		4
.L_418:
        /*09d0*/ 	.word	index@(_Z19gemv_kernel_batchedIf6float2Li64ELi7EEvPKT_S3_S3_PS1_iib)
        /*09d4*/ 	.word	0x00000000


	//----- nvinfo : EIATTR_MIN_STACK_SIZE
	.align		4
.L_419:
        /*09d8*/ 	.byte	0x04, 0x12
        /*09da*/ 	.short	(.L_421 - .L_420)
	.align		4
.L_420:
        /*09dc*/ 	.word	index@(_Z19gemv_kernel_batchedIf6float2Li64ELi6EEvPKT_S3_S3_PS1_iib)
        /*09e0*/ 	.word	0x00000000


	//----- nvinfo : EIATTR_MIN_STACK_SIZE
	.align		4
.L_421:
        /*09e4*/ 	.byte	0x04, 0x12
        /*09e6*/ 	.short	(.L_423 - .L_422)
	.align		4
.L_422:
        /*09e8*/ 	.word	index@(_Z19gemv_kernel_batchedIf6float2Li64ELi5EEvPKT_S3_S3_PS1_iib)
        /*09ec*/ 	.word	0x00000000


	//----- nvinfo : EIATTR_MIN_STACK_SIZE
	.align		4
.L_423:
        /*09f0*/ 	.byte	0x04, 0x12
        /*09f2*/ 	.short	(.L_425 - .L_424)
	.align		4
.L_424:
        /*09f4*/ 	.word	index@(_Z19gemv_kernel_batchedIf6float2Li64ELi4EEvPKT_S3_S3_PS1_iib)
        /*09f8*/ 	.word	0x00000000


	//----- nvinfo : EIATTR_MIN_STACK_SIZE
	.align		4
.L_425:
        /*09fc*/ 	.byte	0x04, 0x12
        /*09fe*/ 	.short	(.L_427 - .L_426)
	.align		4
.L_426:
        /*0a00*/ 	.word	index@(_Z19gemv_kernel_batchedIf6float2Li64ELi3EEvPKT_S3_S3_PS1_iib)
        /*0a04*/ 	.word	0x00000000


	//----- nvinfo : EIATTR_MIN_STACK_SIZE
	.align		4
.L_427:
        /*0a08*/ 	.byte	0x04, 0x12
        /*0a0a*/ 	.short	(.L_429 - .L_428)
	.align		4
.L_428:
        /*0a0c*/ 	.word	index@(_Z19gemv_kernel_batchedIf6float2Li64ELi2EEvPKT_S3_S3_PS1_iib)
        /*0a10*/ 	.word	0x00000000


	//----- nvinfo : EIATTR_MIN_STACK_SIZE
	.align		4
.L_429:
        /*0a14*/ 	.byte	0x04, 0x12
        /*0a16*/ 	.short	(.L_431 - .L_430)
	.align		4
.L_430:
        /*0a18*/ 	.word	index@(_Z19gemv_kernel_batchedIf6float2Li64ELi1EEvPKT_S3_S3_PS1_iib)
        /*0a1c*/ 	.word	0x00000000


	//----- nvinfo : EIATTR_MIN_STACK_SIZE
	.align		4
.L_431:
        /*0a20*/ 	.byte	0x04, 0x12
        /*0a22*/ 	.short	(.L_433 - .L_432)
	.align		4
.L_432:
        /*0a24*/ 	.word	index@(_Z19gemv_kernel_batchedIf6float2Li32ELi8EEvPKT_S3_S3_PS1_iib)
        /*0a28*/ 	.word	0x00000000


	//----- nvinfo : EIATTR_MIN_STACK_SIZE
	.align		4
.L_433:
        /*0a2c*/ 	.byte	0x04, 0x12
        /*0a2e*/ 	.short	(.L_435 - .L_434)
	.align		4
.L_434:
        /*0a30*/ 	.word	index@(_Z19gemv_kernel_batchedIf6float2Li32ELi7EEvPKT_S3_S3_PS1_iib)
        /*0a34*/ 	.word	0x00000000


	//----- nvinfo : EIATTR_MIN_STACK_SIZE
	.align		4
.L_435:
        /*0a38*/ 	.byte	0x04, 0x12
        /*0a3a*/ 	.short	(.L_437 - .L_436)
	.align		4
.L_436:
        /*0a3c*/ 	.word	index@(_Z19gemv_kernel_batchedIf6float2Li32ELi6EEvPKT_S3_S3_PS1_iib)
        /*0a40*/ 	.word	0x00000000


	//----- nvinfo : EIATTR_MIN_STACK_SIZE
	.align		4
.L_437:
        /*0a44*/ 	.byte	0x04, 0x12
        /*0a46*/ 	.short	(.L_439 - .L_438)
	.align		4
.L_438:
        /*0a48*/ 	.word	index@(_Z19gemv_kernel_batchedIf6float2Li32ELi5EEvPKT_S3_S3_PS1_iib)
        /*0a4c*/ 	.word	0x00000000


	//----- nvinfo : EIATTR_MIN_STACK_SIZE
	.align		4
.L_439:
        /*0a50*/ 	.byte	0x04, 0x12
        /*0a52*/ 	.short	(.L_441 - .L_440)
	.align		4
.L_440:
        /*0a54*/ 	.word	index@(_Z19gemv_kernel_batchedIf6float2Li32ELi4EEvPKT_S3_S3_PS1_iib)
        /*0a58*/ 	.word	0x00000000


	//----- nvinfo : EIATTR_MIN_STACK_SIZE
	.align		4
.L_441:
        /*0a5c*/ 	.byte	0x04, 0x12
        /*0a5e*/ 	.short	(.L_443 - .L_442)
	.align		4
.L_442:
        /*0a60*/ 	.word	index@(_Z19gemv_kernel_batchedIf6float2Li32ELi3EEvPKT_S3_S3_PS1_iib)
        /*0a64*/ 	.word	0x00000000


	//----- nvinfo : EIATTR_MIN_STACK_SIZE
	.align		4
.L_443:
        /*0a68*/ 	.byte	0x04, 0x12
        /*0a6a*/ 	.short	(.L_445 - .L_444)
	.align		4
.L_444:
        /*0a6c*/ 	.word	index@(_Z19gemv_kernel_batchedIf6float2Li32ELi2EEvPKT_S3_S3_PS1_iib)
        /*0a70*/ 	.word	0x00000000


	//----- nvinfo : EIATTR_MIN_STACK_SIZE
	.align		4
.L_445:
        /*0a74*/ 	.byte	0x04, 0x12
        /*0a76*/ 	.short	(.L_447 - .L_446)
	.align		4
.L_446:
        /*0a78*/ 	.word	index@(_Z19gemv_kernel_batchedIf6float2Li32ELi1EEvPKT_S3_S3_PS1_iib)
        /*0a7c*/ 	.word	0x00000000


	//----- nvinfo : EIATTR_MIN_STACK_SIZE
	.align		4
.L_447:
        /*0a80*/ 	.byte	0x04, 0x12
        /*0a82*/ 	.short	(.L_449 - .L_448)
	.align		4
.L_448:
        /*0a84*/ 	.word	index@(_Z19gemv_kernel_batchedI6__half7__half2Li256ELi8EEvPKT_S4_S4_PS2_iib)
        /*0a88*/ 	.word	0x00000000


	//----- nvinfo : EIATTR_MIN_STACK_SIZE
	.align		4
.L_449:
        /*0a8c*/ 	.byte	0x04, 0x12
        /*0a8e*/ 	.short	(.L_451 - .L_450)
	.align		4
.L_450:
        /*0a90*/ 	.word	index@(_Z19gemv_kernel_batchedI6__half7__half2Li256ELi7EEvPKT_S4_S4_PS2_iib)
        /*0a94*/ 	.word	0x00000000


	//----- nvinfo : EIATTR_MIN_STACK_SIZE
	.align		4
.L_451:
        /*0a98*/ 	.byte	0x04, 0x12
        /*0a9a*/ 	.short	(.L_453 - .L_452)
	.align		4
.L_452:
        /*0a9c*/ 	.word	index@(_Z19gemv_kernel_batchedI6__half7__half2Li256ELi6EEvPKT_S4_S4_PS2_iib)
        /*0aa0*/ 	.word	0x00000000


	//----- nvinfo : EIATTR_MIN_STACK_SIZE
	.align		4
.L_453:
        /*0aa4*/ 	.byte	0x04, 0x12
        /*0aa6*/ 	.short	(.L_455 - .L_454)
	.align		4
.L_454:
        /*0aa8*/ 	.word	index@(_Z19gemv_kernel_batchedI6__half7__half2Li256ELi5EEvPKT_S4_S4_PS2_iib)
        /*0aac*/ 	.word	0x00000000


	//----- nvinfo : EIATTR_MIN_STACK_SIZE
	.align		4
.L_455:
        /*0ab0*/ 	.byte	0x04, 0x12
        /*0ab2*/ 	.short	(.L_457 - .L_456)
	.align		4
.L_456:
        /*0ab4*/ 	.word	index@(_Z19gemv_kernel_batchedI6__half7__half2Li256ELi4EEvPKT_S4_S4_PS2_iib)
        /*0ab8*/ 	.word	0x00000000


	//----- nvinfo : EIATTR_MIN_STACK_SIZE
	.align		4
.L_457:
        /*0abc*/ 	.byte	0x04, 0x12
        /*0abe*/ 	.short	(.L_459 - .L_458)
	.align		4
.L_458:
        /*0ac0*/ 	.word	index@(_Z19gemv_kernel_batchedI6__half7__half2Li256ELi3EEvPKT_S4_S4_PS2_iib)
        /*0ac4*/ 	.word	0x00000000


	//----- nvinfo : EIATTR_MIN_STACK_SIZE
	.align		4
.L_459:
        /*0ac8*/ 	.byte	0x04, 0x12
        /*0aca*/ 	.short	(.L_461 - .L_460)
	.align		4
.L_460:
        /*0acc*/ 	.word	index@(_Z19gemv_kernel_batchedI6__half7__half2Li256ELi2EEvPKT_S4_S4_PS2_iib)
        /*0ad0*/ 	.word	0x00000000


	//----- nvinfo : EIATTR_MIN_STACK_SIZE
	.align		4
.L_461:
        /*0ad4*/ 	.byte	0x04, 0x12
        /*0ad6*/ 	.short	(.L_463 - .L_462)
	.align		4
.L_462:
        /*0ad8*/ 	.word	index@(_Z19gemv_kernel_batchedI6__half7__half2Li256ELi1EEvPKT_S4_S4_PS2_iib)
        /*0adc*/ 	.word	0x00000000


	//----- nvinfo : EIATTR_MIN_STACK_SIZE
	.align		4
.L_463:
        /*0ae0*/ 	.byte	0x04, 0x12
        /*0ae2*/ 	.short	(.L_465 - .L_464)
	.align		4
.L_464:
        /*0ae4*/ 	.word	index@(_Z19gemv_kernel_batchedI6__half7__half2Li128ELi8EEvPKT_S4_S4_PS2_iib)
        /*0ae8*/ 	.word	0x00000000


	//----- nvinfo : EIATTR_MIN_STACK_SIZE
	.align		4
.L_465:
        /*0aec*/ 	.byte	0x04, 0x12
        /*0aee*/ 	.short	(.L_467 - .L_466)
	.align		4
.L_466:
        /*0af0*/ 	.word	index@(_Z19gemv_kernel_batchedI6__half7__half2Li128ELi7EEvPKT_S4_S4_PS2_iib)
        /*0af4*/ 	.word	0x00000000


	//----- nvinfo : EIATTR_MIN_STACK_SIZE
	.align		4
.L_467:
        /*0af8*/ 	.byte	0x04, 0x12
        /*0afa*/ 	.short	(.L_469 - .L_468)
	.align		4
.L_468:
        /*0afc*/ 	.word	index@(_Z19gemv_kernel_batchedI6__half7__half2Li128ELi6EEvPKT_S4_S4_PS2_iib)
        /*0b00*/ 	.word	0x00000000


	//----- nvinfo : EIATTR_MIN_STACK_SIZE
	.align		4
.L_469:
        /*0b04*/ 	.byte	0x04, 0x12
        /*0b06*/ 	.short	(.L_471 - .L_470)
	.align		4
.L_470:
        /*0b08*/ 	.word	index@(_Z19gemv_kernel_batchedI6__half7__half2Li128ELi5EEvPKT_S4_S4_PS2_iib)
        /*0b0c*/ 	.word	0x00000000


	//----- nvinfo : EIATTR_MIN_STACK_SIZE
	.align		4
.L_471:
        /*0b10*/ 	.byte	0x04, 0x12
        /*0b12*/ 	.short	(.L_473 - .L_472)
	.align		4
.L_472:
        /*0b14*/ 	.word	index@(_Z19gemv_kernel_batchedI6__half7__half2Li128ELi4EEvPKT_S4_S4_PS2_iib)
        /*0b18*/ 	.word	0x00000000


	//----- nvinfo : EIATTR_MIN_STACK_SIZE
	.align		4
.L_473:
        /*0b1c*/ 	.byte	0x04, 0x12
        /*0b1e*/ 	.short	(.L_475 - .L_474)
	.align		4
.L_474:
        /*0b20*/ 	.word	index@(_Z19gemv_kernel_batchedI6__half7__half2Li128ELi3EEvPKT_S4_S4_PS2_iib)
        /*0b24*/ 	.word	0x00000000


	//----- nvinfo : EIATTR_MIN_STACK_SIZE
	.align		4
.L_475:
        /*0b28*/ 	.byte	0x04, 0x12
        /*0b2a*/ 	.short	(.L_477 - .L_476)
	.align		4
.L_476:
        /*0b2c*/ 	.word	index@(_Z19gemv_kernel_batchedI6__half7__half2Li128ELi2EEvPKT_S4_S4_PS2_iib)
        /*0b30*/ 	.word	0x00000000


	//----- nvinfo : EIATTR_MIN_STACK_SIZE
	.align		4
.L_477:
        /*0b34*/ 	.byte	0x04, 0x12
        /*0b36*/ 	.short	(.L_479 - .L_478)
	.align		4
.L_478:
        /*0b38*/ 	.word	index@(_Z19gemv_kernel_batchedI6__half7__half2Li128ELi1EEvPKT_S4_S4_PS2_iib)
        /*0b3c*/ 	.word	0x00000000


	//----- nvinfo : EIATTR_MIN_STACK_SIZE
	.align		4
.L_479:
        /*0b40*/ 	.byte	0x04, 0x12
        /*0b42*/ 	.short	(.L_481 - .L_480)
	.align		4
.L_480:
        /*0b44*/ 	.word	index@(_Z19gemv_kernel_batchedI6__half7__half2Li64ELi8EEvPKT_S4_S4_PS2_iib)
        /*0b48*/ 	.word	0x00000000


	//----- nvinfo : EIATTR_MIN_STACK_SIZE
	.align		4
.L_481:
        /*0b4c*/ 	.byte	0x04, 0x12
        /*0b4e*/ 	.short	(.L_483 - .L_482)
	.align		4
.L_482:
        /*0b50*/ 	.word	index@(_Z19gemv_kernel_batchedI6__half7__half2Li64ELi7EEvPKT_S4_S4_PS2_iib)
        /*0b54*/ 	.word	0x00000000


	//----- nvinfo : EIATTR_MIN_STACK_SIZE
	.align		4
.L_483:
        /*0b58*/ 	.byte	0x04, 0x12
        /*0b5a*/ 	.short	(.L_485 - .L_484)
	.align		4
.L_484:
        /*0b5c*/ 	.word	index@(_Z19gemv_kernel_batchedI6__half7__half2Li64ELi6EEvPKT_S4_S4_PS2_iib)
        /*0b60*/ 	.word	0x00000000


	//----- nvinfo : EIATTR_MIN_STACK_SIZE
	.align		4
.L_485:
        /*0b64*/ 	.byte	0x04, 0x12
        /*0b66*/ 	.short	(.L_487 - .L_486)
	.align		4
.L_486:
        /*0b68*/ 	.word	index@(_Z19gemv_kernel_batchedI6__half7__half2Li64ELi5EEvPKT_S4_S4_PS2_iib)
        /*0b6c*/ 	.word	0x00000000


	//----- nvinfo : EIATTR_MIN_STACK_SIZE
	.align		4
.L_487:
        /*0b70*/ 	.byte	0x04, 0x12
        /*0b72*/ 	.short	(.L_489 - .L_488)
	.align		4
.L_488:
        /*0b74*/ 	.word	index@(_Z19gemv_kernel_batchedI6__half7__half2Li64ELi4EEvPKT_S4_S4_PS2_iib)
        /*0b78*/ 	.word	0x00000000


	//----- nvinfo : EIATTR_MIN_STACK_SIZE
	.align		4
.L_489:
        /*0b7c*/ 	.byte	0x04, 0x12
        /*0b7e*/ 	.short	(.L_491 - .L_490)
	.align		4
.L_490:
        /*0b80*/ 	.word	index@(_Z19gemv_kernel_batchedI6__half7__half2Li64ELi3EEvPKT_S4_S4_PS2_iib)
        /*0b84*/ 	.word	0x00000000


	//----- nvinfo : EIATTR_MIN_STACK_SIZE
	.align		4
.L_491:
        /*0b88*/ 	.byte	0x04, 0x12
        /*0b8a*/ 	.short	(.L_493 - .L_492)
	.align		4
.L_492:
        /*0b8c*/ 	.word	index@(_Z19gemv_kernel_batchedI6__half7__half2Li64ELi2EEvPKT_S4_S4_PS2_iib)
        /*0b90*/ 	.word	0x00000000


	//----- nvinfo : EIATTR_MIN_STACK_SIZE
	.align		4
.L_493:
        /*0b94*/ 	.byte	0x04, 0x12
        /*0b96*/ 	.short	(.L_495 - .L_494)
	.align		4
.L_494:
        /*0b98*/ 	.word	index@(_Z19gemv_kernel_batchedI6__half7__half2Li64ELi1EEvPKT_S4_S4_PS2_iib)
        /*0b9c*/ 	.word	0x00000000


	//----- nvinfo : EIATTR_MIN_STACK_SIZE
	.align		4
.L_495:
        /*0ba0*/ 	.byte	0x04, 0x12
        /*0ba2*/ 	.short	(.L_497 - .L_496)
	.align		4
.L_496:
        /*0ba4*/ 	.word	index@(_Z19gemv_kernel_batchedI6__half7__half2Li32ELi8EEvPKT_S4_S4_PS2_iib)
        /*0ba8*/ 	.word	0x00000000


	//----- nvinfo : EIATTR_MIN_STACK_SIZE
	.align		4
.L_497:
        /*0bac*/ 	.byte	0x04, 0x12
        /*0bae*/ 	.short	(.L_499 - .L_498)
	.align		4
.L_498:
        /*0bb0*/ 	.word	index@(_Z19gemv_kernel_batchedI6__half7__half2Li32ELi7EEvPKT_S4_S4_PS2_iib)
        /*0bb4*/ 	.word	0x00000000


	//----- nvinfo : EIATTR_MIN_STACK_SIZE
	.align		4
.L_499:
        /*0bb8*/ 	.byte	0x04, 0x12
        /*0bba*/ 	.short	(.L_501 - .L_500)
	.align		4
.L_500:
        /*0bbc*/ 	.word	index@(_Z19gemv_kernel_batchedI6__half7__half2Li32ELi6EEvPKT_S4_S4_PS2_iib)
        /*0bc0*/ 	.word	0x00000000


	//----- nvinfo : EIATTR_MIN_STACK_SIZE
	.align		4
.L_501:
        /*0bc4*/ 	.byte	0x04, 0x12
        /*0bc6*/ 	.short	(.L_503 - .L_502)
	.align		4
.L_502:
        /*0bc8*/ 	.word	index@(_Z19gemv_kernel_batchedI6__half7__half2Li32ELi5EEvPKT_S4_S4_PS2_iib)
        /*0bcc*/ 	.word	0x00000000


	//----- nvinfo : EIATTR_MIN_STACK_SIZE
	.align		4
.L_503:
        /*0bd0*/ 	.byte	0x04, 0x12
        /*0bd2*/ 	.short	(.L_505 - .L_504)
	.align		4
.L_504:
        /*0bd4*/ 	.word	index@(_Z19gemv_kernel_batchedI6__half7__half2Li32ELi4EEvPKT_S4_S4_PS2_iib)
        /*0bd8*/ 	.word	0x00000000


	//----- nvinfo : EIATTR_MIN_STACK_SIZE
	.align		4
.L_505:
        /*0bdc*/ 	.byte	0x04, 0x12
        /*0bde*/ 	.short	(.L_507 - .L_506)
	.align		4
.L_506:
        /*0be0*/ 	.word	index@(_Z19gemv_kernel_batchedI6__half7__half2Li32ELi3EEvPKT_S4_S4_PS2_iib)
        /*0be4*/ 	.word	0x00000000


	//----- nvinfo : EIATTR_MIN_STACK_SIZE
	.align		4
.L_507:
        /*0be8*/ 	.byte	0x04, 0x12
        /*0bea*/ 	.short	(.L_509 - .L_508)
	.align		4
.L_508:
        /*0bec*/ 	.word	index@(_Z19gemv_kernel_batchedI6__half7__half2Li32ELi2EEvPKT_S4_S4_PS2_iib)
        /*0bf0*/ 	.word	0x00000000


	//----- nvinfo : EIATTR_MIN_STACK_SIZE
	.align		4
.L_509:
        /*0bf4*/ 	.byte	0x04, 0x12
        /*0bf6*/ 	.short	(.L_511 - .L_510)
	.align		4
.L_510:
        /*0bf8*/ 	.word	index@(_Z19gemv_kernel_batchedI6__half7__half2Li32ELi1EEvPKT_S4_S4_PS2_iib)
        /*0bfc*/ 	.word	0x00000000


	//----- nvinfo : EIATTR_MIN_STACK_SIZE
	.align		4
.L_511:
        /*0c00*/ 	.byte	0x04, 0x12
        /*0c02*/ 	.short	(.L_513 - .L_512)
	.align		4
.L_512:
        /*0c04*/ 	.word	index@(_Z19gemv_kernel_batchedI13__nv_bfloat1614__nv_bfloat162Li256ELi8EEvPKT_S4_S4_PS2_iib)
        /*0c08*/ 	.word	0x00000000


	//----- nvinfo : EIATTR_MIN_STACK_SIZE
	.align		4
.L_513:
        /*0c0c*/ 	.byte	0x04, 0x12
        /*0c0e*/ 	.short	(.L_515 - .L_514)
	.align		4
.L_514:
        /*0c10*/ 	.word	index@(_Z19gemv_kernel_batchedI13__nv_bfloat1614__nv_bfloat162Li256ELi7EEvPKT_S4_S4_PS2_iib)
        /*0c14*/ 	.word	0x00000000


	//----- nvinfo : EIATTR_MIN_STACK_SIZE
	.align		4
.L_515:
        /*0c18*/ 	.byte	0x04, 0x12
        /*0c1a*/ 	.short	(.L_517 - .L_516)
	.align		4
.L_516:
        /*0c1c*/ 	.word	index@(_Z19gemv_kernel_batchedI13__nv_bfloat1614__nv_bfloat162Li256ELi6EEvPKT_S4_S4_PS2_iib)
        /*0c20*/ 	.word	0x00000000


	//----- nvinfo : EIATTR_MIN_STACK_SIZE
	.align		4
.L_517:
        /*0c24*/ 	.byte	0x04, 0x12
        /*0c26*/ 	.short	(.L_519 - .L_518)
	.align		4
.L_518:
        /*0c28*/ 	.word	index@(_Z19gemv_kernel_batchedI13__nv_bfloat1614__nv_bfloat162Li256ELi5EEvPKT_S4_S4_PS2_iib)
        /*0c2c*/ 	.word	0x00000000


	//----- nvinfo : EIATTR_MIN_STACK_SIZE
	.align		4
.L_519:
        /*0c30*/ 	.byte	0x04, 0x12
        /*0c32*/ 	.short	(.L_521 - .L_520)
	.align		4
.L_520:
        /*0c34*/ 	.word	index@(_Z19gemv_kernel_batchedI13__nv_bfloat1614__nv_bfloat162Li256ELi4EEvPKT_S4_S4_PS2_iib)
        /*0c38*/ 	.word	0x00000000


	//----- nvinfo : EIATTR_MIN_STACK_SIZE
	.align		4
.L_521:
        /*0c3c*/ 	.byte	0x04, 0x12
        /*0c3e*/ 	.short	(.L_523 - .L_522)
	.align		4
.L_522:
        /*0c40*/ 	.word	index@(_Z19gemv_kernel_batchedI13__nv_bfloat1614__nv_bfloat162Li256ELi3EEvPKT_S4_S4_PS2_iib)
        /*0c44*/ 	.word	0x00000000


	//----- nvinfo : EIATTR_MIN_STACK_SIZE
	.align		4
.L_523:
        /*0c48*/ 	.byte	0x04, 0x12
        /*0c4a*/ 	.short	(.L_525 - .L_524)
	.align		4
.L_524:
        /*0c4c*/ 	.word	index@(_Z19gemv_kernel_batchedI13__nv_bfloat1614__nv_bfloat162Li256ELi2EEvPKT_S4_S4_PS2_iib)
        /*0c50*/ 	.word	0x00000000


	//----- nvinfo : EIATTR_MIN_STACK_SIZE
	.align		4
.L_525:
        /*0c54*/ 	.byte	0x04, 0x12
        /*0c56*/ 	.short	(.L_527 - .L_526)
	.align		4
.L_526:
        /*0c58*/ 	.word	index@(_Z19gemv_kernel_batchedI13__nv_bfloat1614__nv_bfloat162Li256ELi1EEvPKT_S4_S4_PS2_iib)
        /*0c5c*/ 	.word	0x00000000


	//----- nvinfo : EIATTR_MIN_STACK_SIZE
	.align		4
.L_527:
        /*0c60*/ 	.byte	0x04, 0x12
        /*0c62*/ 	.short	(.L_529 - .L_528)
	.align		4
.L_528:
        /*0c64*/ 	.word	index@(_Z19gemv_kernel_batchedI13__nv_bfloat1614__nv_bfloat162Li128ELi8EEvPKT_S4_S4_PS2_iib)
        /*0c68*/ 	.word	0x00000000


	//----- nvinfo : EIATTR_MIN_STACK_SIZE
	.align		4
.L_529:
        /*0c6c*/ 	.byte	0x04, 0x12
        /*0c6e*/ 	.short	(.L_531 - .L_530)
	.align		4
.L_530:
        /*0c70*/ 	.word	index@(_Z19gemv_kernel_batchedI13__nv_bfloat1614__nv_bfloat162Li128ELi7EEvPKT_S4_S4_PS2_iib)
        /*0c74*/ 	.word	0x00000000


	//----- nvinfo : EIATTR_MIN_STACK_SIZE
	.align		4
.L_531:
        /*0c78*/ 	.byte	0x04, 0x12
        /*0c7a*/ 	.short	(.L_533 - .L_532)
	.align		4
.L_532:
        /*0c7c*/ 	.word	index@(_Z19gemv_kernel_batchedI13__nv_bfloat1614__nv_bfloat162Li128ELi6EEvPKT_S4_S4_PS2_iib)
        /*0c80*/ 	.word	0x00000000


	//----- nvinfo : EIATTR_MIN_STACK_SIZE
	.align		4
.L_533:
        /*0c84*/ 	.byte	0x04, 0x12
        /*0c86*/ 	.short	(.L_535 - .L_534)
	.align		4
.L_534:
        /*0c88*/ 	.word	index@(_Z19gemv_kernel_batchedI13__nv_bfloat1614__nv_bfloat162Li128ELi5EEvPKT_S4_S4_PS2_iib)
        /*0c8c*/ 	.word	0x00000000


	//----- nvinfo : EIATTR_MIN_STACK_SIZE
	.align		4
.L_535:
        /*0c90*/ 	.byte	0x04, 0x12
        /*0c92*/ 	.short	(.L_537 - .L_536)
	.align		4
.L_536:
        /*0c94*/ 	.word	index@(_Z19gemv_kernel_batchedI13__nv_bfloat1614__nv_bfloat162Li128ELi4EEvPKT_S4_S4_PS2_iib)
        /*0c98*/ 	.word	0x00000000


	//----- nvinfo : EIATTR_MIN_STACK_SIZE
	.align		4
.L_537:
        /*0c9c*/ 	.byte	0x04, 0x12
        /*0c9e*/ 	.short	(.L_539 - .L_538)
	.align		4
.L_538:
        /*0ca0*/ 	.word	index@(_Z19gemv_kernel_batchedI13__nv_bfloat1614__nv_bfloat162Li128ELi3EEvPKT_S4_S4_PS2_iib)
        /*0ca4*/ 	.word	0x00000000


	//----- nvinfo : EIATTR_MIN_STACK_SIZE
	.align		4
.L_539:
        /*0ca8*/ 	.byte	0x04, 0x12
        /*0caa*/ 	.short	(.L_541 - .L_540)
	.align		4
.L_540:
        /*0cac*/ 	.word	index@(_Z19gemv_kernel_batchedI13__nv_bfloat1614__nv_bfloat162Li128ELi2EEvPKT_S4_S4_PS2_iib)
        /*0cb0*/ 	.word	0x00000000


	//----- nvinfo : EIATTR_MIN_STACK_SIZE
	.align		4
.L_541:
        /*0cb4*/ 	.byte	0x04, 0x12
        /*0cb6*/ 	.short	(.L_543 - .L_542)
	.align		4
.L_542:
        /*0cb8*/ 	.word	index@(_Z19gemv_kernel_batchedI13__nv_bfloat1614__nv_bfloat162Li128ELi1EEvPKT_S4_S4_PS2_iib)
        /*0cbc*/ 	.word	0x00000000


	//----- nvinfo : EIATTR_MIN_STACK_SIZE
	.align		4
.L_543:
        /*0cc0*/ 	.byte	0x04, 0x12
        /*0cc2*/ 	.short	(.L_545 - .L_544)
	.align		4
.L_544:
        /*0cc4*/ 	.word	index@(_Z19gemv_kernel_batchedI13__nv_bfloat1614__nv_bfloat162Li64ELi8EEvPKT_S4_S4_PS2_iib)
        /*0cc8*/ 	.word	0x00000000


	//----- nvinfo : EIATTR_MIN_STACK_SIZE
	.align		4
.L_545:
        /*0ccc*/ 	.byte	0x04, 0x12
        /*0cce*/ 	.short	(.L_547 - .L_546)
	.align		4
.L_546:
        /*0cd0*/ 	.word	index@(_Z19gemv_kernel_batchedI13__nv_bfloat1614__nv_bfloat162Li64ELi7EEvPKT_S4_S4_PS2_iib)
        /*0cd4*/ 	.word	0x00000000


	//----- nvinfo : EIATTR_MIN_STACK_SIZE
	.align		4
.L_547:
        /*0cd8*/ 	.byte	0x04, 0x12
        /*0cda*/ 	.short	(.L_549 - .L_548)
	.align		4
.L_548:
        /*0cdc*/ 	.word	index@(_Z19gemv_kernel_batchedI13__nv_bfloat1614__nv_bfloat162Li64ELi6EEvPKT_S4_S4_PS2_iib)
        /*0ce0*/ 	.word	0x00000000


	//----- nvinfo : EIATTR_MIN_STACK_SIZE
	.align		4
.L_549:
        /*0ce4*/ 	.byte	0x04, 0x12
        /*0ce6*/ 	.short	(.L_551 - .L_550)
	.align		4
.L_550:
        /*0ce8*/ 	.word	index@(_Z19gemv_kernel_batchedI13__nv_bfloat1614__nv_bfloat162Li64ELi5EEvPKT_S4_S4_PS2_iib)
        /*0cec*/ 	.word	0x00000000


	//----- nvinfo : EIATTR_MIN_STACK_SIZE
	.align		4
.L_551:
        /*0cf0*/ 	.byte	0x04, 0x12
        /*0cf2*/ 	.short	(.L_553 - .L_552)
	.align		4
.L_552:
        /*0cf4*/ 	.word	index@(_Z19gemv_kernel_batchedI13__nv_bfloat1614__nv_bfloat162Li64ELi4EEvPKT_S4_S4_PS2_iib)
        /*0cf8*/ 	.word	0x00000000


	//----- nvinfo : EIATTR_MIN_STACK_SIZE
	.align		4
.L_553:
        /*0cfc*/ 	.byte	0x04, 0x12
        /*0cfe*/ 	.short	(.L_555 - .L_554)
	.align		4
.L_554:
        /*0d00*/ 	.word	index@(_Z19gemv_kernel_batchedI13__nv_bfloat1614__nv_bfloat162Li64ELi3EEvPKT_S4_S4_PS2_iib)
        /*0d04*/ 	.word	0x00000000


	//----- nvinfo : EIATTR_MIN_STACK_SIZE
	.align		4
.L_555:
        /*0d08*/ 	.byte	0x04, 0x12
        /*0d0a*/ 	.short	(.L_557 - .L_556)
	.align		4
.L_556:
        /*0d0c*/ 	.word	index@(_Z19gemv_kernel_batchedI13__nv_bfloat1614__nv_bfloat162Li64ELi2EEvPKT_S4_S4_PS2_iib)
        /*0d10*/ 	.word	0x00000000


	//----- nvinfo : EIATTR_MIN_STACK_SIZE
	.align		4
.L_557:
        /*0d14*/ 	.byte	0x04, 0x12
        /*0d16*/ 	.short	(.L_559 - .L_558)
	.align		4
.L_558:
        /*0d18*/ 	.word	index@(_Z19gemv_kernel_batchedI13__nv_bfloat1614__nv_bfloat162Li64ELi1EEvPKT_S4_S4_PS2_iib)
        /*0d1c*/ 	.word	0x00000000


	//----- nvinfo : EIATTR_MIN_STACK_SIZE
	.align		4
.L_559:
        /*0d20*/ 	.byte	0x04, 0x12
        /*0d22*/ 	.short	(.L_561 - .L_560)
	.align		4
.L_560:
        /*0d24*/ 	.word	index@(_Z19gemv_kernel_batchedI13__nv_bfloat1614__nv_bfloat162Li32ELi8EEvPKT_S4_S4_PS2_iib)
        /*0d28*/ 	.word	0x00000000


	//----- nvinfo : EIATTR_MIN_STACK_SIZE
	.align		4
.L_561:
        /*0d2c*/ 	.byte	0x04, 0x12
        /*0d2e*/ 	.short	(.L_563 - .L_562)
	.align		4
.L_562:
        /*0d30*/ 	.word	index@(_Z19gemv_kernel_batchedI13__nv_bfloat1614__nv_bfloat162Li32ELi7EEvPKT_S4_S4_PS2_iib)
        /*0d34*/ 	.word	0x00000000


	//----- nvinfo : EIATTR_MIN_STACK_SIZE
	.align		4
.L_563:
        /*0d38*/ 	.byte	0x04, 0x12
        /*0d3a*/ 	.short	(.L_565 - .L_564)
	.align		4
.L_564:
        /*0d3c*/ 	.word	index@(_Z19gemv_kernel_batchedI13__nv_bfloat1614__nv_bfloat162Li32ELi6EEvPKT_S4_S4_PS2_iib)
        /*0d40*/ 	.word	0x00000000


	//----- nvinfo : EIATTR_MIN_STACK_SIZE
	.align		4
.L_565:
        /*0d44*/ 	.byte	0x04, 0x12
        /*0d46*/ 	.short	(.L_567 - .L_566)
	.align		4
.L_566:
        /*0d48*/ 	.word	index@(_Z19gemv_kernel_batchedI13__nv_bfloat1614__nv_bfloat162Li32ELi5EEvPKT_S4_S4_PS2_iib)
        /*0d4c*/ 	.word	0x00000000


	//----- nvinfo : EIATTR_MIN_STACK_SIZE
	.align		4
.L_567:
        /*0d50*/ 	.byte	0x04, 0x12
        /*0d52*/ 	.short	(.L_569 - .L_568)
	.align		4
.L_568:
        /*0d54*/ 	.word	index@(_Z19gemv_kernel_batchedI13__nv_bfloat1614__nv_bfloat162Li32ELi4EEvPKT_S4_S4_PS2_iib)
        /*0d58*/ 	.word	0x00000000


	//----- nvinfo : EIATTR_MIN_STACK_SIZE
	.align		4
.L_569:
        /*0d5c*/ 	.byte	0x04, 0x12
        /*0d5e*/ 	.short	(.L_571 - .L_570)
	.align		4
.L_570:
        /*0d60*/ 	.word	index@(_Z19gemv_kernel_batchedI13__nv_bfloat1614__nv_bfloat162Li32ELi3EEvPKT_S4_S4_PS2_iib)
        /*0d64*/ 	.word	0x00000000


	//----- nvinfo : EIATTR_MIN_STACK_SIZE
	.align		4
.L_571:
        /*0d68*/ 	.byte	0x04, 0x12
        /*0d6a*/ 	.short	(.L_573 - .L_572)
	.align		4
.L_572:
        /*0d6c*/ 	.word	index@(_Z19gemv_kernel_batchedI13__nv_bfloat1614__nv_bfloat162Li32ELi2EEvPKT_S4_S4_PS2_iib)
        /*0d70*/ 	.word	0x00000000


	//----- nvinfo : EIATTR_MIN_STACK_SIZE
	.align		4
.L_573:
        /*0d74*/ 	.byte	0x04, 0x12
        /*0d76*/ 	.short	(.L_575 - .L_574)
	.align		4
.L_574:
        /*0d78*/ 	.word	index@(_Z19gemv_kernel_batchedI13__nv_bfloat1614__nv_bfloat162Li32ELi1EEvPKT_S4_S4_PS2_iib)
        /*0d7c*/ 	.word	0x00000000
.L_575:


//--------------------- .nv.compat                --------------------------
	.section	.nv.compat,"",@"SHT_CUDA_COMPAT_INFO"
	.align	4
        /*0000*/ 	.byte	0x02, 0x09, 0x00, 0x00, 0x02, 0x02, 0x01, 0x00, 0x02, 0x05, 0x05, 0x00, 0x03, 0x07, 0x01, 0x01
        /*0010*/ 	.byte	0x02, 0x03, 0x00, 0x00, 0x02, 0x06, 0x01, 0x00, 0x04, 0x0b, 0x08, 0x00, 0x09, 0x00, 0x00, 0x00
        /*0020*/ 	.byte	0x00, 0x00, 0x00, 0x00


//--------------------- .nv.info._Z19gemv_kernel_batchedIf6float2Li256ELi8EEvPKT_S3_S3_PS1_iib --------------------------
	.section	.nv.info._Z19gemv_kernel_batchedIf6float2Li256ELi8EEvPKT_S3_S3_PS1_iib,"",@"SHT_CUDA_INFO"
	.sectionflags	@""
	.align	4


	//----- nvinfo : EIATTR_CUDA_API_VERSION
	.align		4
        /*0000*/ 	.byte	0x04, 0x37
        /*0002*/ 	.short	(.L_577 - .L_576)
.L_576:
        /*0004*/ 	.word	0x00000082


	//----- nvinfo : EIATTR_KPARAM_INFO
	.align		4
.L_577:
        /*0008*/ 	.byte	0x04, 0x17
        /*000a*/ 	.short	(.L_579 - .L_578)
.L_578:
        /*000c*/ 	.word	0x00000000
        /*0010*/ 	.short	0x0006
        /*0012*/ 	.short	0x0028
        /*0014*/ 	.byte	0x00, 0xf0, 0x05, 0x00


	//----- nvinfo : EIATTR_KPARAM_INFO
	.align		4
.L_579:
        /*0018*/ 	.byte	0x04, 0x17
        /*001a*/ 	.short	(.L_581 - .L_580)
.L_580:
        /*001c*/ 	.word	0x00000000
        /*0020*/ 	.short	0x0005
        /*0022*/ 	.short	0x0024
        /*0024*/ 	.byte	0x00, 0xf0, 0x11, 0x00


	//----- nvinfo : EIATTR_KPARAM_INFO
	.align		4
.L_581:
        /*0028*/ 	.byte	0x04, 0x17
        /*002a*/ 	.short	(.L_583 - .L_582)
.L_582:
        /*002c*/ 	.word	0x00000000
        /*0030*/ 	.short	0x0004
        /*0032*/ 	.short	0x0020
        /*0034*/ 	.byte	0x00, 0xf0, 0x11, 0x00


	//----- nvinfo : EIATTR_KPARAM_INFO
	.align		4
.L_583:
        /*0038*/ 	.byte	0x04, 0x17
        /*003a*/ 	.short	(.L_585 - .L_584)
.L_584:
        /*003c*/ 	.word	0x00000000
        /*0040*/ 	.short	0x0003
        /*0042*/ 	.short	0x0018
        /*0044*/ 	.byte	0x00, 0xf5, 0x21, 0x00


	//----- nvinfo : EIATTR_KPARAM_INFO
	.align		4
.L_585:
        /*0048*/ 	.byte	0x04, 0x17
        /*004a*/ 	.short	(.L_587 - .L_586)
.L_586:
        /*004c*/ 	.word	0x00000000
        /*0050*/ 	.short	0x0002
        /*0052*/ 	.short	0x0010
        /*0054*/ 	.byte	0x00, 0xf5, 0x21, 0x00


	//----- nvinfo : EIATTR_KPARAM_INFO
	.align		4
.L_587:
        /*0058*/ 	.byte	0x04, 0x17
        /*005a*/ 	.short	(.L_589 - .L_588)
.L_588:
        /*005c*/ 	.word	0x00000000
        /*0060*/ 	.short	0x0001
        /*0062*/ 	.short	0x0008
        /*0064*/ 	.byte	0x00, 0xf5, 0x21, 0x00


	//----- nvinfo : EIATTR_KPARAM_INFO
	.align		4
.L_589:
        /*0068*/ 	.byte	0x04, 0x17
        /*006a*/ 	.short	(.L_591 - .L_590)
.L_590:
        /*006c*/ 	.word	0x00000000
        /*0070*/ 	.short	0x0000
        /*0072*/ 	.short	0x0000
        /*0074*/ 	.byte	0x00, 0xf5, 0x21, 0x00


	//----- nvinfo : EIATTR_SPARSE_MMA_MASK
	.align		4
.L_591:
        /*0078*/ 	.byte	0x03, 0x50
        /*007a*/ 	.short	0x0000


	//----- nvinfo : EIATTR_MAXREG_COUNT
	.align		4
        /*007c*/ 	.byte	0x03, 0x1b
        /*007e*/ 	.short	0x00ff


	//----- nvinfo : EIATTR_NUM_BARRIERS
	.align		4
        /*0080*/ 	.byte	0x02, 0x4c
        /*0082*/ 	.byte	0x01
	.zero		1


	//----- nvinfo : EIATTR_MERCURY_ISA_VERSION
	.align		4
        /*0084*/ 	.byte	0x03, 0x5f
        /*0086*/ 	.short	0x0101


	//----- nvinfo : EIATTR_COOP_GROUP_MASK_REGIDS
	.align		4
        /*0088*/ 	.byte	0x04, 0x29
        /*008a*/ 	.short	(.L_593 - .L_592)


	//   ....[0]....
.L_592:
        /*008c*/ 	.word	0xffffffff


	//   ....[1]....
        /*0090*/ 	.word	0xffffffff


	//   ....[2]....
        /*0094*/ 	.word	0xffffffff


	//   ....[3]....
        /*0098*/ 	.word	0xffffffff


	//   ....[4]....
        /*009c*/ 	.word	0xffffffff


	//   ....[5]....
        /*00a0*/ 	.word	0xffffffff


	//   ....[6]....
        /*00a4*/ 	.word	0xffffffff


	//   ....[7]....
        /*00a8*/ 	.word	0xffffffff


	//   ....[8]....
        /*00ac*/ 	.word	0xffffffff


	//   ....[9]....
        /*00b0*/ 	.word	0xffffffff


	//   ....[10]....
        /*00b4*/ 	.word	0xffffffff


	//   ....[11]....
        /*00b8*/ 	.word	0xffffffff


	//   ....[12]....
        /*00bc*/ 	.word	0xffffffff


	//   ....[13]....
        /*00c0*/ 	.word	0xffffffff


	//   ....[14]....
        /*00c4*/ 	.word	0xffffffff


	//   ....[15]....
        /*00c8*/ 	.word	0xffffffff


	//   ....[16]....
        /*00cc*/ 	.word	0xffffffff


	//   ....[17]....
        /*00d0*/ 	.word	0xffffffff


	//   ....[18]....
        /*00d4*/ 	.word	0xffffffff


	//   ....[19]....
        /*00d8*/ 	.word	0xffffffff


	//   ....[20]....
        /*00dc*/ 	.word	0xffffffff


	//   ....[21]....
        /*00e0*/ 	.word	0xffffffff


	//   ....[22]....
        /*00e4*/ 	.word	0xffffffff


	//   ....[23]....
        /*00e8*/ 	.word	0xffffffff


	//   ....[24]....
        /*00ec*/ 	.word	0xffffffff


	//   ....[25]....
        /*00f0*/ 	.word	0xffffffff


	//   ....[26]....
        /*00f4*/ 	.word	0xffffffff


	//   ....[27]....
        /*00f8*/ 	.word	0xffffffff


	//   ....[28]....
        /*00fc*/ 	.word	0xffffffff


	//   ....[29]....
        /*0100*/ 	.word	0xffffffff


	//   ....[30]....
        /*0104*/ 	.word	0xffffffff


	//   ....[31]....
        /*0108*/ 	.word	0xffffffff


	//   ....[32]....
        /*010c*/ 	.word	0xffffffff


	//   ....[33]....
        /*0110*/ 	.word	0xffffffff


	//   ....[34]....
        /*0114*/ 	.word	0xffffffff


	//   ....[35]....
        /*0118*/ 	.word	0xffffffff


	//   ....[36]....
        /*011c*/ 	.word	0xffffffff


	//   ....[37]....
        /*0120*/ 	.word	0xffffffff


	//   ....[38]....
        /*0124*/ 	.word	0xffffffff


	//   ....[39]....
        /*0128*/ 	.word	0xffffffff


	//   ....[40]....
        /*012c*/ 	.word	0xffffffff


	//   ....[41]....
        /*0130*/ 	.word	0xffffffff


	//   ....[42]....
        /*0134*/ 	.word	0xffffffff


	//   ....[43]....
        /*0138*/ 	.word	0xffffffff


	//   ....[44]....
        /*013c*/ 	.word	0xffffffff


	//   ....[45]....
        /*0140*/ 	.word	0xffffffff


	//   ....[46]....
        /*0144*/ 	.word	0xffffffff


	//   ....[47]....
        /*0148*/ 	.word	0xffffffff


	//   ....[48]....
        /*014c*/ 	.word	0xffffffff


	//   ....[49]....
        /*0150*/ 	.word	0xffffffff


	//   ....[50]....
        /*0154*/ 	.word	0xffffffff


	//   ....[51]....
        /*0158*/ 	.word	0xffffffff


	//   ....[52]....
        /*015c*/ 	.word	0xffffffff


	//   ....[53]....
        /*0160*/ 	.word	0xffffffff


	//   ....[54]....
        /*0164*/ 	.word	0xffffffff


	//   ....[55]....
        /*0168*/ 	.word	0xffffffff


	//   ....[56]....
        /*016c*/ 	.word	0xffffffff


	//   ....[57]....
        /*0170*/ 	.word	0xffffffff


	//   ....[58]....
        /*0174*/ 	.word	0xffffffff


	//   ....[59]....
        /*0178*/ 	.word	0xffffffff


	//   ....[60]....
        /*017c*/ 	.word	0xffffffff


	//   ....[61]....
        /*0180*/ 	.word	0xffffffff


	//   ....[62]....
        /*0184*/ 	.word	0xffffffff


	//   ....[63]....
        /*0188*/ 	.word	0xffffffff


	//   ....[64]....
        /*018c*/ 	.word	0xffffffff


	//   ....[65]....
        /*0190*/ 	.word	0xffffffff


	//   ....[66]....
        /*0194*/ 	.word	0xffffffff


	//   ....[67]....
        /*0198*/ 	.word	0xffffffff


	//   ....[68]....
        /*019c*/ 	.word	0xffffffff


	//   ....[69]....
        /*01a0*/ 	.word	0xffffffff


	//   ....[70]....
        /*01a4*/ 	.word	0xffffffff


	//   ....[71]....
        /*01a8*/ 	.word	0xffffffff


	//   ....[72]....
        /*01ac*/ 	.word	0xffffffff


	//   ....[73]....
        /*01b0*/ 	.word	0xffffffff


	//   ....[74]....
        /*01b4*/ 	.word	0xffffffff


	//   ....[75]....
        /*01b8*/ 	.word	0xffffffff


	//   ....[76]....
        /*01bc*/ 	.word	0xffffffff


	//   ....[77]....
        /*01c0*/ 	.word	0xffffffff


	//   ....[78]....
        /*01c4*/ 	.word	0xffffffff


	//   ....[79]....
        /*01c8*/ 	.word	0xffffffff


	//----- nvinfo : EIATTR_COOP_GROUP_INSTR_OFFSETS
	.align		4
.L_593:
        /*01cc*/ 	.byte	0x04, 0x28
        /*01ce*/ 	.short	(.L_595 - .L_594)


	//   ....[0]....
.L_594:
        /*01d0*/ 	.word	0x00001140


	//   ....[1]....
        /*01d4*/ 	.word	0x00001170


	//   ....[2]....
        /*01d8*/ 	.word	0x00001180


	//   ....[3]....
        /*01dc*/ 	.word	0x00001190


	//   ....[4]....
        /*01e0*/ 	.word	0x000011a0


	//   ....[5]....
        /*01e4*/ 	.word	0x000011b0


	//   ....[6]....
        /*01e8*/ 	.word	0x000011c0


	//   ....[7]....
        /*01ec*/ 	.word	0x000011e0


	//   ....[8]....
        /*01f0*/ 	.word	0x00001200


	//   ....[9]....
        /*01f4*/ 	.word	0x00001240


	//   ....[10]....
        /*01f8*/ 	.word	0x00001260


	//   ....[11]....
        /*01fc*/ 	.word	0x00001280


	//   ....[12]....
        /*0200*/ 	.word	0x000012a0


	//   ....[13]....
        /*0204*/ 	.word	0x000012c0


	//   ....[14]....
        /*0208*/ 	.word	0x000012d0


	//   ....[15]....
        /*020c*/ 	.word	0x000012e0


	//   ....[16]....
        /*0210*/ 	.word	0x00001300


	//   ....[17]....
        /*0214*/ 	.word	0x00001330


	//   ....[18]....
        /*0218*/ 	.word	0x00001350


	//   ....[19]....
        /*021c*/ 	.word	0x00001370


	//   ....[20]....
        /*0220*/ 	.word	0x00001390


	//   ....[21]....
        /*0224*/ 	.word	0x000013b0


	//   ....[22]....
        /*0228*/ 	.word	0x000013d0


	//   ....[23]....
        /*022c*/ 	.word	0x000013e0


	//   ....[24]....
        /*0230*/ 	.word	0x00001400


	//   ....[25]....
        /*0234*/ 	.word	0x00001430


	//   ....[26]....
        /*0238*/ 	.word	0x00001450


	//   ....[27]....
        /*023c*/ 	.word	0x00001470


	//   ....[28]....
        /*0240*/ 	.word	0x00001490


	//   ....[29]....
        /*0244*/ 	.word	0x000014b0


	//   ....[30]....
        /*0248*/ 	.word	0x000014d0


	//   ....[31]....
        /*024c*/ 	.word	0x000014e0


	//   ....[32]....
        /*0250*/ 	.word	0x00001500


	//   ....[33]....
        /*0254*/ 	.word	0x00001530


	//   ....[34]....
        /*0258*/ 	.word	0x00001550


	//   ....[35]....
        /*025c*/ 	.word	0x00001570


	//   ....[36]....
        /*0260*/ 	.word	0x00001590


	//   ....[37]....
        /*0264*/ 	.word	0x000015b0


	//   ....[38]....
        /*0268*/ 	.word	0x000015d0


	//   ....[39]....
        /*026c*/ 	.word	0x000015f0


	//   ....[40]....
        /*0270*/ 	.word	0x000018c0


	//   ....[41]....
        /*0274*/ 	.word	0x000018d0


	//   ....[42]....
        /*0278*/ 	.word	0x000018e0


	//   ....[43]....
        /*027c*/ 	.word	0x000018f0


	//   ....[44]....
        /*0280*/ 	.word	0x00001900


	//   ....[45]....
        /*0284*/ 	.word	0x00001910


	//   ....[46]....
        /*0288*/ 	.word	0x00001920


	//   ....[47]....
        /*028c*/ 	.word	0x00001940


	//   ....[48]....
        /*0290*/ 	.word	0x00001970


	//   ....[49]....
        /*0294*/ 	.word	0x00001990


	//   ....[50]....
        /*0298*/ 	.word	0x000019b0


	//   ....[51]....
        /*029c*/ 	.word	0x000019d0


	//   ....[52]....
        /*02a0*/ 	.word	0x000019f0


	//   ....[53]....
        /*02a4*/ 	.word	0x00001a10


	//   ....[54]....
        /*02a8*/ 	.word	0x00001a20


	//   ....[55]....
        /*02ac*/ 	.word	0x00001a40


	//   ....[56]....
        /*02b0*/ 	.word	0x00001a70


	//   ....[57]....
        /*02b4*/ 	.word	0x00001a90


	//   ....[58]....
        /*02b8*/ 	.word	0x00001ab0


	//   ....[59]....
        /*02bc*/ 	.word	0x00001ad0


	//   ....[60]....
        /*02c0*/ 	.word	0x00001af0


	//   ....[61]....
        /*02c4*/ 	.word	0x00001b10


	//   ....[62]....
        /*02c8*/ 	.word	0x00001b20


	//   ....[63]....
        /*02cc*/ 	.word	0x00001b40


	//   ....[64]....
        /*02d0*/ 	.word	0x00001b70


	//   ....[65]....
        /*02d4*/ 	.word	0x00001b90


	//   ....[66]....
        /*02d8*/ 	.word	0x00001bb0


	//   ....[67]....
        /*02dc*/ 	.word	0x00001bd0


	//   ....[68]....
        /*02e0*/ 	.word	0x00001bf0


	//   ....[69]....
        /*02e4*/ 	.word	0x00001c10


	//   ....[70]....
        /*02e8*/ 	.word	0x00001c20


	//   ....[71]....
        /*02ec*/ 	.word	0x00001c40


	//   ....[72]....
        /*02f0*/ 	.word	0x00001c70


	//   ....[73]....
        /*02f4*/ 	.word	0x00001ca0


	//   ....[74]....
        /*02f8*/ 	.word	0x00001cc0


	//   ....[75]....
        /*02fc*/ 	.word	0x00001ce0


	//   ....[76]....
        /*0300*/ 	.word	0x00001d00


	//   ....[77]....
        /*0304*/ 	.word	0x00001d10


	//   ....[78]....
        /*0308*/ 	.word	0x00001d20


	//   ....[79]....
        /*030c*/ 	.word	0x00001d30


	//----- nvinfo : EIATTR_VRC_CTA_INIT_COUNT
	.align		4
.L_595:
        /*0310*/ 	.byte	0x02, 0x4a
	.zero		1
	.zero		1


	//----- nvinfo : EIATTR_EXIT_INSTR_OFFSETS
	.align		4
        /*0314*/ 	.byte	0x04, 0x1c
        /*0316*/ 	.short	(.L_597 - .L_596)


	//   ....[0]....
.L_596:
        /*0318*/ 	.word	0x00000040


	//   ....[1]....
        /*031c*/ 	.word	0x00001750


	//   ....[2]....
        /*0320*/ 	.word	0x00001d40


	//   ....[3]....
        /*0324*/ 	.word	0x00002040


	//----- nvinfo : EIATTR_CRS_STACK_SIZE
	.align		4
.L_597:
        /*0328*/ 	.byte	0x04, 0x1e
        /*032a*/ 	.short	(.L_599 - .L_598)
.L_598:
        /*032c*/ 	.word	0x00000000


	//----- nvinfo : EIATTR_CBANK_PARAM_SIZE
	.align		4
.L_599:
        /*0330*/ 	.byte	0x03, 0x19
        /*0332*/ 	.short	0x0029


	//----- nvinfo : EIATTR_PARAM_CBANK
	.align		4
        /*0334*/ 	.byte	0x04, 0x0a
        /*0336*/ 	.short	(.L_601 - .L_600)
	.align		4
.L_600:
        /*0338*/ 	.word	index@(.nv.constant0._Z19gemv_kernel_batchedIf6float2Li256ELi8EEvPKT_S3_S3_PS1_iib)
        /*033c*/ 	.short	0x0380
        /*033e*/ 	.short	0x0029


	//----- nvinfo : EIATTR_SW_WAR
	.align		4
.L_601:
        /*0340*/ 	.byte	0x04, 0x36
        /*0342*/ 	.short	(.L_603 - .L_602)
.L_602:
        /*0344*/ 	.word	0x00000008
.L_603:


//--------------------- .nv.info._Z19gemv_kernel_batchedIf6float2Li256ELi7EEvPKT_S3_S3_PS1_iib --------------------------
	.section	.nv.info._Z19gemv_kernel_batchedIf6float2Li256ELi7EEvPKT_S3_S3_PS1_iib,"",@"SHT_CUDA_INFO"
	.sectionflags	@""
	.align	4


	//----- nvinfo : EIATTR_CUDA_API_VERSION
	.align		4
        /*0000*/ 	.byte	0x04, 0x37
        /*0002*/ 	.short	(.L_605 - .L_604)
.L_604:
        /*0004*/ 	.word	0x00000082


	//----- nvinfo : EIATTR_KPARAM_INFO
	.align		4
.L_605:
        /*0008*/ 	.byte	0x04, 0x17
        /*000a*/ 	.short	(.L_607 - .L_606)
.L_606:
        /*000c*/ 	.word	0x00000000
        /*0010*/ 	.short	0x0006
        /*0012*/ 	.short	0x0028
        /*0014*/ 	.byte	0x00, 0xf0, 0x05, 0x00


	//----- nvinfo : EIATTR_KPARAM_INFO
	.align		4
.L_607:
        /*0018*/ 	.byte	0x04, 0x17
        /*001a*/ 	.short	(.L_609 - .L_608)
.L_608:
        /*001c*/ 	.word	0x00000000
        /*0020*/ 	.short	0x0005
        /*0022*/ 	.short	0x0024
        /*0024*/ 	.byte	0x00, 0xf0, 0x11, 0x00


	//----- nvinfo : EIATTR_KPARAM_INFO
	.align		4
.L_609:
        /*0028*/ 	.byte	0x04, 0x17
        /*002a*/ 	.short	(.L_611 - .L_610)
.L_610:
        /*002c*/ 	.word	0x00000000
        /*0030*/ 	.short	0x0004
        /*0032*/ 	.short	0x0020
        /*0034*/ 	.byte	0x00, 0xf0, 0x11, 0x00


	//----- nvinfo : EIATTR_KPARAM_INFO
	.align		4
.L_611:
        /*0038*/ 	.byte	0x04, 0x17
        /*003a*/ 	.short	(.L_613 - .L_612)
.L_612:
        /*003c*/ 	.word	0x00000000
        /*0040*/ 	.short	0x0003
        /*0042*/ 	.short	0x0018
        /*0044*/ 	.byte	0x00, 0xf5, 0x21, 0x00


	//----- nvinfo : EIATTR_KPARAM_INFO
	.align		4
.L_613:
        /*0048*/ 	.byte	0x04, 0x17
        /*004a*/ 	.short	(.L_615 - .L_614)
.L_614:
        /*004c*/ 	.word	0x00000000
        /*0050*/ 	.short	0x0002
        /*0052*/ 	.short	0x0010
        /*0054*/ 	.byte	0x00, 0xf5, 0x21, 0x00


	//----- nvinfo : EIATTR_KPARAM_INFO
	.align		4
.L_615:
        /*0058*/ 	.byte	0x04, 0x17
        /*005a*/ 	.short	(.L_617 - .L_616)
.L_616:
        /*005c*/ 	.word	0x00000000
        /*0060*/ 	.short	0x0001
        /*0062*/ 	.short	0x0008
        /*0064*/ 	.byte	0x00, 0xf5, 0x21, 0x00


	//----- nvinfo : EIATTR_KPARAM_INFO
	.align		4
.L_617:
        /*0068*/ 	.byte	0x04, 0x17
        /*006a*/ 	.short	(.L_619 - .L_618)
.L_618:
        /*006c*/ 	.word	0x00000000
        /*0070*/ 	.short	0x0000
        /*0072*/ 	.short	0x0000
        /*0074*/ 	.byte	0x00, 0xf5, 0x21, 0x00


	//----- nvinfo : EIATTR_SPARSE_MMA_MASK
	.align		4
.L_619:
        /*0078*/ 	.byte	0x03, 0x50
        /*007a*/ 	.short	0x0000


	//----- nvinfo : EIATTR_MAXREG_COUNT
	.align		4
        /*007c*/ 	.byte	0x03, 0x1b
        /*007e*/ 	.short	0x00ff


	//----- nvinfo : EIATTR_NUM_BARRIERS
	.align		4
        /*0080*/ 	.byte	0x02, 0x4c
        /*0082*/ 	.byte	0x01
	.zero		1


	//----- nvinfo : EIATTR_MERCURY_ISA_VERSION
	.align		4
        /*0084*/ 	.byte	0x03, 0x5f
        /*0086*/ 	.short	0x0101


	//----- nvinfo : EIATTR_COOP_GROUP_MASK_REGIDS
	.align		4
        /*0088*/ 	.byte	0x04, 0x29
        /*008a*/ 	.short	(.L_621 - .L_620)


	//   ....[0]....
.L_620:
        /*008c*/ 	.word	0xffffffff


	//   ....[1]....
        /*0090*/ 	.word	0xffffffff


	//   ....[2]....
        /*0094*/ 	.word	0xffffffff


	//   ....[3]....
        /*0098*/ 	.word	0xffffffff


	//   ....[4]....
        /*009c*/ 	.word	0xffffffff


	//   ....[5]....
        /*00a0*/ 	.word	0xffffffff


	//   ....[6]....
        /*00a4*/ 	.word	0xffffffff


	//   ....[7]....
        /*00a8*/ 	.word	0xffffffff


	//   ....[8]....
        /*00ac*/ 	.word	0xffffffff


	//   ....[9]....
        /*00b0*/ 	.word	0xffffffff


	//   ....[10]....
        /*00b4*/ 	.word	0xffffffff


	//   ....[11]....
        /*00b8*/ 	.word	0xffffffff


	//   ....[12]....
        /*00bc*/ 	.word	0xffffffff


	//   ....[13]....
        /*00c0*/ 	.word	0xffffffff


	//   ....[14]....
        /*00c4*/ 	.word	0xffffffff


	//   ....[15]....
        /*00c8*/ 	.word	0xffffffff


	//   ....[16]....
        /*00cc*/ 	.word	0xffffffff


	//   ....[17]....
        /*00d0*/ 	.word	0xffffffff


	//   ....[18]....
        /*00d4*/ 	.word	0xffffffff


	//   ....[19]....
        /*00d8*/ 	.word	0xffffffff


	//   ....[20]....
        /*00dc*/ 	.word	0xffffffff


	//   ....[21]....
        /*00e0*/ 	.word	0xffffffff


	//   ....[22]....
        /*00e4*/ 	.word	0xffffffff


	//   ....[23]....
        /*00e8*/ 	.word	0xffffffff


	//   ....[24]....
        /*00ec*/ 	.word	0xffffffff


	//   ....[25]....
        /*00f0*/ 	.word	0xffffffff


	//   ....[26]....
        /*00f4*/ 	.word	0xffffffff


	//   ....[27]....
        /*00f8*/ 	.word	0xffffffff


	//   ....[28]....
        /*00fc*/ 	.word	0xffffffff


	//   ....[29]....
        /*0100*/ 	.word	0xffffffff


	//   ....[30]....
        /*0104*/ 	.word	0xffffffff


	//   ....[31]....
        /*0108*/ 	.word	0xffffffff


	//   ....[32]....
        /*010c*/ 	.word	0xffffffff


	//   ....[33]....
        /*0110*/ 	.word	0xffffffff


	//   ....[34]....
        /*0114*/ 	.word	0xffffffff


	//   ....[35]....
        /*0118*/ 	.word	0xffffffff


	//   ....[36]....
        /*011c*/ 	.word	0xffffffff


	//   ....[37]....
        /*0120*/ 	.word	0xffffffff


	//   ....[38]....
        /*0124*/ 	.word	0xffffffff


	//   ....[39]....
        /*0128*/ 	.word	0xffffffff


	//   ....[40]....
        /*012c*/ 	.word	0xffffffff


	//   ....[41]....
        /*0130*/ 	.word	0xffffffff


	//   ....[42]....
        /*0134*/ 	.word	0xffffffff


	//   ....[43]....
        /*0138*/ 	.word	0xffffffff


	//   ....[44]....
        /*013c*/ 	.word	0xffffffff


	//   ....[45]....
        /*0140*/ 	.word	0xffffffff


	//   ....[46]....
        /*0144*/ 	.word	0xffffffff


	//   ....[47]....
        /*0148*/ 	.word	0xffffffff


	//   ....[48]....
        /*014c*/ 	.word	0xffffffff


	//   ....[49]....
        /*0150*/ 	.word	0xffffffff


	//   ....[50]....
        /*0154*/ 	.word	0xffffffff


	//   ....[51]....
        /*0158*/ 	.word	0xffffffff


	//   ....[52]....
        /*015c*/ 	.word	0xffffffff


	//   ....[53]....
        /*0160*/ 	.word	0xffffffff


	//   ....[54]....
        /*0164*/ 	.word	0xffffffff


	//   ....[55]....
        /*0168*/ 	.word	0xffffffff


	//   ....[56]....
        /*016c*/ 	.word	0xffffffff


	//   ....[57]....
        /*0170*/ 	.word	0xffffffff


	//   ....[58]....
        /*0174*/ 	.word	0xffffffff


	//   ....[59]....
        /*0178*/ 	.word	0xffffffff


	//   ....[60]....
        /*017c*/ 	.word	0xffffffff


	//   ....[61]....
        /*0180*/ 	.word	0xffffffff


	//   ....[62]....
        /*0184*/ 	.word	0xffffffff


	//   ....[63]....
        /*0188*/ 	.word	0xffffffff


	//   ....[64]....
        /*018c*/ 	.word	0xffffffff


	//   ....[65]....
        /*0190*/ 	.word	0xffffffff


	//   ....[66]....
        /*0194*/ 	.word	0xffffffff


	//   ....[67]....
        /*0198*/ 	.word	0xffffffff


	//   ....[68]....
        /*019c*/ 	.word	0xffffffff


	//   ....[69]....
        /*01a0*/ 	.word	0xffffffff


	//----- nvinfo : EIATTR_COOP_GROUP_INSTR_OFFSETS
	.align		4
.L_621:
        /*01a4*/ 	.byte	0x04, 0x28
        /*01a6*/ 	.short	(.L_623 - .L_622)


	//   ....[0]....
.L_622:
        /*01a8*/ 	.word	0x00000fd0


	//   ....[1]....
        /*01ac*/ 	.word	0x00001000


	//   ....[2]....
        /*01b0*/ 	.word	0x00001010


	//   ....[3]....
        /*01b4*/ 	.word	0x00001020


	//   ....[4]....
        /*01b8*/ 	.word	0x00001030


	//   ....[5]....
        /*01bc*/ 	.word	0x00001040


	//   ....[6]....
        /*01c0*/ 	.word	0x00001050


	//   ....[7]....
        /*01c4*/ 	.word	0x00001090


	//   ....[8]....
        /*01c8*/ 	.word	0x000010b0


	//   ....[9]....
        /*01cc*/ 	.word	0x000010d0


	//   ....[10]....
        /*01d0*/ 	.word	0x000010f0


	//   ....[11]....
        /*01d4*/ 	.word	0x00001110


	//   ....[12]....
        /*01d8*/ 	.word	0x00001120


	//   ....[13]....
        /*01dc*/ 	.word	0x00001130


	//   ....[14]....
        /*01e0*/ 	.word	0x00001160


	//   ....[15]....
        /*01e4*/ 	.word	0x00001180


	//   ....[16]....
        /*01e8*/ 	.word	0x000011a0


	//   ....[17]....
        /*01ec*/ 	.word	0x000011d0


	//   ....[18]....
        /*01f0*/ 	.word	0x000011f0


	//   ....[19]....
        /*01f4*/ 	.word	0x00001210


	//   ....[20]....
        /*01f8*/ 	.word	0x00001220


	//   ....[21]....
        /*01fc*/ 	.word	0x00001250


	//   ....[22]....
        /*0200*/ 	.word	0x00001270


	//   ....[23]....
        /*0204*/ 	.word	0x00001290


	//   ....[24]....
        /*0208*/ 	.word	0x000012b0


	//   ....[25]....
        /*020c*/ 	.word	0x000012d0


	//   ....[26]....
        /*0210*/ 	.word	0x000012f0


	//   ....[27]....
        /*0214*/ 	.word	0x00001300


	//   ....[28]....
        /*0218*/ 	.word	0x00001330


	//   ....[29]....
        /*021c*/ 	.word	0x00001350


	//   ....[30]....
        /*0220*/ 	.word	0x00001370


	//   ....[31]....
        /*0224*/ 	.word	0x00001390


	//   ....[32]....
        /*0228*/ 	.word	0x000013b0


	//   ....[33]....
        /*022c*/ 	.word	0x000013d0


	//   ....[34]....
        /*0230*/ 	.word	0x000013e0


	//   ....[35]....
        /*0234*/ 	.word	0x000016a0


	//   ....[36]....
        /*0238*/ 	.word	0x000016b0


	//   ....[37]....
        /*023c*/ 	.word	0x000016c0


	//   ....[38]....
        /*0240*/ 	.word	0x000016d0


	//   ....[39]....
        /*0244*/ 	.word	0x000016e0


	//   ....[40]....
        /*0248*/ 	.word	0x000016f0


	//   ....[41]....
        /*024c*/ 	.word	0x00001700


	//   ....[42]....
        /*0250*/ 	.word	0x00001740


	//   ....[43]....
        /*0254*/ 	.word	0x00001760


	//   ....[44]....
        /*0258*/ 	.word	0x00001780


	//   ....[45]....
        /*025c*/ 	.word	0x000017a0


	//   ....[46]....
        /*0260*/ 	.word	0x000017c0


	//   ....[47]....
        /*0264*/ 	.word	0x000017d0


	//   ....[48]....
        /*0268*/ 	.word	0x000017e0


	//   ....[49]....
        /*026c*/ 	.word	0x00001810


	//   ....[50]....
        /*0270*/ 	.word	0x00001830


	//   ....[51]....
        /*0274*/ 	.word	0x00001850


	//   ....[52]....
        /*0278*/ 	.word	0x00001870


	//   ....[53]....
        /*027c*/ 	.word	0x00001890


	//   ....[54]....
        /*0280*/ 	.word	0x000018b0


	//   ....[55]....
        /*0284*/ 	.word	0x000018c0


	//   ....[56]....
        /*0288*/ 	.word	0x000018f0


	//   ....[57]....
        /*028c*/ 	.word	0x00001910


	//   ....[58]....
        /*0290*/ 	.word	0x00001930


	//   ....[59]....
        /*0294*/ 	.word	0x00001950


	//   ....[60]....
        /*0298*/ 	.word	0x00001970


	//   ....[61]....
        /*029c*/ 	.word	0x00001990


	//   ....[62]....
        /*02a0*/ 	.word	0x000019a0


	//   ....[63]....
        /*02a4*/ 	.word	0x000019f0


	//   ....[64]....
        /*02a8*/ 	.word	0x00001a10


	//   ....[65]....
        /*02ac*/ 	.word	0x00001a30


	//   ....[66]....
        /*02b0*/ 	.word	0x00001a50


	//   ....[67]....
        /*02b4*/ 	.word	0x00001a60


	//   ....[68]....
        /*02b8*/ 	.word	0x00001a70


	//   ....[69]....
        /*02bc*/ 	.word	0x00001a80


	//----- nvinfo : EIATTR_VRC_CTA_INIT_COUNT
	.align		4
.L_623:
        /*02c0*/ 	.byte	0x02, 0x4a
	.zero		1
	.zero		1


	//----- nvinfo : EIATTR_EXIT_INSTR_OFFSETS
	.align		4
        /*02c4*/ 	.byte	0x04, 0x1c
        /*02c6*/ 	.short	(.L_625 - .L_624)


	//   ....[0]....
.L_624:
        /*02c8*/ 	.word	0x00000040


	//   ....[1]....
        /*02cc*/ 	.word	0x00001550


	//   ....[2]....
        /*02d0*/ 	.word	0x00001a90


	//   ....[3]....
        /*02d4*/ 	.word	0x00001d40


	//----- nvinfo : EIATTR_CRS_STACK_SIZE
	.align		4
.L_625:
        /*02d8*/ 	.byte	0x04, 0x1e
        /*02da*/ 	.short	(.L_627 - .L_626)
.L_626:
        /*02dc*/ 	.word	0x00000000


	//----- nvinfo : EIATTR_CBANK_PARAM_SIZE
	.align		4
.L_627:
        /*02e0*/ 	.byte	0x03, 0x19
        /*02e2*/ 	.short	0x0029


	//----- nvinfo : EIATTR_PARAM_CBANK
	.align		4
        /*02e4*/ 	.byte	0x04, 0x0a
        /*02e6*/ 	.short	(.L_629 - .L_628)
	.align		4
.L_628:
        /*02e8*/ 	.word	index@(.nv.constant0._Z19gemv_kernel_batchedIf6float2Li256ELi7EEvPKT_S3_S3_PS1_iib)
        /*02ec*/ 	.short	0x0380
        /*02ee*/ 	.short	0x0029


	//----- nvinfo : EIATTR_SW_WAR
	.align		4
.L_629:
        /*02f0*/ 	.byte	0x04, 0x36
        /*02f2*/ 	.short	(.L_631 - .L_630)
.L_630:
        /*02f4*/ 	.word	0x00000008
.L_631:


//--------------------- .nv.info._Z19gemv_kernel_batchedIf6float2Li256ELi6EEvPKT_S3_S3_PS1_iib --------------------------
	.section	.nv.info._Z19gemv_kernel_batchedIf6float2Li256ELi6EEvPKT_S3_S3_PS1_iib,"",@"SHT_CUDA_INFO"
	.sectionflags	@""
	.align	4


	//----- nvinfo : EIATTR_CUDA_API_VERSION
	.align		4
        /*0000*/ 	.byte	0x04, 0x37
        /*0002*/ 	.short	(.L_633 - .L_632)
.L_632:
        /*0004*/ 	.word	0x00000082


	//----- nvinfo : EIATTR_KPARAM_INFO
	.align		4
.L_633:
        /*0008*/ 	.byte	0x04, 0x17
        /*000a*/ 	.short	(.L_635 - .L_634)
.L_634:
        /*000c*/ 	.word	0x00000000
        /*0010*/ 	.short	0x0006
        /*0012*/ 	.short	0x0028
        /*0014*/ 	.byte	0x00, 0xf0, 0x05, 0x00


	//----- nvinfo : EIATTR_KPARAM_INFO
	.align		4
.L_635:
        /*0018*/ 	.byte	0x04, 0x17
        /*001a*/ 	.short	(.L_637 - .L_636)
.L_636:
        /*001c*/ 	.word	0x00000000
        /*0020*/ 	.short	0x0005
        /*0022*/ 	.short	0x0024
        /*0024*/ 	.byte	0x00, 0xf0, 0x11, 0x00


	//----- nvinfo : EIATTR_KPARAM_INFO
	.align		4
.L_637:
        /*0028*/ 	.byte	0x04, 0x17
        /*002a*/ 	.short	(.L_639 - .L_638)
.L_638:
        /*002c*/ 	.word	0x00000000
        /*0030*/ 	.short	0x0004
        /*0032*/ 	.short	0x0020
        /*0034*/ 	.byte	0x00, 0xf0, 0x11, 0x00


	//----- nvinfo : EIATTR_KPARAM_INFO
	.align		4
.L_639:
        /*0038*/ 	.byte	0x04, 0x17
        /*003a*/ 	.short	(.L_641 - .L_640)
.L_640:
        /*003c*/ 	.word	0x00000000
        /*0040*/ 	.short	0x0003
        /*0042*/ 	.short	0x0018
        /*0044*/ 	.byte	0x00, 0xf5, 0x21, 0x00


	//----- nvinfo : EIATTR_KPARAM_INFO
	.align		4
.L_641:
        /*0048*/ 	.byte	0x04, 0x17
        /*004a*/ 	.short	(.L_643 - .L_642)
.L_642:
        /*004c*/ 	.word	0x00000000
        /*0050*/ 	.short	0x0002
        /*0052*/ 	.short	0x0010
        /*0054*/ 	.byte	0x00, 0xf5, 0x21, 0x00


	//----- nvinfo : EIATTR_KPARAM_INFO
	.align		4
.L_643:
        /*0058*/ 	.byte	0x04, 0x17
        /*005a*/ 	.short	(.L_645 - .L_644)
.L_644:
        /*005c*/ 	.word	0x00000000
        /*0060*/ 	.short	0x0001
        /*0062*/ 	.short	0x0008
        /*0064*/ 	.byte	0x00, 0xf5, 0x21, 0x00


	//----- nvinfo : EIATTR_KPARAM_INFO
	.align		4
.L_645:
        /*0068*/ 	.byte	0x04, 0x17
        /*006a*/ 	.short	(.L_647 - .L_646)
.L_646:
        /*006c*/ 	.word	0x00000000
        /*0070*/ 	.short	0x0000
        /*0072*/ 	.short	0x0000
        /*0074*/ 	.byte	0x00, 0xf5, 0x21, 0x00


	//----- nvinfo : EIATTR_SPARSE_MMA_MASK
	.align		4
.L_647:
        /*0078*/ 	.byte	0x03, 0x50
        /*007a*/ 	.short	0x0000


	//----- nvinfo : EIATTR_MAXREG_COUNT
	.align		4
        /*007c*/ 	.byte	0x03, 0x1b
        /*007e*/ 	.short	0x00ff


	//----- nvinfo : EIATTR_NUM_BARRIERS
	.align		4
        /*0080*/ 	.byte	0x02, 0x4c
        /*0082*/ 	.byte	0x01
	.zero		1


	//----- nvinfo : EIATTR_MERCURY_ISA_VERSION
	.align		4
        /*0084*/ 	.byte	0x03, 0x5f
        /*0086*/ 	.short	0x0101


	//----- nvinfo : EIATTR_COOP_GROUP_MASK_REGIDS
	.align		4
        /*0088*/ 	.byte	0x04, 0x29
        /*008a*/ 	.short	(.L_649 - .L_648)


	//   ....[0]....
.L_648:
        /*008c*/ 	.word	0xffffffff


	//   ....[1]....
        /*0090*/ 	.word	0xffffffff


	//   ....[2]....
        /*0094*/ 	.word	0xffffffff


	//   ....[3]....
        /*0098*/ 	.word	0xffffffff


	//   ....[4]....
        /*009c*/ 	.word	0xffffffff


	//   ....[5]....
        /*00a0*/ 	.word	0xffffffff


	//   ....[6]....
        /*00a4*/ 	.word	0xffffffff


	//   ....[7]....
        /*00a8*/ 	.word	0xffffffff


	//   ....[8]....
        /*00ac*/ 	.word	0xffffffff


	//   ....[9]....
        /*00b0*/ 	.word	0xffffffff


	//   ....[10]....
        /*00b4*/ 	.word	0xffffffff


	//   ....[11]....
        /*00b8*/ 	.word	0xffffffff


	//   ....[12]....
        /*00bc*/ 	.word	0xffffffff


	//   ....[13]....
        /*00c0*/ 	.word	0xffffffff


	//   ....[14]....
        /*00c4*/ 	.word	0xffffffff


	//   ....[15]....
        /*00c8*/ 	.word	0xffffffff


	//   ....[16]....
        /*00cc*/ 	.word	0xffffffff


	//   ....[17]....
        /*00d0*/ 	.word	0xffffffff


	//   ....[18]....
        /*00d4*/ 	.word	0xffffffff


	//   ....[19]....
        /*00d8*/ 	.word	0xffffffff


	//   ....[20]....
        /*00dc*/ 	.word	0xffffffff


	//   ....[21]....
        /*00e0*/ 	.word	0xffffffff


	//   ....[22]....
        /*00e4*/ 	.word	0xffffffff


	//   ....[23]....
        /*00e8*/ 	.word	0xffffffff


	//   ....[24]....
        /*00ec*/ 	.word	0xffffffff


	//   ....[25]....
        /*00f0*/ 	.word	0xffffffff


	//   ....[26]....
        /*00f4*/ 	.word	0xffffffff


	//   ....[27]....
        /*00f8*/ 	.word	0xffffffff


	//   ....[28]....
        /*00fc*/ 	.word	0xffffffff


	//   ....[29]....
        /*0100*/ 	.word	0xffffffff


	//   ....[30]....
        /*0104*/ 	.word	0xffffffff


	//   ....[31]....
        /*0108*/ 	.word	0xffffffff


	//   ....[32]....
        /*010c*/ 	.word	0xffffffff


	//   ....[33]....
        /*0110*/ 	.word	0xffffffff


	//   ....[34]....
        /*0114*/ 	.word	0xffffffff


	//   ....[35]....
        /*0118*/ 	.word	0xffffffff


	//   ....[36]....
        /*011c*/ 	.word	0xffffffff


	//   ....[37]....
        /*0120*/ 	.word	0xffffffff


	//   ....[38]....
        /*0124*/ 	.word	0xffffffff


	//   ....[39]....
        /*0128*/ 	.word	0xffffffff


	//   ....[40]....
        /*012c*/ 	.word	0xffffffff


	//   ....[41]....
        /*0130*/ 	.word	0xffffffff


	//   ....[42]....
        /*0134*/ 	.word	0xffffffff


	//   ....[43]....
        /*0138*/ 	.word	0xffffffff


	//   ....[44]....
        /*013c*/ 	.word	0xffffffff


	//   ....[45]....
        /*0140*/ 	.word	0xffffffff


	//   ....[46]....
        /*0144*/ 	.word	0xffffffff


	//   ....[47]....
        /*0148*/ 	.word	0xffffffff


	//   ....[48]....
        /*014c*/ 	.word	0xffffffff


	//   ....[49]....
        /*0150*/ 	.word	0xffffffff


	//   ....[50]....
        /*0154*/ 	.word	0xffffffff


	//   ....[51]....
        /*0158*/ 	.word	0xffffffff


	//   ....[52]....
        /*015c*/ 	.word	0xffffffff


	//   ....[53]....
        /*0160*/ 	.word	0xffffffff


	//   ....[54]....
        /*0164*/ 	.word	0xffffffff


	//   ....[55]....
        /*0168*/ 	.word	0xffffffff


	//   ....[56]....
        /*016c*/ 	.word	0xffffffff


	//   ....[57]....
        /*0170*/ 	.word	0xffffffff


	//   ....[58]....
        /*0174*/ 	.word	0xffffffff


	//   ....[59]....
        /*0178*/ 	.word	0xffffffff


	//----- nvinfo : EIATTR_COOP_GROUP_INSTR_OFFSETS
	.align		4
.L_649:
        /*017c*/ 	.byte	0x04, 0x28
        /*017e*/ 	.short	(.L_651 - .L_650)


	//   ....[0]....
.L_650:
        /*0180*/ 	.word	0x00000e70


	//   ....[1]....
        /*0184*/ 	.word	0x00000e90


	//   ....[2]....
        /*0188*/ 	.word	0x00000ea0


	//   ....[3]....
        /*018c*/ 	.word	0x00000eb0


	//   ....[4]....
        /*0190*/ 	.word	0x00000ec0


	//   ....[5]....
        /*0194*/ 	.word	0x00000ed0


	//   ....[6]....
        /*0198*/ 	.word	0x00000f10


	//   ....[7]....
        /*019c*/ 	.word	0x00000f30


	//   ....[8]....
        /*01a0*/ 	.word	0x00000f50


	//   ....[9]....
        /*01a4*/ 	.word	0x00000f70


	//   ....[10]....
        /*01a8*/ 	.word	0x00000f80


	//   ....[11]....
        /*01ac*/ 	.word	0x00000f90


	//   ....[12]....
        /*01b0*/ 	.word	0x00000fc0


	//   ....[13]....
        /*01b4*/ 	.word	0x00000fe0


	//   ....[14]....
        /*01b8*/ 	.word	0x00001000


	//   ....[15]....
        /*01bc*/ 	.word	0x00001030


	//   ....[16]....
        /*01c0*/ 	.word	0x00001040


	//   ....[17]....
        /*01c4*/ 	.word	0x00001050


	//   ....[18]....
        /*01c8*/ 	.word	0x00001080


	//   ....[19]....
        /*01cc*/ 	.word	0x000010a0


	//   ....[20]....
        /*01d0*/ 	.word	0x000010b0


	//   ....[21]....
        /*01d4*/ 	.word	0x000010f0


	//   ....[22]....
        /*01d8*/ 	.word	0x00001110


	//   ....[23]....
        /*01dc*/ 	.word	0x00001120


	//   ....[24]....
        /*01e0*/ 	.word	0x00001170


	//   ....[25]....
        /*01e4*/ 	.word	0x00001190


	//   ....[26]....
        /*01e8*/ 	.word	0x000011b0


	//   ....[27]....
        /*01ec*/ 	.word	0x000011d0


	//   ....[28]....
        /*01f0*/ 	.word	0x000011f0


	//   ....[29]....
        /*01f4*/ 	.word	0x00001200


	//   ....[30]....
        /*01f8*/ 	.word	0x00001410


	//   ....[31]....
        /*01fc*/ 	.word	0x00001420


	//   ....[32]....
        /*0200*/ 	.word	0x00001430


	//   ....[33]....
        /*0204*/ 	.word	0x00001440


	//   ....[34]....
        /*0208*/ 	.word	0x00001450


	//   ....[35]....
        /*020c*/ 	.word	0x00001460


	//   ....[36]....
        /*0210*/ 	.word	0x00001490


	//   ....[37]....
        /*0214*/ 	.word	0x000014b0


	//   ....[38]....
        /*0218*/ 	.word	0x000014d0


	//   ....[39]....
        /*021c*/ 	.word	0x000014f0


	//   ....[40]....
        /*0220*/ 	.word	0x00001510


	//   ....[41]....
        /*0224*/ 	.word	0x00001520


	//   ....[42]....
        /*0228*/ 	.word	0x00001560


	//   ....[43]....
        /*022c*/ 	.word	0x00001580


	//   ....[44]....
        /*0230*/ 	.word	0x000015a0


	//   ....[45]....
        /*0234*/ 	.word	0x000015c0


	//   ....[46]....
        /*0238*/ 	.word	0x000015d0


	//   ....[47]....
        /*023c*/ 	.word	0x000015e0


	//   ....[48]....
        /*0240*/ 	.word	0x00001610


	//   ....[49]....
        /*0244*/ 	.word	0x00001630


	//   ....[50]....
        /*0248*/ 	.word	0x00001650


	//   ....[51]....
        /*024c*/ 	.word	0x00001680


	//   ....[52]....
        /*0250*/ 	.word	0x00001690


	//   ....[53]....
        /*0254*/ 	.word	0x000016a0


	//   ....[54]....
        /*0258*/ 	.word	0x000016d0


	//   ....[55]....
        /*025c*/ 	.word	0x00001700


	//   ....[56]....
        /*0260*/ 	.word	0x00001720


	//   ....[57]....
        /*0264*/ 	.word	0x00001740


	//   ....[58]....
        /*0268*/ 	.word	0x00001750


	//   ....[59]....
        /*026c*/ 	.word	0x00001760


	//----- nvinfo : EIATTR_VRC_CTA_INIT_COUNT
	.align		4
.L_651:
        /*0270*/ 	.byte	0x02, 0x4a
	.zero		1
	.zero		1


	//----- nvinfo : EIATTR_EXIT_INSTR_OFFSETS
	.align		4
        /*0274*/ 	.byte	0x04, 0x1c
        /*0276*/ 	.short	(.L_653 - .L_652)


	//   ....[0]....
.L_652:
        /*0278*/ 	.word	0x00000040


	//   ....[1]....
        /*027c*/ 	.word	0x000012e0


	//   ....[2]....
        /*0280*/ 	.word	0x00001770


	//   ....[3]....
        /*0284*/ 	.word	0x000019d0


	//----- nvinfo : EIATTR_CRS_STACK_SIZE
	.align		4
.L_653:
        /*0288*/ 	.byte	0x04, 0x1e
        /*028a*/ 	.short	(.L_655 - .L_654)
.L_654:
        /*028c*/ 	.word	0x00000000


	//----- nvinfo : EIATTR_CBANK_PARAM_SIZE
	.align		4
.L_655:
        /*0290*/ 	.byte	0x03, 0x19
        /*0292*/ 	.short	0x0029


	//----- nvinfo : EIATTR_PARAM_CBANK
	.align		4
        /*0294*/ 	.byte	0x04, 0x0a
        /*0296*/ 	.short	(.L_657 - .L_656)
	.align		4
.L_656:
        /*0298*/ 	.word	index@(.nv.constant0._Z19gemv_kernel_batchedIf6float2Li256ELi6EEvPKT_S3_S3_PS1_iib)
        /*029c*/ 	.short	0x0380
        /*029e*/ 	.short	0x0029


	//----- nvinfo : EIATTR_SW_WAR
	.align		4
.L_657:
        /*02a0*/ 	.byte	0x04, 0x36
        /*02a2*/ 	.short	(.L_659 - .L_658)
.L_658:
        /*02a4*/ 	.word	0x00000008
.L_659:


//--------------------- .nv.info._Z19gemv_kernel_batchedIf6float2Li256ELi5EEvPKT_S3_S3_PS1_iib --------------------------
	.section	.nv.info._Z19gemv_kernel_batchedIf6float2Li256ELi5EEvPKT_S3_S3_PS1_iib,"",@"SHT_CUDA_INFO"
	.sectionflags	@""
	.align	4


	//----- nvinfo : EIATTR_CUDA_API_VERSION
	.align		4
        /*0000*/ 	.byte	0x04, 0x37
        /*0002*/ 	.short	(.L_661 - .L_660)
.L_660:
        /*0004*/ 	.word	0x00000082


	//----- nvinfo : EIATTR_KPARAM_INFO
	.align		4
.L_661:
        /*0008*/ 	.byte	0x04, 0x17
        /*000a*/ 	.short	(.L_663 - .L_662)
.L_662:
        /*000c*/ 	.word	0x00000000
        /*0010*/ 	.short	0x0006
        /*0012*/ 	.short	0x0028
        /*0014*/ 	.byte	0x00, 0xf0, 0x05, 0x00


	//----- nvinfo : EIATTR_KPARAM_INFO
	.align		4
.L_663:
        /*0018*/ 	.byte	0x04, 0x17
        /*001a*/ 	.short	(.L_665 - .L_664)
.L_664:
        /*001c*/ 	.word	0x00000000
        /*0020*/ 	.short	0x0005
        /*0022*/ 	.short	0x0024
        /*0024*/ 	.byte	0x00, 0xf0, 0x11, 0x00


	//----- nvinfo : EIATTR_KPARAM_INFO
	.align		4
.L_665:
        /*0028*/ 	.byte	0x04, 0x17
        /*002a*/ 	.short	(.L_667 - .L_666)
.L_666:
        /*002c*/ 	.word	0x00000000
        /*0030*/ 	.short	0x0004
        /*0032*/ 	.short	0x0020
        /*0034*/ 	.byte	0x00, 0xf0, 0x11, 0x00


	//----- nvinfo : EIATTR_KPARAM_INFO
	.align		4
.L_667:
        /*0038*/ 	.byte	0x04, 0x17
        /*003a*/ 	.short	(.L_669 - .L_668)
.L_668:
        /*003c*/ 	.word	0x00000000
        /*0040*/ 	.short	0x0003
        /*0042*/ 	.short	0x0018
        /*0044*/ 	.byte	0x00, 0xf5, 0x21, 0x00


	//----- nvinfo : EIATTR_KPARAM_INFO
	.align		4
.L_669:
        /*0048*/ 	.byte	0x04, 0x17
        /*004a*/ 	.short	(.L_671 - .L_670)
.L_670:
        /*004c*/ 	.word	0x00000000
        /*0050*/ 	.short	0x0002
        /*0052*/ 	.short	0x0010
        /*0054*/ 	.byte	0x00, 0xf5, 0x21, 0x00


	//----- nvinfo : EIATTR_KPARAM_INFO
	.align		4
.L_671:
        /*0058*/ 	.byte	0x04, 0x17
        /*005a*/ 	.short	(.L_673 - .L_672)
.L_672:
        /*005c*/ 	.word	0x00000000
        /*0060*/ 	.short	0x0001
        /*0062*/ 	.short	0x0008
        /*0064*/ 	.byte	0x00, 0xf5, 0x21, 0x00


	//----- nvinfo : EIATTR_KPARAM_INFO
	.align		4
.L_673:
        /*0068*/ 	.byte	0x04, 0x17
        /*006a*/ 	.short	(.L_675 - .L_674)
.L_674:
        /*006c*/ 	.word	0x00000000
        /*0070*/ 	.short	0x0000
        /*0072*/ 	.short	0x0000
        /*0074*/ 	.byte	0x00, 0xf5, 0x21, 0x00


	//----- nvinfo : EIATTR_SPARSE_MMA_MASK
	.align		4
.L_675:
        /*0078*/ 	.byte	0x03, 0x50
        /*007a*/ 	.short	0x0000


	//----- nvinfo : EIATTR_MAXREG_COUNT
	.align		4
        /*007c*/ 	.byte	0x03, 0x1b
        /*007e*/ 	.short	0x00ff


	//----- nvinfo : EIATTR_NUM_BARRIERS
	.align		4
        /*0080*/ 	.byte	0x02, 0x4c
        /*0082*/ 	.byte	0x01
	.zero		1


	//----- nvinfo : EIATTR_MERCURY_ISA_VERSION
	.align		4
        /*0084*/ 	.byte	0x03, 0x5f
        /*0086*/ 	.short	0x0101


	//----- nvinfo : EIATTR_COOP_GROUP_MASK_REGIDS
	.align		4
        /*0088*/ 	.byte	0x04, 0x29
        /*008a*/ 	.short	(.L_677 - .L_676)


	//   ....[0]....
.L_676:
        /*008c*/ 	.word	0xffffffff


	//   ....[1]....
        /*0090*/ 	.word	0xffffffff


	//   ....[2]....
        /*0094*/ 	.word	0xffffffff


	//   ....[3]....
        /*0098*/ 	.word	0xffffffff


	//   ....[4]....
        /*009c*/ 	.word	0xffffffff


	//   ....[5]....
        /*00a0*/ 	.word	0xffffffff


	//   ....[6]....
        /*00a4*/ 	.word	0xffffffff


	//   ....[7]....
        /*00a8*/ 	.word	0xffffffff


	//   ....[8]....
        /*00ac*/ 	.word	0xffffffff


	//   ....[9]....
        /*00b0*/ 	.word	0xffffffff


	//   ....[10]....
        /*00b4*/ 	.word	0xffffffff


	//   ....[11]....
        /*00b8*/ 	.word	0xffffffff


	//   ....[12]....
        /*00bc*/ 	.word	0xffffffff


	//   ....[13]....
        /*00c0*/ 	.word	0xffffffff


	//   ....[14]....
        /*00c4*/ 	.word	0xffffffff


	//   ....[15]....
        /*00c8*/ 	.word	0xffffffff


	//   ....[16]....
        /*00cc*/ 	.word	0xffffffff


	//   ....[17]....
        /*00d0*/ 	.word	0xffffffff


	//   ....[18]....
        /*00d4*/ 	.word	0xffffffff


	//   ....[19]....
        /*00d8*/ 	.word	0xffffffff


	//   ....[20]....
        /*00dc*/ 	.word	0xffffffff


	//   ....[21]....
        /*00e0*/ 	.word	0xffffffff


	//   ....[22]....
        /*00e4*/ 	.word	0xffffffff


	//   ....[23]....
        /*00e8*/ 	.word	0xffffffff


	//   ....[24]....
        /*00ec*/ 	.word	0xffffffff


	//   ....[25]....
        /*00f0*/ 	.word	0xffffffff


	//   ....[26]....
        /*00f4*/ 	.word	0xffffffff


	//   ....[27]....
        /*00f8*/ 	.word	0xffffffff


	//   ....[28]....
        /*00fc*/ 	.word	0xffffffff


	//   ....[29]....
        /*0100*/ 	.word	0xffffffff


	//   ....[30]....
        /*0104*/ 	.word	0xffffffff


	//   ....[31]....
        /*0108*/ 	.word	0xffffffff


	//   ....[32]....
        /*010c*/ 	.word	0xffffffff


	//   ....[33]....
        /*0110*/ 	.word	0xffffffff


	//   ....[34]....
        /*0114*/ 	.word	0xffffffff


	//   ....[35]....
        /*0118*/ 	.word	0xffffffff


	//   ....[36]....
        /*011c*/ 	.word	0xffffffff


	//   ....[37]....
        /*0120*/ 	.word	0xffffffff


	//   ....[38]....
        /*0124*/ 	.word	0xffffffff


	//   ....[39]....
        /*0128*/ 	.word	0xffffffff


	//   ....[40]....
        /*012c*/ 	.word	0xffffffff


	//   ....[41]....
        /*0130*/ 	.word	0xffffffff


	//   ....[42]....
        /*0134*/ 	.word	0xffffffff


	//   ....[43]....
        /*0138*/ 	.word	0xffffffff


	//   ....[44]....
        /*013c*/ 	.word	0xffffffff


	//   ....[45]....
        /*0140*/ 	.word	0xffffffff


	//   ....[46]....
        /*0144*/ 	.word	0xffffffff


	//   ....[47]....
        /*0148*/ 	.word	0xffffffff


	//   ....[48]....
        /*014c*/ 	.word	0xffffffff


	//   ....[49]....
        /*0150*/ 	.word	0xffffffff


	//----- nvinfo : EIATTR_COOP_GROUP_INSTR_OFFSETS
	.align		4
.L_677:
        /*0154*/ 	.byte	0x04, 0x28
        /*0156*/ 	.short	(.L_679 - .L_678)


	//   ....[0]....
.L_678:
        /*0158*/ 	.word	0x00000cb0


	//   ....[1]....
        /*015c*/ 	.word	0x00000ce0


	//   ....[2]....
        /*0160*/ 	.word	0x00000cf0


	//   ....[3]....
        /*0164*/ 	.word	0x00000d00


	//   ....[4]....
        /*0168*/ 	.word	0x00000d10


	//   ....[5]....
        /*016c*/ 	.word	0x00000d50


	//   ....[6]....
        /*0170*/ 	.word	0x00000d70


	//   ....[7]....
        /*0174*/ 	.word	0x00000d90


	//   ....[8]....
        /*0178*/ 	.word	0x00000da0


	//   ....[9]....
        /*017c*/ 	.word	0x00000db0


	//   ....[10]....
        /*0180*/ 	.word	0x00000de0


	//   ....[11]....
        /*0184*/ 	.word	0x00000e00


	//   ....[12]....
        /*0188*/ 	.word	0x00000e20


	//   ....[13]....
        /*018c*/ 	.word	0x00000e40


	//   ....[14]....
        /*0190*/ 	.word	0x00000e50


	//   ....[15]....
        /*0194*/ 	.word	0x00000e80


	//   ....[16]....
        /*0198*/ 	.word	0x00000ea0


	//   ....[17]....
        /*019c*/ 	.word	0x00000ec0


	//   ....[18]....
        /*01a0*/ 	.word	0x00000ee0


	//   ....[19]....
        /*01a4*/ 	.word	0x00000ef0


	//   ....[20]....
        /*01a8*/ 	.word	0x00000f20


	//   ....[21]....
        /*01ac*/ 	.word	0x00000f50


	//   ....[22]....
        /*01b0*/ 	.word	0x00000f70


	//   ....[23]....
        /*01b4*/ 	.word	0x00000f90


	//   ....[24]....
        /*01b8*/ 	.word	0x00000fa0


	//   ....[25]....
        /*01bc*/ 	.word	0x000011e0


	//   ....[26]....
        /*01c0*/ 	.word	0x000011f0


	//   ....[27]....
        /*01c4*/ 	.word	0x00001200


	//   ....[28]....
        /*01c8*/ 	.word	0x00001210


	//   ....[29]....
        /*01cc*/ 	.word	0x00001220


	//   ....[30]....
        /*01d0*/ 	.word	0x00001250


	//   ....[31]....
        /*01d4*/ 	.word	0x00001270


	//   ....[32]....
        /*01d8*/ 	.word	0x00001290


	//   ....[33]....
        /*01dc*/ 	.word	0x000012b0


	//   ....[34]....
        /*01e0*/ 	.word	0x000012c0


	//   ....[35]....
        /*01e4*/ 	.word	0x000012f0


	//   ....[36]....
        /*01e8*/ 	.word	0x00001310


	//   ....[37]....
        /*01ec*/ 	.word	0x00001330


	//   ....[38]....
        /*01f0*/ 	.word	0x00001350


	//   ....[39]....
        /*01f4*/ 	.word	0x00001360


	//   ....[40]....
        /*01f8*/ 	.word	0x00001390


	//   ....[41]....
        /*01fc*/ 	.word	0x000013b0


	//   ....[42]....
        /*0200*/ 	.word	0x000013d0


	//   ....[43]....
        /*0204*/ 	.word	0x000013f0


	//   ....[44]....
        /*0208*/ 	.word	0x00001400


	//   ....[45]....
        /*020c*/ 	.word	0x00001430


	//   ....[46]....
        /*0210*/ 	.word	0x00001450


	//   ....[47]....
        /*0214*/ 	.word	0x00001470


	//   ....[48]....
        /*0218*/ 	.word	0x00001490


	//   ....[49]....
        /*021c*/ 	.word	0x000014a0


	//----- nvinfo : EIATTR_VRC_CTA_INIT_COUNT
	.align		4
.L_679:
        /*0220*/ 	.byte	0x02, 0x4a
	.zero		1
	.zero		1


	//----- nvinfo : EIATTR_EXIT_INSTR_OFFSETS
	.align		4
        /*0224*/ 	.byte	0x04, 0x1c
        /*0226*/ 	.short	(.L_681 - .L_680)


	//   ....[0]....
.L_680:
        /*0228*/ 	.word	0x00000040


	//   ....[1]....
        /*022c*/ 	.word	0x000010d0


	//   ....[2]....
        /*0230*/ 	.word	0x000014b0


	//   ....[3]....
        /*0234*/ 	.word	0x000016c0


	//----- nvinfo : EIATTR_CRS_STACK_SIZE
	.align		4
.L_681:
        /*0238*/ 	.byte	0x04, 0x1e
        /*023a*/ 	.short	(.L_683 - .L_682)
.L_682:
        /*023c*/ 	.word	0x00000000


	//----- nvinfo : EIATTR_CBANK_PARAM_SIZE
	.align		4
.L_683:
        /*0240*/ 	.byte	0x03, 0x19
        /*0242*/ 	.short	0x0029


	//----- nvinfo : EIATTR_PARAM_CBANK
	.align		4
        /*0244*/ 	.byte	0x04, 0x0a
        /*0246*/ 	.short	(.L_685 - .L_684)
	.align		4
.L_684:
        /*0248*/ 	.word	index@(.nv.constant0._Z19gemv_kernel_batchedIf6float2Li256ELi5EEvPKT_S3_S3_PS1_iib)
        /*024c*/ 	.short	0x0380
        /*024e*/ 	.short	0x0029


	//----- nvinfo : EIATTR_SW_WAR
	.align		4
.L_685:
        /*0250*/ 	.byte	0x04, 0x36
        /*0252*/ 	.short	(.L_687 - .L_686)
.L_686:
        /*0254*/ 	.word	0x00000008
.L_687:


//--------------------- .nv.info._Z19gemv_kernel_batchedIf6float2Li256ELi4EEvPKT_S3_S3_PS1_iib --------------------------
	.section	.nv.info._Z19gemv_kernel_batchedIf6float2Li256ELi4EEvPKT_S3_S3_PS1_iib,"",@"SHT_CUDA_INFO"
	.sectionflags	@""
	.align	4


	//----- nvinfo : EIATTR_CUDA_API_VERSION
	.align		4
        /*0000*/ 	.byte	0x04, 0x37
        /*0002*/ 	.short	(.L_689 - .L_688)
.L_688:
        /*0004*/ 	.word	0x00000082


	//----- nvinfo : EIATTR_KPARAM_INFO
	.align		4
.L_689:
        /*0008*/ 	.byte	0x04, 0x17
        /*000a*/ 	.short	(.L_691 - .L_690)
.L_690:
        /*000c*/ 	.word	0x00000000
        /*0010*/ 	.short	0x0006
        /*0012*/ 	.short	0x0028
        /*0014*/ 	.byte	0x00, 0xf0, 0x05, 0x00


	//----- nvinfo : EIATTR_KPARAM_INFO
	.align		4
.L_691:
        /*0018*/ 	.byte	0x04, 0x17
        /*001a*/ 	.short	(.L_693 - .L_692)
.L_692:
        /*001c*/ 	.word	0x00000000
        /*0020*/ 	.short	0x0005
        /*0022*/ 	.short	0x0024
        /*0024*/ 	.byte	0x00, 0xf0, 0x11, 0x00


	//----- nvinfo : EIATTR_KPARAM_INFO
	.align		4
.L_693:
        /*0028*/ 	.byte	0x04, 0x17
        /*002a*/ 	.short	(.L_695 - .L_694)
.L_694:
        /*002c*/ 	.word	0x00000000
        /*0030*/ 	.short	0x0004
        /*0032*/ 	.short	0x0020
        /*0034*/ 	.byte	0x00, 0xf0, 0x11, 0x00


	//----- nvinfo : EIATTR_KPARAM_INFO
	.align		4
.L_695:
        /*0038*/ 	.byte	0x04, 0x17
        /*003a*/ 	.short	(.L_697 - .L_696)
.L_696:
        /*003c*/ 	.word	0x00000000
        /*0040*/ 	.short	0x0003
        /*0042*/ 	.short	0x0018
        /*0044*/ 	.byte	0x00, 0xf5, 0x21, 0x00


	//----- nvinfo : EIATTR_KPARAM_INFO
	.align		4
.L_697:
        /*0048*/ 	.byte	0x04, 0x17
        /*004a*/ 	.short	(.L_699 - .L_698)
.L_698:
        /*004c*/ 	.word	0x00000000
        /*0050*/ 	.short	0x0002
        /*0052*/ 	.short	0x0010
        /*0054*/ 	.byte	0x00, 0xf5, 0x21, 0x00


	//----- nvinfo : EIATTR_KPARAM_INFO
	.align		4
.L_699:
        /*0058*/ 	.byte	0x04, 0x17
        /*005a*/ 	.short	(.L_701 - .L_700)
.L_700:
        /*005c*/ 	.word	0x00000000
        /*0060*/ 	.short	0x0001
        /*0062*/ 	.short	0x0008
        /*0064*/ 	.byte	0x00, 0xf5, 0x21, 0x00


	//----- nvinfo : EIATTR_KPARAM_INFO
	.align		4
.L_701:
        /*0068*/ 	.byte	0x04, 0x17
        /*006a*/ 	.short	(.L_703 - .L_702)
.L_702:
        /*006c*/ 	.word	0x00000000
        /*0070*/ 	.short	0x0000
        /*0072*/ 	.short	0x0000
        /*0074*/ 	.byte	0x00, 0xf5, 0x21, 0x00


	//----- nvinfo : EIATTR_SPARSE_MMA_MASK
	.align		4
.L_703:
        /*0078*/ 	.byte	0x03, 0x50
        /*007a*/ 	.short	0x0000


	//----- nvinfo : EIATTR_MAXREG_COUNT
	.align		4
        /*007c*/ 	.byte	0x03, 0x1b
        /*007e*/ 	.short	0x00ff


	//----- nvinfo : EIATTR_NUM_BARRIERS
	.align		4
        /*0080*/ 	.byte	0x02, 0x4c
        /*0082*/ 	.byte	0x01
	.zero		1


	//----- nvinfo : EIATTR_MERCURY_ISA_VERSION
	.align		4
        /*0084*/ 	.byte	0x03, 0x5f
        /*0086*/ 	.short	0x0101


	//----- nvinfo : EIATTR_COOP_GROUP_MASK_REGIDS
	.align		4
        /*0088*/ 	.byte	0x04, 0x29
        /*008a*/ 	.short	(.L_705 - .L_704)


	//   ....[0]....
.L_704:
        /*008c*/ 	.word	0xffffffff


	//   ....[1]....
        /*0090*/ 	.word	0xffffffff


	//   ....[2]....
        /*0094*/ 	.word	0xffffffff


	//   ....[3]....
        /*0098*/ 	.word	0xffffffff


	//   ....[4]....
        /*009c*/ 	.word	0xffffffff


	//   ....[5]....
        /*00a0*/ 	.word	0xffffffff


	//   ....[6]....
        /*00a4*/ 	.word	0xffffffff


	//   ....[7]....
        /*00a8*/ 	.word	0xffffffff


	//   ....[8]....
        /*00ac*/ 	.word	0xffffffff


	//   ....[9]....
        /*00b0*/ 	.word	0xffffffff


	//   ....[10]....
        /*00b4*/ 	.word	0xffffffff


	//   ....[11]....
        /*00b8*/ 	.word	0xffffffff


	//   ....[12]....
        /*00bc*/ 	.word	0xffffffff


	//   ....[13]....
        /*00c0*/ 	.word	0xffffffff


	//   ....[14]....
        /*00c4*/ 	.word	0xffffffff


	//   ....[15]....
        /*00c8*/ 	.word	0xffffffff


	//   ....[16]....
        /*00cc*/ 	.word	0xffffffff


	//   ....[17]....
        /*00d0*/ 	.word	0xffffffff


	//   ....[18]....
        /*00d4*/ 	.word	0xffffffff


	//   ....[19]....
        /*00d8*/ 	.word	0xffffffff


	//   ....[20]....
        /*00dc*/ 	.word	0xffffffff


	//   ....[21]....
        /*00e0*/ 	.word	0xffffffff


	//   ....[22]....
        /*00e4*/ 	.word	0xffffffff


	//   ....[23]....
        /*00e8*/ 	.word	0xffffffff


	//   ....[24]....
        /*00ec*/ 	.word	0xffffffff


	//   ....[25]....
        /*00f0*/ 	.word	0xffffffff


	//   ....[26]....
        /*00f4*/ 	.word	0xffffffff


	//   ....[27]....
        /*00f8*/ 	.word	0xffffffff


	//   ....[28]....
        /*00fc*/ 	.word	0xffffffff


	//   ....[29]....
        /*0100*/ 	.word	0xffffffff


	//   ....[30]....
        /*0104*/ 	.word	0xffffffff


	//   ....[31]....
        /*0108*/ 	.word	0xffffffff


	//   ....[32]....
        /*010c*/ 	.word	0xffffffff


	//   ....[33]....
        /*0110*/ 	.word	0xffffffff


	//   ....[34]....
        /*0114*/ 	.word	0xffffffff


	//   ....[35]....
        /*0118*/ 	.word	0xffffffff


	//   ....[36]....
        /*011c*/ 	.word	0xffffffff


	//   ....[37]....
        /*0120*/ 	.word	0xffffffff


	//   ....[38]....
        /*0124*/ 	.word	0xffffffff


	//   ....[39]....
        /*0128*/ 	.word	0xffffffff


	//----- nvinfo : EIATTR_COOP_GROUP_INSTR_OFFSETS
	.align		4
.L_705:
        /*012c*/ 	.byte	0x04, 0x28
        /*012e*/ 	.short	(.L_707 - .L_706)


	//   ....[0]....
.L_706:
        /*0130*/ 	.word	0x00000ae0


	//   ....[1]....
        /*0134*/ 	.word	0x00000af0


	//   ....[2]....
        /*0138*/ 	.word	0x00000b00


	//   ....[3]....
        /*013c*/ 	.word	0x00000b10


	//   ....[4]....
        /*0140*/ 	.word	0x00000b60


	//   ....[5]....
        /*0144*/ 	.word	0x00000b70


	//   ....[6]....
        /*0148*/ 	.word	0x00000b80


	//   ....[7]....
        /*014c*/ 	.word	0x00000b90


	//   ....[8]....
        /*0150*/ 	.word	0x00000be0


	//   ....[9]....
        /*0154*/ 	.word	0x00000bf0


	//   ....[10]....
        /*0158*/ 	.word	0x00000c00


	//   ....[11]....
        /*015c*/ 	.word	0x00000c10


	//   ....[12]....
        /*0160*/ 	.word	0x00000c70


	//   ....[13]....
        /*0164*/ 	.word	0x00000c80


	//   ....[14]....
        /*0168*/ 	.word	0x00000c90


	//   ....[15]....
        /*016c*/ 	.word	0x00000ca0


	//   ....[16]....
        /*0170*/ 	.word	0x00000d00


	//   ....[17]....
        /*0174*/ 	.word	0x00000d10


	//   ....[18]....
        /*0178*/ 	.word	0x00000d20


	//   ....[19]....
        /*017c*/ 	.word	0x00000d30


	//   ....[20]....
        /*0180*/ 	.word	0x00000ef0


	//   ....[21]....
        /*0184*/ 	.word	0x00000f00


	//   ....[22]....
        /*0188*/ 	.word	0x00000f10


	//   ....[23]....
        /*018c*/ 	.word	0x00000f20


	//   ....[24]....
        /*0190*/ 	.word	0x00000f50


	//   ....[25]....
        /*0194*/ 	.word	0x00000f70


	//   ....[26]....
        /*0198*/ 	.word	0x00000f90


	//   ....[27]....
        /*019c*/ 	.word	0x00000fa0


	//   ....[28]....
        /*01a0*/ 	.word	0x00000fd0


	//   ....[29]....
        /*01a4*/ 	.word	0x00000ff0


	//   ....[30]....
        /*01a8*/ 	.word	0x00001010


	//   ....[31]....
        /*01ac*/ 	.word	0x00001020


	//   ....[32]....
        /*01b0*/ 	.word	0x00001050


	//   ....[33]....
        /*01b4*/ 	.word	0x00001080


	//   ....[34]....
        /*01b8*/ 	.word	0x00001090


	//   ....[35]....
        /*01bc*/ 	.word	0x000010a0


	//   ....[36]....
        /*01c0*/ 	.word	0x000010c0


	//   ....[37]....
        /*01c4*/ 	.word	0x000010f0


	//   ....[38]....
        /*01c8*/ 	.word	0x00001110


	//   ....[39]....
        /*01cc*/ 	.word	0x00001120


	//----- nvinfo : EIATTR_VRC_CTA_INIT_COUNT
	.align		4
.L_707:
        /*01d0*/ 	.byte	0x02, 0x4a
	.zero		1
	.zero		1


	//----- nvinfo : EIATTR_EXIT_INSTR_OFFSETS
	.align		4
        /*01d4*/ 	.byte	0x04, 0x1c
        /*01d6*/ 	.short	(.L_709 - .L_708)


	//   ....[0]....
.L_708:
        /*01d8*/ 	.word	0x00000040


	//   ....[1]....
        /*01dc*/ 	.word	0x00000e00


	//   ....[2]....
        /*01e0*/ 	.word	0x00001130


	//   ....[3]....
        /*01e4*/ 	.word	0x00001300


	//----- nvinfo : EIATTR_CRS_STACK_SIZE
	.align		4
.L_709:
        /*01e8*/ 	.byte	0x04, 0x1e
        /*01ea*/ 	.short	(.L_711 - .L_710)
.L_710:
        /*01ec*/ 	.word	0x00000000


	//----- nvinfo : EIATTR_CBANK_PARAM_SIZE
	.align		4
.L_711:
        /*01f0*/ 	.byte	0x03, 0x19
        /*01f2*/ 	.short	0x0029


	//----- nvinfo : EIATTR_PARAM_CBANK
	.align		4
        /*01f4*/ 	.byte	0x04, 0x0a
        /*01f6*/ 	.short	(.L_713 - .L_712)
	.align		4
.L_712:
        /*01f8*/ 	.word	index@(.nv.constant0._Z19gemv_kernel_batchedIf6float2Li256ELi4EEvPKT_S3_S3_PS1_iib)
        /*01fc*/ 	.short	0x0380
        /*01fe*/ 	.short	0x0029


	//----- nvinfo : EIATTR_SW_WAR
	.align		4
.L_713:
        /*0200*/ 	.byte	0x04, 0x36
        /*0202*/ 	.short	(.L_715 - .L_714)
.L_714:
        /*0204*/ 	.word	0x00000008
.L_715:


//--------------------- .nv.info._Z19gemv_kernel_batchedIf6float2Li256ELi3EEvPKT_S3_S3_PS1_iib --------------------------
	.section	.nv.info._Z19gemv_kernel_batchedIf6float2Li256ELi3EEvPKT_S3_S3_PS1_iib,"",@"SHT_CUDA_INFO"
	.sectionflags	@""
	.align	4


	//----- nvinfo : EIATTR_CUDA_API_VERSION
	.align		4
        /*0000*/ 	.byte	0x04, 0x37
        /*0002*/ 	.short	(.L_717 - .L_716)
.L_716:
        /*0004*/ 	.word	0x00000082


	//----- nvinfo : EIATTR_KPARAM_INFO
	.align		4
.L_717:
        /*0008*/ 	.byte	0x04, 0x17
        /*000a*/ 	.short	(.L_719 - .L_718)
.L_718:
        /*000c*/ 	.word	0x00000000
        /*0010*/ 	.short	0x0006
        /*0012*/ 	.short	0x0028
        /*0014*/ 	.byte	0x00, 0xf0, 0x05, 0x00


	//----- nvinfo : EIATTR_KPARAM_INFO
	.align		4
.L_719:
        /*0018*/ 	.byte	0x04, 0x17
        /*001a*/ 	.short	(.L_721 - .L_720)
.L_720:
        /*001c*/ 	.word	0x00000000
        /*0020*/ 	.short	0x0005
        /*0022*/ 	.short	0x0024
        /*0024*/ 	.byte	0x00, 0xf0, 0x11, 0x00


	//----- nvinfo : EIATTR_KPARAM_INFO
	.align		4
.L_721:
        /*0028*/ 	.byte	0x04, 0x17
        /*002a*/ 	.short	(.L_723 - .L_722)
.L_722:
        /*002c*/ 	.word	0x00000000
        /*0030*/ 	.short	0x0004
        /*0032*/ 	.short	0x0020
        /*0034*/ 	.byte	0x00, 0xf0, 0x11, 0x00


	//----- nvinfo : EIATTR_KPARAM_INFO
	.align		4
.L_723:
        /*0038*/ 	.byte	0x04, 0x17
        /*003a*/ 	.short	(.L_725 - .L_724)
.L_724:
        /*003c*/ 	.word	0x00000000
        /*0040*/ 	.short	0x0003
        /*0042*/ 	.short	0x0018
        /*0044*/ 	.byte	0x00, 0xf5, 0x21, 0x00


	//----- nvinfo : EIATTR_KPARAM_INFO
	.align		4
.L_725:
        /*0048*/ 	.byte	0x04, 0x17
        /*004a*/ 	.short	(.L_727 - .L_726)
.L_726:
        /*004c*/ 	.word	0x00000000
        /*0050*/ 	.short	0x0002
        /*0052*/ 	.short	0x0010
        /*0054*/ 	.byte	0x00, 0xf5, 0x21, 0x00


	//----- nvinfo : EIATTR_KPARAM_INFO
	.align		4
.L_727:
        /*0058*/ 	.byte	0x04, 0x17
        /*005a*/ 	.short	(.L_729 - .L_728)
.L_728:
        /*005c*/ 	.word	0x00000000
        /*0060*/ 	.short	0x0001
        /*0062*/ 	.short	0x0008
        /*0064*/ 	.byte	0x00, 0xf5, 0x21, 0x00


	//----- nvinfo : EIATTR_KPARAM_INFO
	.align		4
.L_729:
        /*0068*/ 	.byte	0x04, 0x17
        /*006a*/ 	.short	(.L_731 - .L_730)
.L_730:
        /*006c*/ 	.word	0x00000000
        /*0070*/ 	.short	0x0000
        /*0072*/ 	.short	0x0000
        /*0074*/ 	.byte	0x00, 0xf5, 0x21, 0x00


	//----- nvinfo : EIATTR_SPARSE_MMA_MASK
	.align		4
.L_731:
        /*0078*/ 	.byte	0x03, 0x50
        /*007a*/ 	.short	0x0000


	//----- nvinfo : EIATTR_MAXREG_COUNT
	.align		4
        /*007c*/ 	.byte	0x03, 0x1b
        /*007e*/ 	.short	0x00ff


	//----- nvinfo : EIATTR_NUM_BARRIERS
	.align		4
        /*0080*/ 	.byte	0x02, 0x4c
        /*0082*/ 	.byte	0x01
	.zero		1


	//----- nvinfo : EIATTR_MERCURY_ISA_VERSION
	.align		4
        /*0084*/ 	.byte	0x03, 0x5f
        /*0086*/ 	.short	0x0101


	//----- nvinfo : EIATTR_COOP_GROUP_MASK_REGIDS
	.align		4
        /*0088*/ 	.byte	0x04, 0x29
        /*008a*/ 	.short	(.L_733 - .L_732)


	//   ....[0]....
.L_732:
        /*008c*/ 	.word	0xffffffff


	//   ....[1]....
        /*0090*/ 	.word	0xffffffff


	//   ....[2]....
        /*0094*/ 	.word	0xffffffff


	//   ....[3]....
        /*0098*/ 	.word	0xffffffff


	//   ....[4]....
        /*009c*/ 	.word	0xffffffff


	//   ....[5]....
        /*00a0*/ 	.word	0xffffffff


	//   ....[6]....
        /*00a4*/ 	.word	0xffffffff


	//   ....[7]....
        /*00a8*/ 	.word	0xffffffff


	//   ....[8]....
        /*00ac*/ 	.word	0xffffffff


	//   ....[9]....
        /*00b0*/ 	.word	0xffffffff


	//   ....[10]....
        /*00b4*/ 	.word	0xffffffff


	//   ....[11]....
        /*00b8*/ 	.word	0xffffffff


	//   ....[12]....
        /*00bc*/ 	.word	0xffffffff


	//   ....[13]....
        /*00c0*/ 	.word	0xffffffff


	//   ....[14]....
        /*00c4*/ 	.word	0xffffffff


	//   ....[15]....
        /*00c8*/ 	.word	0xffffffff


	//   ....[16]....
        /*00cc*/ 	.word	0xffffffff


	//   ....[17]....
        /*00d0*/ 	.word	0xffffffff


	//   ....[18]....
        /*00d4*/ 	.word	0xffffffff


	//   ....[19]....
        /*00d8*/ 	.word	0xffffffff


	//   ....[20]....
        /*00dc*/ 	.word	0xffffffff


	//   ....[21]....
        /*00e0*/ 	.word	0xffffffff


	//   ....[22]....
        /*00e4*/ 	.word	0xffffffff


	//   ....[23]....
        /*00e8*/ 	.word	0xffffffff


	//   ....[24]....
        /*00ec*/ 	.word	0xffffffff


	//   ....[25]....
        /*00f0*/ 	.word	0xffffffff


	//   ....[26]....
        /*00f4*/ 	.word	0xffffffff


	//   ....[27]....
        /*00f8*/ 	.word	0xffffffff


	//   ....[28]....
        /*00fc*/ 	.word	0xffffffff


	//   ....[29]....
        /*0100*/ 	.word	0xffffffff


	//----- nvinfo : EIATTR_COOP_GROUP_INSTR_OFFSETS
	.align		4
.L_733:
        /*0104*/ 	.byte	0x04, 0x28
        /*0106*/ 	.short	(.L_735 - .L_734)


	//   ....[0]....
.L_734:
        /*0108*/ 	.word	0x000008f0


	//   ....[1]....
        /*010c*/ 	.word	0x00000910


	//   ....[2]....
        /*0110*/ 	.word	0x00000920


	//   ....[3]....
        /*0114*/ 	.word	0x00000960


	//   ....[4]....
        /*0118*/ 	.word	0x00000970


	//   ....[5]....
        /*011c*/ 	.word	0x00000980


	//   ....[6]....
        /*0120*/ 	.word	0x000009c0


	//   ....[7]....
        /*0124*/ 	.word	0x000009d0


	//   ....[8]....
        /*0128*/ 	.word	0x000009e0


	//   ....[9]....
        /*012c*/ 	.word	0x00000a30


	//   ....[10]....
        /*0130*/ 	.word	0x00000a40


	//   ....[11]....
        /*0134*/ 	.word	0x00000a50


	//   ....[12]....
        /*0138*/ 	.word	0x00000aa0


	//   ....[13]....
        /*013c*/ 	.word	0x00000ab0


	//   ....[14]....
        /*0140*/ 	.word	0x00000ac0


	//   ....[15]....
        /*0144*/ 	.word	0x00000c50


	//   ....[16]....
        /*0148*/ 	.word	0x00000c60


	//   ....[17]....
        /*014c*/ 	.word	0x00000c70


	//   ....[18]....
        /*0150*/ 	.word	0x00000cb0


	//   ....[19]....
        /*0154*/ 	.word	0x00000cc0


	//   ....[20]....
        /*0158*/ 	.word	0x00000cd0


	//   ....[21]....
        /*015c*/ 	.word	0x00000d00


	//   ....[22]....
        /*0160*/ 	.word	0x00000d20


	//   ....[23]....
        /*0164*/ 	.word	0x00000d30


	//   ....[24]....
        /*0168*/ 	.word	0x00000d60


	//   ....[25]....
        /*016c*/ 	.word	0x00000d80


	//   ....[26]....
        /*0170*/ 	.word	0x00000d90


	//   ....[27]....
        /*0174*/ 	.word	0x00000dc0


	//   ....[28]....
        /*0178*/ 	.word	0x00000de0


	//   ....[29]....
        /*017c*/ 	.word	0x00000df0


	//----- nvinfo : EIATTR_VRC_CTA_INIT_COUNT
	.align		4
.L_735:
        /*0180*/ 	.byte	0x02, 0x4a
	.zero		1
	.zero		1


	//----- nvinfo : EIATTR_EXIT_INSTR_OFFSETS
	.align		4
        /*0184*/ 	.byte	0x04, 0x1c
        /*0186*/ 	.short	(.L_737 - .L_736)


	//   ....[0]....
.L_736:
        /*0188*/ 	.word	0x00000040


	//   ....[1]....
        /*018c*/ 	.word	0x00000b80


	//   ....[2]....
        /*0190*/ 	.word	0x00000e00


	//   ....[3]....
        /*0194*/ 	.word	0x00000f70


	//----- nvinfo : EIATTR_CRS_STACK_SIZE
	.align		4
.L_737:
        /*0198*/ 	.byte	0x04, 0x1e
        /*019a*/ 	.short	(.L_739 - .L_738)
.L_738:
        /*019c*/ 	.word	0x00000000


	//----- nvinfo : EIATTR_CBANK_PARAM_SIZE
	.align		4
.L_739:
        /*01a0*/ 	.byte	0x03, 0x19
        /*01a2*/ 	.short	0x0029


	//----- nvinfo : EIATTR_PARAM_CBANK
	.align		4
        /*01a4*/ 	.byte	0x04, 0x0a
        /*01a6*/ 	.short	(.L_741 - .L_740)
	.align		4
.L_740:
        /*01a8*/ 	.word	index@(.nv.constant0._Z19gemv_kernel_batchedIf6float2Li256ELi3EEvPKT_S3_S3_PS1_iib)
        /*01ac*/ 	.short	0x0380
        /*01ae*/ 	.short	0x0029


	//----- nvinfo : EIATTR_SW_WAR
	.align		4
.L_741:
        /*01b0*/ 	.byte	0x04, 0x36
        /*01b2*/ 	.short	(.L_743 - .L_742)
.L_742:
        /*01b4*/ 	.word	0x00000008
.L_743:


//--------------------- .nv.info._Z19gemv_kernel_batchedIf6float2Li256ELi2EEvPKT_S3_S3_PS1_iib --------------------------
	.section	.nv.info._Z19gemv_kernel_batchedIf6float2Li256ELi2EEvPKT_S3_S3_PS1_iib,"",@"SHT_CUDA_INFO"
	.sectionflags	@""
	.align	4


	//----- nvinfo : EIATTR_CUDA_API_VERSION
	.align		4
        /*0000*/ 	.byte	0x04, 0x37
        /*0002*/ 	.short	(.L_745 - .L_744)
.L_744:
        /*0004*/ 	.word	0x00000082


	//----- nvinfo : EIATTR_KPARAM_INFO
	.align		4
.L_745:
        /*0008*/ 	.byte	0x04, 0x17
        /*000a*/ 	.short	(.L_747 - .L_746)
.L_746:
        /*000c*/ 	.word	0x00000000
        /*0010*/ 	.short	0x0006
        /*0012*/ 	.short	0x0028
        /*0014*/ 	.byte	0x00, 0xf0, 0x05, 0x00


	//----- nvinfo : EIATTR_KPARAM_INFO
	.align		4
.L_747:
        /*0018*/ 	.byte	0x04, 0x17
        /*001a*/ 	.short	(.L_749 - .L_748)
.L_748:
        /*001c*/ 	.word	0x00000000
        /*0020*/ 	.short	0x0005
        /*0022*/ 	.short	0x0024
        /*0024*/ 	.byte	0x00, 0xf0, 0x11, 0x00


	//----- nvinfo : EIATTR_KPARAM_INFO
	.align		4
.L_749:
        /*0028*/ 	.byte	0x04, 0x17
        /*002a*/ 	.short	(.L_751 - .L_750)
.L_750:
        /*002c*/ 	.word	0x00000000
        /*0030*/ 	.short	0x0004
        /*0032*/ 	.short	0x0020
        /*0034*/ 	.byte	0x00, 0xf0, 0x11, 0x00


	//----- nvinfo : EIATTR_KPARAM_INFO
	.align		4
.L_751:
        /*0038*/ 	.byte	0x04, 0x17
        /*003a*/ 	.short	(.L_753 - .L_752)
.L_752:
        /*003c*/ 	.word	0x00000000
        /*0040*/ 	.short	0x0003
        /*0042*/ 	.short	0x0018
        /*0044*/ 	.byte	0x00, 0xf5, 0x21, 0x00


	//----- nvinfo : EIATTR_KPARAM_INFO
	.align		4
.L_753:
        /*0048*/ 	.byte	0x04, 0x17
        /*004a*/ 	.short	(.L_755 - .L_754)
.L_754:
        /*004c*/ 	.word	0x00000000
        /*0050*/ 	.short	0x0002
        /*0052*/ 	.short	0x0010
        /*0054*/ 	.byte	0x00, 0xf5, 0x21, 0x00


	//----- nvinfo : EIATTR_KPARAM_INFO
	.align		4
.L_755:
        /*0058*/ 	.byte	0x04, 0x17
        /*005a*/ 	.short	(.L_757 - .L_756)
.L_756:
        /*005c*/ 	.word	0x00000000
        /*0060*/ 	.short	0x0001
        /*0062*/ 	.short	0x0008
        /*0064*/ 	.byte	0x00, 0xf5, 0x21, 0x00


	//----- nvinfo : EIATTR_KPARAM_INFO
	.align		4
.L_757:
        /*0068*/ 	.byte	0x04, 0x17
        /*006a*/ 	.short	(.L_759 - .L_758)
.L_758:
        /*006c*/ 	.word	0x00000000
        /*0070*/ 	.short	0x0000
        /*0072*/ 	.short	0x0000
        /*0074*/ 	.byte	0x00, 0xf5, 0x21, 0x00


	//----- nvinfo : EIATTR_SPARSE_MMA_MASK
	.align		4
.L_759:
        /*0078*/ 	.byte	0x03, 0x50
        /*007a*/ 	.short	0x0000


	//----- nvinfo : EIATTR_MAXREG_COUNT
	.align		4
        /*007c*/ 	.byte	0x03, 0x1b
        /*007e*/ 	.short	0x00ff


	//----- nvinfo : EIATTR_NUM_BARRIERS
	.align		4
        /*0080*/ 	.byte	0x02, 0x4c
        /*0082*/ 	.byte	0x01
	.zero		1


	//----- nvinfo : EIATTR_MERCURY_ISA_VERSION
	.align		4
        /*0084*/ 	.byte	0x03, 0x5f
        /*0086*/ 	.short	0x0101


	//----- nvinfo : EIATTR_COOP_GROUP_MASK_REGIDS
	.align		4
        /*0088*/ 	.byte	0x04, 0x29
        /*008a*/ 	.short	(.L_761 - .L_760)


	//   ....[0]....
.L_760:
        /*008c*/ 	.word	0xffffffff


	//   ....[1]....
        /*0090*/ 	.word	0xffffffff


	//   ....[2]....
        /*0094*/ 	.word	0xffffffff


	//   ....[3]....
        /*0098*/ 	.word	0xffffffff


	//   ....[4]....
        /*009c*/ 	.word	0xffffffff


	//   ....[5]....
        /*00a0*/ 	.word	0xffffffff


	//   ....[6]....
        /*00a4*/ 	.word	0xffffffff


	//   ....[7]....
        /*00a8*/ 	.word	0xffffffff


	//   ....[8]....
        /*00ac*/ 	.word	0xffffffff


	//   ....[9]....
        /*00b0*/ 	.word	0xffffffff


	//   ....[10]....
        /*00b4*/ 	.word	0xffffffff


	//   ....[11]....
        /*00b8*/ 	.word	0xffffffff


	//   ....[12]....
        /*00bc*/ 	.word	0xffffffff


	//   ....[13]....
        /*00c0*/ 	.word	0xffffffff


	//   ....[14]....
        /*00c4*/ 	.word	0xffffffff


	//   ....[15]....
        /*00c8*/ 	.word	0xffffffff


	//   ....[16]....
        /*00cc*/ 	.word	0xffffffff


	//   ....[17]....
        /*00d0*/ 	.word	0xffffffff


	//   ....[18]....
        /*00d4*/ 	.word	0xffffffff


	//   ....[19]....
        /*00d8*/ 	.word	0xffffffff


	//----- nvinfo : EIATTR_COOP_GROUP_INSTR_OFFSETS
	.align		4
.L_761:
        /*00dc*/ 	.byte	0x04, 0x28
        /*00de*/ 	.short	(.L_763 - .L_762)


	//   ....[0]....
.L_762:
        /*00e0*/ 	.word	0x00001400


	//   ....[1]....
        /*00e4*/ 	.word	0x00001410


	//   ....[2]....
        /*00e8*/ 	.word	0x00001440


	//   ....[3]....
        /*00ec*/ 	.word	0x00001450


	//   ....[4]....
        /*00f0*/ 	.word	0x00001480


	//   ....[5]....
        /*00f4*/ 	.word	0x00001490


	//   ....[6]....
        /*00f8*/ 	.word	0x000014d0


	//   ....[7]....
        /*00fc*/ 	.word	0x000014e0


	//   ....[8]....
        /*0100*/ 	.word	0x00001520


	//   ....[9]....
        /*0104*/ 	.word	0x00001530


	//   ....[10]....
        /*0108*/ 	.word	0x00001670


	//   ....[11]....
        /*010c*/ 	.word	0x00001680


	//   ....[12]....
        /*0110*/ 	.word	0x000016b0


	//   ....[13]....
        /*0114*/ 	.word	0x000016c0


	//   ....[14]....
        /*0118*/ 	.word	0x000016f0


	//   ....[15]....
        /*011c*/ 	.word	0x00001700


	//   ....[16]....
        /*0120*/ 	.word	0x00001730


	//   ....[17]....
        /*0124*/ 	.word	0x00001740


	//   ....[18]....
        /*0128*/ 	.word	0x00001770


	//   ....[19]....
        /*012c*/ 	.word	0x00001780


	//----- nvinfo : EIATTR_VRC_CTA_INIT_COUNT
	.align		4
.L_763:
        /*0130*/ 	.byte	0x02, 0x4a
	.zero		1
	.zero		1


	//----- nvinfo : EIATTR_EXIT_INSTR_OFFSETS
	.align		4
        /*0134*/ 	.byte	0x04, 0x1c
        /*0136*/ 	.short	(.L_765 - .L_764)


	//   ....[0]....
.L_764:
        /*0138*/ 	.word	0x00000040


	//   ....[1]....
        /*013c*/ 	.word	0x000015c0


	//   ....[2]....
        /*0140*/ 	.word	0x00001790


	//   ....[3]....
        /*0144*/ 	.word	0x000018b0


	//----- nvinfo : EIATTR_CRS_STACK_SIZE
	.align		4
.L_765:
        /*0148*/ 	.byte	0x04, 0x1e
        /*014a*/ 	.short	(.L_767 - .L_766)
.L_766:
        /*014c*/ 	.word	0x00000000


	//----- nvinfo : EIATTR_CBANK_PARAM_SIZE
	.align		4
.L_767:
        /*0150*/ 	.byte	0x03, 0x19
        /*0152*/ 	.short	0x0029


	//----- nvinfo : EIATTR_PARAM_CBANK
	.align		4
        /*0154*/ 	.byte	0x04, 0x0a
        /*0156*/ 	.short	(.L_769 - .L_768)
	.align		4
.L_768:
        /*0158*/ 	.word	index@(.nv.constant0._Z19gemv_kernel_batchedIf6float2Li256ELi2EEvPKT_S3_S3_PS1_iib)
        /*015c*/ 	.short	0x0380
        /*015e*/ 	.short	0x0029


	//----- nvinfo : EIATTR_SW_WAR
	.align		4
.L_769:
        /*0160*/ 	.byte	0x04, 0x36
        /*0162*/ 	.short	(.L_771 - .L_770)
.L_770:
        /*0164*/ 	.word	0x00000008
.L_771:


//--------------------- .nv.info._Z19gemv_kernel_batchedIf6float2Li256ELi1EEvPKT_S3_S3_PS1_iib --------------------------
	.section	.nv.info._Z19gemv_kernel_batchedIf6float2Li256ELi1EEvPKT_S3_S3_PS1_iib,"",@"SHT_CUDA_INFO"
	.sectionflags	@""
	.align	4


	//----- nvinfo : EIATTR_CUDA_API_VERSION
	.align		4
        /*0000*/ 	.byte	0x04, 0x37
        /*0002*/ 	.short	(.L_773 - .L_772)
.L_772:
        /*0004*/ 	.word	0x00000082


	//----- nvinfo : EIATTR_KPARAM_INFO
	.align		4
.L_773:
        /*0008*/ 	.byte	0x04, 0x17
        /*000a*/ 	.short	(.L_775 - .L_774)
.L_774:
        /*000c*/ 	.word	0x00000000
        /*0010*/ 	.short	0x0006
        /*0012*/ 	.short	0x0028
        /*0014*/ 	.byte	0x00, 0xf0, 0x05, 0x00


	//----- nvinfo : EIATTR_KPARAM_INFO
	.align		4
.L_775:
        /*0018*/ 	.byte	0x04, 0x17
        /*001a*/ 	.short	(.L_777 - .L_776)
.L_776:
        /*001c*/ 	.word	0x00000000
        /*0020*/ 	.short	0x0005
        /*0022*/ 	.short	0x0024
        /*0024*/ 	.byte	0x00, 0xf0, 0x11, 0x00


	//----- nvinfo : EIATTR_KPARAM_INFO
	.align		4
.L_777:
        /*0028*/ 	.byte	0x04, 0x17
        /*002a*/ 	.short	(.L_779 - .L_778)
.L_778:
        /*002c*/ 	.word	0x00000000
        /*0030*/ 	.short	0x0004
        /*0032*/ 	.short	0x0020
        /*0034*/ 	.byte	0x00, 0xf0, 0x11, 0x00


	//----- nvinfo : EIATTR_KPARAM_INFO
	.align		4
.L_779:
        /*0038*/ 	.byte	0x04, 0x17
        /*003a*/ 	.short	(.L_781 - .L_780)
.L_780:
        /*003c*/ 	.word	0x00000000
        /*0040*/ 	.short	0x0003
        /*0042*/ 	.short	0x0018
        /*0044*/ 	.byte	0x00, 0xf5, 0x21, 0x00


	//----- nvinfo : EIATTR_KPARAM_INFO
	.align		4
.L_781:
        /*0048*/ 	.byte	0x04, 0x17
        /*004a*/ 	.short	(.L_783 - .L_782)
.L_782:
        /*004c*/ 	.word	0x00000000
        /*0050*/ 	.short	0x0002
        /*0052*/ 	.short	0x0010
        /*0054*/ 	.byte	0x00, 0xf5, 0x21, 0x00


	//----- nvinfo : EIATTR_KPARAM_INFO
	.align		4
.L_783:
        /*0058*/ 	.byte	0x04, 0x17
        /*005a*/ 	.short	(.L_785 - .L_784)
.L_784:
        /*005c*/ 	.word	0x00000000
        /*0060*/ 	.short	0x0001
        /*0062*/ 	.short	0x0008
        /*0064*/ 	.byte	0x00, 0xf5, 0x21, 0x00


	//----- nvinfo : EIATTR_KPARAM_INFO
	.align		4
.L_785:
        /*0068*/ 	.byte	0x04, 0x17
        /*006a*/ 	.short	(.L_787 - .L_786)
.L_786:
        /*006c*/ 	.word	0x00000000
        /*0070*/ 	.short	0x0000
        /*0072*/ 	.short	0x0000
        /*0074*/ 	.byte	0x00, 0xf5, 0x21, 0x00


	//----- nvinfo : EIATTR_SPARSE_MMA_MASK
	.align		4
.L_787:
        /*0078*/ 	.byte	0x03, 0x50
        /*007a*/ 	.short	0x0000


	//----- nvinfo : EIATTR_MAXREG_COUNT
	.align		4
        /*007c*/ 	.byte	0x03, 0x1b
        /*007e*/ 	.short	0x00ff


	//----- nvinfo : EIATTR_NUM_BARRIERS
	.align		4
        /*0080*/ 	.byte	0x02, 0x4c
        /*0082*/ 	.byte	0x01
	.zero		1


	//----- nvinfo : EIATTR_MERCURY_ISA_VERSION
	.align		4
        /*0084*/ 	.byte	0x03, 0x5f
        /*0086*/ 	.short	0x0101


	//----- nvinfo : EIATTR_COOP_GROUP_MASK_REGIDS
	.align		4
        /*0088*/ 	.byte	0x04, 0x29
        /*008a*/ 	.short	(.L_789 - .L_788)


	//   ....[0]....
.L_788:
        /*008c*/ 	.word	0xffffffff


	//   ....[1]....
        /*0090*/ 	.word	0xffffffff


	//   ....[2]....
        /*0094*/ 	.word	0xffffffff


	//   ....[3]....
        /*0098*/ 	.word	0xffffffff


	//   ....[4]....
        /*009c*/ 	.word	0xffffffff


	//   ....[5]....
        /*00a0*/ 	.word	0xffffffff


	//   ....[6]....
        /*00a4*/ 	.word	0xffffffff


	//   ....[7]....
        /*00a8*/ 	.word	0xffffffff


	//   ....[8]....
        /*00ac*/ 	.word	0xffffffff


	//   ....[9]....
        /*00b0*/ 	.word	0xffffffff


	//----- nvinfo : EIATTR_COOP_GROUP_INSTR_OFFSETS
	.align		4
.L_789:
        /*00b4*/ 	.byte	0x04, 0x28
        /*00b6*/ 	.short	(.L_791 - .L_790)


	//   ....[0]....
.L_790:
        /*00b8*/ 	.word	0x00000de0


	//   ....[1]....
        /*00bc*/ 	.word	0x00000e00


	//   ....[2]....
        /*00c0*/ 	.word	0x00000e20


	//   ....[3]....
        /*00c4*/ 	.word	0x00000e50


	//   ....[4]....
        /*00c8*/ 	.word	0x00000e80


	//   ....[5]....
        /*00cc*/ 	.word	0x00000f80


	//   ....[6]....
        /*00d0*/ 	.word	0x00000fa0


	//   ....[7]....
        /*00d4*/ 	.word	0x00000fc0


	//   ....[8]....
        /*00d8*/ 	.word	0x00000fe0


	//   ....[9]....
        /*00dc*/ 	.word	0x00001000


	//----- nvinfo : EIATTR_VRC_CTA_INIT_COUNT
	.align		4
.L_791:
        /*00e0*/ 	.byte	0x02, 0x4a
	.zero		1
	.zero		1


	//----- nvinfo : EIATTR_EXIT_INSTR_OFFSETS
	.align		4
        /*00e4*/ 	.byte	0x04, 0x1c
        /*00e6*/ 	.short	(.L_793 - .L_792)


	//   ....[0]....
.L_792:
        /*00e8*/ 	.word	0x00000040


	//   ....[1]....
        /*00ec*/ 	.word	0x00000ef0


	//   ....[2]....
        /*00f0*/ 	.word	0x00001010


	//   ....[3]....
        /*00f4*/ 	.word	0x000010f0


	//----- nvinfo : EIATTR_CRS_STACK_SIZE
	.align		4
.L_793:
        /*00f8*/ 	.byte	0x04, 0x1e
        /*00fa*/ 	.short	(.L_795 - .L_794)
.L_794:
        /*00fc*/ 	.word	0x00000000


	//----- nvinfo : EIATTR_CBANK_PARAM_SIZE
	.align		4
.L_795:
        /*0100*/ 	.byte	0x03, 0x19
        /*0102*/ 	.short	0x0029


	//----- nvinfo : EIATTR_PARAM_CBANK
	.align		4
        /*0104*/ 	.byte	0x04, 0x0a
        /*0106*/ 	.short	(.L_797 - .L_796)
	.align		4
.L_796:
        /*0108*/ 	.word	index@(.nv.constant0._Z19gemv_kernel_batchedIf6float2Li256ELi1EEvPKT_S3_S3_PS1_iib)
        /*010c*/ 	.short	0x0380
        /*010e*/ 	.short	0x0029


	//----- nvinfo : EIATTR_SW_WAR
	.align		4
.L_797:
        /*0110*/ 	.byte	0x04, 0x36
        /*0112*/ 	.short	(.L_799 - .L_798)
.L_798:
        /*0114*/ 	.word	0x00000008
.L_799:


//--------------------- .nv.info._Z19gemv_kernel_batchedIf6float2Li128ELi8EEvPKT_S3_S3_PS1_iib --------------------------
	.section	.nv.info._Z19gemv_kernel_batchedIf6float2Li128ELi8EEvPKT_S3_S3_PS1_iib,"",@"SHT_CUDA_INFO"
	.sectionflags	@""
	.align	4


	//----- nvinfo : EIATTR_CUDA_API_VERSION
	.align		4
        /*0000*/ 	.byte	0x04, 0x37
        /*0002*/ 	.short	(.L_801 - .L_800)
.L_800:
        /*0004*/ 	.word	0x00000082


	//----- nvinfo : EIATTR_KPARAM_INFO
	.align		4
.L_801:
        /*0008*/ 	.byte	0x04, 0x17
        /*000a*/ 	.short	(.L_803 - .L_802)
.L_802:
        /*000c*/ 	.word	0x00000000
        /*0010*/ 	.short	0x0006
        /*0012*/ 	.short	0x0028
        /*0014*/ 	.byte	0x00, 0xf0, 0x05, 0x00


	//----- nvinfo : EIATTR_KPARAM_INFO
	.align		4
.L_803:
        /*0018*/ 	.byte	0x04, 0x17
        /*001a*/ 	.short	(.L_805 - .L_804)
.L_804:
        /*001c*/ 	.word	0x00000000
        /*0020*/ 	.short	0x0005
        /*0022*/ 	.short	0x0024
        /*0024*/ 	.byte	0x00, 0xf0, 0x11, 0x00


	//----- nvinfo : EIATTR_KPARAM_INFO
	.align		4
.L_805:
        /*0028*/ 	.byte	0x04, 0x17
        /*002a*/ 	.short	(.L_807 - .L_806)
.L_806:
        /*002c*/ 	.word	0x00000000
        /*0030*/ 	.short	0x0004
        /*0032*/ 	.short	0x0020
        /*0034*/ 	.byte	0x00, 0xf0, 0x11, 0x00


	//----- nvinfo : EIATTR_KPARAM_INFO
	.align		4
.L_807:
        /*0038*/ 	.byte	0x04, 0x17
        /*003a*/ 	.short	(.L_809 - .L_808)
.L_808:
        /*003c*/ 	.word	0x00000000
        /*0040*/ 	.short	0x0003
        /*0042*/ 	.short	0x0018
        /*0044*/ 	.byte	0x00, 0xf5, 0x21, 0x00


	//----- nvinfo : EIATTR_KPARAM_INFO
	.align		4
.L_809:
        /*0048*/ 	.byte	0x04, 0x17
        /*004a*/ 	.short	(.L_811 - .L_810)
.L_810:
        /*004c*/ 	.word	0x00000000
        /*0050*/ 	.short	0x0002
        /*0052*/ 	.short	0x0010
        /*0054*/ 	.byte	0x00, 0xf5, 0x21, 0x00


	//----- nvinfo : EIATTR_KPARAM_INFO
	.align		4
.L_811:
        /*0058*/ 	.byte	0x04, 0x17
        /*005a*/ 	.short	(.L_813 - .L_812)
.L_812:
        /*005c*/ 	.word	0x00000000
        /*0060*/ 	.short	0x0001
        /*0062*/ 	.short	0x0008
        /*0064*/ 	.byte	0x00, 0xf5, 0x21, 0x00


	//----- nvinfo : EIATTR_KPARAM_INFO
	.align		4
.L_813:
        /*0068*/ 	.byte	0x04, 0x17
        /*006a*/ 	.short	(.L_815 - .L_814)
.L_814:
        /*006c*/ 	.word	0x00000000
        /*0070*/ 	.short	0x0000
        /*0072*/ 	.short	0x0000
        /*0074*/ 	.byte	0x00, 0xf5, 0x21, 0x00


	//----- nvinfo : EIATTR_SPARSE_MMA_MASK
	.align		4
.L_815:
        /*0078*/ 	.byte	0x03, 0x50
        /*007a*/ 	.short	0x0000


	//----- nvinfo : EIATTR_MAXREG_COUNT
	.align		4
        /*007c*/ 	.byte	0x03, 0x1b
        /*007e*/ 	.short	0x00ff


	//----- nvinfo : EIATTR_NUM_BARRIERS
	.align		4
        /*0080*/ 	.byte	0x02, 0x4c
        /*0082*/ 	.byte	0x01
	.zero		1


	//----- nvinfo : EIATTR_MERCURY_ISA_VERSION
	.align		4
        /*0084*/ 	.byte	0x03, 0x5f
        /*0086*/ 	.short	0x0101


	//----- nvinfo : EIATTR_COOP_GROUP_MASK_REGIDS
	.align		4
        /*0088*/ 	.byte	0x04, 0x29
        /*008a*/ 	.short	(.L_817 - .L_816)


	//   ....[0]....
.L_816:
        /*008c*/ 	.word	0xffffffff


	//   ....[1]....
        /*0090*/ 	.word	0xffffffff


	//   ....[2]....
        /*0094*/ 	.word	0xffffffff


	//   ....[3]....
        /*0098*/ 	.word	0xffffffff


	//   ....[4]....
        /*009c*/ 	.word	0xffffffff


	//   ....[5]....
        /*00a0*/ 	.word	0xffffffff


	//   ....[6]....
        /*00a4*/ 	.word	0xffffffff


	//   ....[7]....
        /*00a8*/ 	.word	0xffffffff


	//   ....[8]....
        /*00ac*/ 	.word	0xffffffff


	//   ....[9]....
        /*00b0*/ 	.word	0xffffffff


	//   ....[10]....
        /*00b4*/ 	.word	0xffffffff


	//   ....[11]....
        /*00b8*/ 	.word	0xffffffff


	//   ....[12]....
        /*00bc*/ 	.word	0xffffffff


	//   ....[13]....
        /*00c0*/ 	.word	0xffffffff


	//   ....[14]....
        /*00c4*/ 	.word	0xffffffff


	//   ....[15]....
        /*00c8*/ 	.word	0xffffffff


	//   ....[16]....
        /*00cc*/ 	.word	0xffffffff


	//   ....[17]....
        /*00d0*/ 	.word	0xffffffff


	//   ....[18]....
        /*00d4*/ 	.word	0xffffffff


	//   ....[19]....
        /*00d8*/ 	.word	0xffffffff


	//   ....[20]....
        /*00dc*/ 	.word	0xffffffff


	//   ....[21]....
        /*00e0*/ 	.word	0xffffffff


	//   ....[22]....
        /*00e4*/ 	.word	0xffffffff


	//   ....[23]....
        /*00e8*/ 	.word	0xffffffff


	//   ....[24]....
        /*00ec*/ 	.word	0xffffffff


	//   ....[25]....
        /*00f0*/ 	.word	0xffffffff


	//   ....[26]....
        /*00f4*/ 	.word	0xffffffff


	//   ....[27]....
        /*00f8*/ 	.word	0xffffffff


	//   ....[28]....
        /*00fc*/ 	.word	0xffffffff


	//   ....[29]....
        /*0100*/ 	.word	0xffffffff


	//   ....[30]....
        /*0104*/ 	.word	0xffffffff


	//   ....[31]....
        /*0108*/ 	.word	0xffffffff


	//   ....[32]....
        /*010c*/ 	.word	0xffffffff


	//   ....[33]....
        /*0110*/ 	.word	0xffffffff


	//   ....[34]....
        /*0114*/ 	.word	0xffffffff


	//   ....[35]....
        /*0118*/ 	.word	0xffffffff


	//   ....[36]....
        /*011c*/ 	.word	0xffffffff


	//   ....[37]....
        /*0120*/ 	.word	0xffffffff


	//   ....[38]....
        /*0124*/ 	.word	0xffffffff


	//   ....[39]....
        /*0128*/ 	.word	0xffffffff


	//   ....[40]....
        /*012c*/ 	.word	0xffffffff


	//   ....[41]....
        /*0130*/ 	.word	0xffffffff


	//   ....[42]....
        /*0134*/ 	.word	0xffffffff


	//   ....[43]....
        /*0138*/ 	.word	0xffffffff


	//   ....[44]....
        /*013c*/ 	.word	0xffffffff


	//   ....[45]....
        /*0140*/ 	.word	0xffffffff


	//   ....[46]....
        /*0144*/ 	.word	0xffffffff


	//   ....[47]....
        /*0148*/ 	.word	0xffffffff


	//   ....[48]....
        /*014c*/ 	.word	0xffffffff


	//   ....[49]....
        /*0150*/ 	.word	0xffffffff


	//   ....[50]....
        /*0154*/ 	.word	0xffffffff


	//   ....[51]....
        /*0158*/ 	.word	0xffffffff


	//   ....[52]....
        /*015c*/ 	.word	0xffffffff


	//   ....[53]....
        /*0160*/ 	.word	0xffffffff


	//   ....[54]....
        /*0164*/ 	.word	0xffffffff


	//   ....[55]....
        /*0168*/ 	.word	0xffffffff


	//   ....[56]....
        /*016c*/ 	.word	0xffffffff


	//   ....[57]....
        /*0170*/ 	.word	0xffffffff


	//   ....[58]....
        /*0174*/ 	.word	0xffffffff


	//   ....[59]....
        /*0178*/ 	.word	0xffffffff


	//   ....[60]....
        /*017c*/ 	.word	0xffffffff


	//   ....[61]....
        /*0180*/ 	.word	0xffffffff


	//   ....[62]....
        /*0184*/ 	.word	0xffffffff


	//   ....[63]....
        /*0188*/ 	.word	0xffffffff


	//   ....[64]....
        /*018c*/ 	.word	0xffffffff


	//   ....[65]....
        /*0190*/ 	.word	0xffffffff


	//   ....[66]....
        /*0194*/ 	.word	0xffffffff


	//   ....[67]....
        /*0198*/ 	.word	0xffffffff


	//   ....[68]....
        /*019c*/ 	.word	0xffffffff


	//   ....[69]....
        /*01a0*/ 	.word	0xffffffff


	//   ....[70]....
        /*01a4*/ 	.word	0xffffffff


	//   ....[71]....
        /*01a8*/ 	.word	0xffffffff


	//   ....[72]....
        /*01ac*/ 	.word	0xffffffff


	//   ....[73]....
        /*01b0*/ 	.word	0xffffffff


	//   ....[74]....
        /*01b4*/ 	.word	0xffffffff


	//   ....[75]....
        /*01b8*/ 	.word	0xffffffff


	//   ....[76]....
        /*01bc*/ 	.word	0xffffffff


	//   ....[77]....
        /*01c0*/ 	.word	0xffffffff


	//   ....[78]....
        /*01c4*/ 	.word	0xffffffff


	//   ....[79]....
        /*01c8*/ 	.word	0xffffffff


	//----- nvinfo : EIATTR_COOP_GROUP_INSTR_OFFSETS
	.align		4
.L_817:
        /*01cc*/ 	.byte	0x04, 0x28
        /*01ce*/ 	.short	(.L_819 - .L_818)


	//   ....[0]....
.L_818:
        /*01d0*/ 	.word	0x00001140


	//   ....[1]....
        /*01d4*/ 	.word	0x00001170


	//   ....[2]....
        /*01d8*/ 	.word	0x00001180


	//   ....[3]....
        /*01dc*/ 	.word	0x00001190


	//   ....[4]....
        /*01e0*/ 	.word	0x000011a0


	//   ....[5]....
        /*01e4*/ 	.word	0x000011b0


	//   ....[6]....
        /*01e8*/ 	.word	0x000011c0


	//   ....[7]....
        /*01ec*/ 	.word	0x000011e0


	//   ....[8]....
        /*01f0*/ 	.word	0x00001200


	//   ....[9]....
        /*01f4*/ 	.word	0x00001240


	//   ....[10]....
        /*01f8*/ 	.word	0x00001260


	//   ....[11]....
        /*01fc*/ 	.word	0x00001280


	//   ....[12]....
        /*0200*/ 	.word	0x000012a0


	//   ....[13]....
        /*0204*/ 	.word	0x000012c0


	//   ....[14]....
        /*0208*/ 	.word	0x000012d0


	//   ....[15]....
        /*020c*/ 	.word	0x000012e0


	//   ....[16]....
        /*0210*/ 	.word	0x00001300


	//   ....[17]....
        /*0214*/ 	.word	0x00001330


	//   ....[18]....
        /*0218*/ 	.word	0x00001350


	//   ....[19]....
        /*021c*/ 	.word	0x00001370


	//   ....[20]....
        /*0220*/ 	.word	0x00001390


	//   ....[21]....
        /*0224*/ 	.word	0x000013b0


	//   ....[22]....
        /*0228*/ 	.word	0x000013d0


	//   ....[23]....
        /*022c*/ 	.word	0x000013e0


	//   ....[24]....
        /*0230*/ 	.word	0x00001400


	//   ....[25]....
        /*0234*/ 	.word	0x00001430


	//   ....[26]....
        /*0238*/ 	.word	0x00001450


	//   ....[27]....
        /*023c*/ 	.word	0x00001470


	//   ....[28]....
        /*0240*/ 	.word	0x00001490


	//   ....[29]....
        /*0244*/ 	.word	0x000014b0


	//   ....[30]....
        /*0248*/ 	.word	0x000014d0


	//   ....[31]....
        /*024c*/ 	.word	0x000014e0


	//   ....[32]....
        /*0250*/ 	.word	0x00001500


	//   ....[33]....
        /*0254*/ 	.word	0x00001530


	//   ....[34]....
        /*0258*/ 	.word	0x00001550


	//   ....[35]....
        /*025c*/ 	.word	0x00001570


	//   ....[36]....
        /*0260*/ 	.word	0x00001590


	//   ....[37]....
        /*0264*/ 	.word	0x000015b0


	//   ....[38]....
        /*0268*/ 	.word	0x000015d0


	//   ....[39]....
        /*026c*/ 	.word	0x000015f0


	//   ....[40]....
        /*0270*/ 	.word	0x000018c0


	//   ....[41]....
        /*0274*/ 	.word	0x000018d0


	//   ....[42]....
        /*0278*/ 	.word	0x000018e0


	//   ....[43]....
        /*027c*/ 	.word	0x000018f0


	//   ....[44]....
        /*0280*/ 	.word	0x00001900


	//   ....[45]....
        /*0284*/ 	.word	0x00001910


	//   ....[46]....
        /*0288*/ 	.word	0x00001920


	//   ....[47]....
        /*028c*/ 	.word	0x00001940


	//   ....[48]....
        /*0290*/ 	.word	0x00001970


	//   ....[49]....
        /*0294*/ 	.word	0x00001990


	//   ....[50]....
        /*0298*/ 	.word	0x000019b0


	//   ....[51]....
        /*029c*/ 	.word	0x000019d0


	//   ....[52]....
        /*02a0*/ 	.word	0x000019f0


	//   ....[53]....
        /*02a4*/ 	.word	0x00001a10


	//   ....[54]....
        /*02a8*/ 	.word	0x00001a20


	//   ....[55]....
        /*02ac*/ 	.word	0x00001a40


	//   ....[56]....
        /*02b0*/ 	.word	0x00001a70


	//   ....[57]....
        /*02b4*/ 	.word	0x00001a90


	//   ....[58]....
        /*02b8*/ 	.word	0x00001ab0


	//   ....[59]....
        /*02bc*/ 	.word	0x00001ad0


	//   ....[60]....
        /*02c0*/ 	.word	0x00001af0


	//   ....[61]....
        /*02c4*/ 	.word	0x00001b10


	//   ....[62]....
        /*02c8*/ 	.word	0x00001b20


	//   ....[63]....
        /*02cc*/ 	.word	0x00001b40


	//   ....[64]....
        /*02d0*/ 	.word	0x00001b70


	//   ....[65]....
        /*02d4*/ 	.word	0x00001b90


	//   ....[66]....
        /*02d8*/ 	.word	0x00001bb0


	//   ....[67]....
        /*02dc*/ 	.word	0x00001bd0


	//   ....[68]....
        /*02e0*/ 	.word	0x00001bf0


	//   ....[69]....
        /*02e4*/ 	.word	0x00001c10


	//   ....[70]....
        /*02e8*/ 	.word	0x00001c20


	//   ....[71]....
        /*02ec*/ 	.word	0x00001c40


	//   ....[72]....
        /*02f0*/ 	.word	0x00001c70


	//   ....[73]....
        /*02f4*/ 	.word	0x00001ca0


	//   ....[74]....
        /*02f8*/ 	.word	0x00001cc0


	//   ....[75]....
        /*02fc*/ 	.word	0x00001ce0


	//   ....[76]....
        /*0300*/ 	.word	0x00001d00


	//   ....[77]....
        /*0304*/ 	.word	0x00001d10


	//   ....[78]....
        /*0308*/ 	.word	0x00001d20


	//   ....[79]....
        /*030c*/ 	.word	0x00001d30


	//----- nvinfo : EIATTR_VRC_CTA_INIT_COUNT
	.align		4
.L_819:
        /*0310*/ 	.byte	0x02, 0x4a
	.zero		1
	.zero		1


	//----- nvinfo : EIATTR_EXIT_INSTR_OFFSETS
	.align		4
        /*0314*/ 	.byte	0x04, 0x1c
        /*0316*/ 	.short	(.L_821 - .L_820)


	//   ....[0]....
.L_820:
        /*0318*/ 	.word	0x00000040


	//   ....[1]....
        /*031c*/ 	.word	0x00001750


	//   ....[2]....
        /*0320*/ 	.word	0x00001d40


	//   ....[3]....
        /*0324*/ 	.word	0x00002040


	//----- nvinfo : EIATTR_CRS_STACK_SIZE
	.align		4
.L_821:
        /*0328*/ 	.byte	0x04, 0x1e
        /*032a*/ 	.short	(.L_823 - .L_822)
.L_822:
        /*032c*/ 	.word	0x00000000


	//----- nvinfo : EIATTR_CBANK_PARAM_SIZE
	.align		4
.L_823:
        /*0330*/ 	.byte	0x03, 0x19
        /*0332*/ 	.short	0x0029


	//----- nvinfo : EIATTR_PARAM_CBANK
	.align		4
        /*0334*/ 	.byte	0x04, 0x0a
        /*0336*/ 	.short	(.L_825 - .L_824)
	.align		4
.L_824:
        /*0338*/ 	.word	index@(.nv.constant0._Z19gemv_kernel_batchedIf6float2Li128ELi8EEvPKT_S3_S3_PS1_iib)
        /*033c*/ 	.short	0x0380
        /*033e*/ 	.short	0x0029


	//----- nvinfo : EIATTR_SW_WAR
	.align		4
.L_825:
        /*0340*/ 	.byte	0x04, 0x36
        /*0342*/ 	.short	(.L_827 - .L_826)
.L_826:
        /*0344*/ 	.word	0x00000008
.L_827:


//--------------------- .nv.info._Z19gemv_kernel_batchedIf6float2Li128ELi7EEvPKT_S3_S3_PS1_iib --------------------------
	.section	.nv.info._Z19gemv_kernel_batchedIf6float2Li128ELi7EEvPKT_S3_S3_PS1_iib,"",@"SHT_CUDA_INFO"
	.sectionflags	@""
	.align	4


	//----- nvinfo : EIATTR_CUDA_API_VERSION
	.align		4
        /*0000*/ 	.byte	0x04, 0x37
        /*0002*/ 	.short	(.L_829 - .L_828)
.L_828:
        /*0004*/ 	.word	0x00000082


	//----- nvinfo : EIATTR_KPARAM_INFO
	.align		4
.L_829:
        /*0008*/ 	.byte	0x04, 0x17
        /*000a*/ 	.short	(.L_831 - .L_830)
.L_830:
        /*000c*/ 	.word	0x00000000
        /*0010*/ 	.short	0x0006
        /*0012*/ 	.short	0x0028
        /*0014*/ 	.byte	0x00, 0xf0, 0x05, 0x00


	//----- nvinfo : EIATTR_KPARAM_INFO
	.align		4
.L_831:
        /*0018*/ 	.byte	0x04, 0x17
        /*001a*/ 	.short	(.L_833 - .L_832)
.L_832:
        /*001c*/ 	.word	0x00000000
        /*0020*/ 	.short	0x0005
        /*0022*/ 	.short	0x0024
        /*0024*/ 	.byte	0x00, 0xf0, 0x11, 0x00


	//----- nvinfo : EIATTR_KPARAM_INFO
	.align		4
.L_833:
        /*0028*/ 	.byte	0x04, 0x17
        /*002a*/ 	.short	(.L_835 - .L_834)
.L_834:
        /*002c*/ 	.word	0x00000000
        /*0030*/ 	.short	0x0004
        /*0032*/ 	.short	0x0020
        /*0034*/ 	.byte	0x00, 0xf0, 0x11, 0x00


	//----- nvinfo : EIATTR_KPARAM_INFO
	.align		4
.L_835:
        /*0038*/ 	.byte	0x04, 0x17
        /*003a*/ 	.short	(.L_837 - .L_836)
.L_836:
        /*003c*/ 	.word	0x00000000
        /*0040*/ 	.short	0x0003
        /*0042*/ 	.short	0x0018
        /*0044*/ 	.byte	0x00, 0xf5, 0x21, 0x00


	//----- nvinfo : EIATTR_KPARAM_INFO
	.align		4
.L_837:
        /*0048*/ 	.byte	0x04, 0x17
        /*004a*/ 	.short	(.L_839 - .L_838)
.L_838:
        /*004c*/ 	.word	0x00000000
        /*0050*/ 	.short	0x0002
        /*0052*/ 	.short	0x0010
        /*0054*/ 	.byte	0x00, 0xf5, 0x21, 0x00


	//----- nvinfo : EIATTR_KPARAM_INFO
	.align		4
.L_839:
        /*0058*/ 	.byte	0x04, 0x17
        /*005a*/ 	.short	(.L_841 - .L_840)
.L_840:
        /*005c*/ 	.word	0x00000000
        /*0060*/ 	.short	0x0001
        /*0062*/ 	.short	0x0008
        /*0064*/ 	.byte	0x00, 0xf5, 0x21, 0x00


	//----- nvinfo : EIATTR_KPARAM_INFO
	.align		4
.L_841:
        /*0068*/ 	.byte	0x04, 0x17
        /*006a*/ 	.short	(.L_843 - .L_842)
.L_842:
        /*006c*/ 	.word	0x00000000
        /*0070*/ 	.short	0x0000
        /*0072*/ 	.short	0x0000
        /*0074*/ 	.byte	0x00, 0xf5, 0x21, 0x00


	//----- nvinfo : EIATTR_SPARSE_MMA_MASK
	.align		4
.L_843:
        /*0078*/ 	.byte	0x03, 0x50
        /*007a*/ 	.short	0x0000


	//----- nvinfo : EIATTR_MAXREG_COUNT
	.align		4
        /*007c*/ 	.byte	0x03, 0x1b
        /*007e*/ 	.short	0x00ff


	//----- nvinfo : EIATTR_NUM_BARRIERS
	.align		4
        /*0080*/ 	.byte	0x02, 0x4c
        /*0082*/ 	.byte	0x01
	.zero		1


	//----- nvinfo : EIATTR_MERCURY_ISA_VERSION
	.align		4
        /*0084*/ 	.byte	0x03, 0x5f
        /*0086*/ 	.short	0x0101


	//----- nvinfo : EIATTR_COOP_GROUP_MASK_REGIDS
	.align		4
        /*0088*/ 	.byte	0x04, 0x29
        /*008a*/ 	.short	(.L_845 - .L_844)


	//   ....[0]....
.L_844:
        /*008c*/ 	.word	0xffffffff


	//   ....[1]....
        /*0090*/ 	.word	0xffffffff


	//   ....[2]....
        /*0094*/ 	.word	0xffffffff


	//   ....[3]....
        /*0098*/ 	.word	0xffffffff


	//   ....[4]....
        /*009c*/ 	.word	0xffffffff


	//   ....[5]....
        /*00a0*/ 	.word	0xffffffff


	//   ....[6]....
        /*00a4*/ 	.word	0xffffffff


	//   ....[7]....
        /*00a8*/ 	.word	0xffffffff


	//   ....[8]....
        /*00ac*/ 	.word	0xffffffff


	//   ....[9]....
        /*00b0*/ 	.word	0xffffffff


	//   ....[10]....
        /*00b4*/ 	.word	0xffffffff


	//   ....[11]....
        /*00b8*/ 	.word	0xffffffff


	//   ....[12]....
        /*00bc*/ 	.word	0xffffffff


	//   ....[13]....
        /*00c0*/ 	.word	0xffffffff


	//   ....[14]....
        /*00c4*/ 	.word	0xffffffff


	//   ....[15]....
        /*00c8*/ 	.word	0xffffffff


	//   ....[16]....
        /*00cc*/ 	.word	0xffffffff


	//   ....[17]....
        /*00d0*/ 	.word	0xffffffff


	//   ....[18]....
        /*00d4*/ 	.word	0xffffffff


	//   ....[19]....
        /*00d8*/ 	.word	0xffffffff


	//   ....[20]....
        /*00dc*/ 	.word	0xffffffff


	//   ....[21]....
        /*00e0*/ 	.word	0xffffffff


	//   ....[22]....
        /*00e4*/ 	.word	0xffffffff


	//   ....[23]....
        /*00e8*/ 	.word	0xffffffff


	//   ....[24]....
        /*00ec*/ 	.word	0xffffffff


	//   ....[25]....
        /*00f0*/ 	.word	0xffffffff


	//   ....[26]....
        /*00f4*/ 	.word	0xffffffff


	//   ....[27]....
        /*00f8*/ 	.word	0xffffffff


	//   ....[28]....
        /*00fc*/ 	.word	0xffffffff


	//   ....[29]....
        /*0100*/ 	.word	0xffffffff


	//   ....[30]....
        /*0104*/ 	.word	0xffffffff


	//   ....[31]....
        /*0108*/ 	.word	0xffffffff


	//   ....[32]....
        /*010c*/ 	.word	0xffffffff


	//   ....[33]....
        /*0110*/ 	.word	0xffffffff


	//   ....[34]....
        /*0114*/ 	.word	0xffffffff


	//   ....[35]....
        /*0118*/ 	.word	0xffffffff


	//   ....[36]....
        /*011c*/ 	.word	0xffffffff


	//   ....[37]....
        /*0120*/ 	.word	0xffffffff


	//   ....[38]....
        /*0124*/ 	.word	0xffffffff


	//   ....[39]....
        /*0128*/ 	.word	0xffffffff


	//   ....[40]....
        /*012c*/ 	.word	0xffffffff


	//   ....[41]....
        /*0130*/ 	.word	0xffffffff


	//   ....[42]....
        /*0134*/ 	.word	0xffffffff


	//   ....[43]....
        /*0138*/ 	.word	0xffffffff


	//   ....[44]....
        /*013c*/ 	.word	0xffffffff


	//   ....[45]....
        /*0140*/ 	.word	0xffffffff


	//   ....[46]....
        /*0144*/ 	.word	0xffffffff


	//   ....[47]....
        /*0148*/ 	.word	0xffffffff


	//   ....[48]....
        /*014c*/ 	.word	0xffffffff


	//   ....[49]....
        /*0150*/ 	.word	0xffffffff


	//   ....[50]....
        /*0154*/ 	.word	0xffffffff


	//   ....[51]....
        /*0158*/ 	.word	0xffffffff


	//   ....[52]....
        /*015c*/ 	.word	0xffffffff


	//   ....[53]....
        /*0160*/ 	.word	0xffffffff


	//   ....[54]....
        /*0164*/ 	.word	0xffffffff


	//   ....[55]....
        /*0168*/ 	.word	0xffffffff


	//   ....[56]....
        /*016c*/ 	.word	0xffffffff


	//   ....[57]....
        /*0170*/ 	.word	0xffffffff


	//   ....[58]....
        /*0174*/ 	.word	0xffffffff


	//   ....[59]....
        /*0178*/ 	.word	0xffffffff


	//   ....[60]....
        /*017c*/ 	.word	0xffffffff


	//   ....[61]....
        /*0180*/ 	.word	0xffffffff


	//   ....[62]....
        /*0184*/ 	.word	0xffffffff


	//   ....[63]....
        /*0188*/ 	.word	0xffffffff


	//   ....[64]....
        /*018c*/ 	.word	0xffffffff


	//   ....[65]....
        /*0190*/ 	.word	0xffffffff


	//   ....[66]....
        /*0194*/ 	.word	0xffffffff


	//   ....[67]....
        /*0198*/ 	.word	0xffffffff


	//   ....[68]....
        /*019c*/ 	.word	0xffffffff


	//   ....[69]....
        /*01a0*/ 	.word	0xffffffff


	//----- nvinfo : EIATTR_COOP_GROUP_INSTR_OFFSETS
	.align		4
.L_845:
        /*01a4*/ 	.byte	0x04, 0x28
        /*01a6*/ 	.short	(.L_847 - .L_846)


	//   ....[0]....
.L_846:
        /*01a8*/ 	.word	0x00000fd0


	//   ....[1]....
        /*01ac*/ 	.word	0x00001000


	//   ....[2]....
        /*01b0*/ 	.word	0x00001010


	//   ....[3]....
        /*01b4*/ 	.word	0x00001020


	//   ....[4]....
        /*01b8*/ 	.word	0x00001030


	//   ....[5]....
        /*01bc*/ 	.word	0x00001040


	//   ....[6]....
        /*01c0*/ 	.word	0x00001050


	//   ....[7]....
        /*01c4*/ 	.word	0x00001090


	//   ....[8]....
        /*01c8*/ 	.word	0x000010b0


	//   ....[9]....
        /*01cc*/ 	.word	0x000010d0


	//   ....[10]....
        /*01d0*/ 	.word	0x000010f0


	//   ....[11]....
        /*01d4*/ 	.word	0x00001110


	//   ....[12]....
        /*01d8*/ 	.word	0x00001120


	//   ....[13]....
        /*01dc*/ 	.word	0x00001130


	//   ....[14]....
        /*01e0*/ 	.word	0x00001160


	//   ....[15]....
        /*01e4*/ 	.word	0x00001180


	//   ....[16]....
        /*01e8*/ 	.word	0x000011a0


	//   ....[17]....
        /*01ec*/ 	.word	0x000011d0


	//   ....[18]....
        /*01f0*/ 	.word	0x000011f0


	//   ....[19]....
        /*01f4*/ 	.word	0x00001210


	//   ....[20]....
        /*01f8*/ 	.word	0x00001220


	//   ....[21]....
        /*01fc*/ 	.word	0x00001250


	//   ....[22]....
        /*0200*/ 	.word	0x00001270


	//   ....[23]....
        /*0204*/ 	.word	0x00001290


	//   ....[24]....
        /*0208*/ 	.word	0x000012b0


	//   ....[25]....
        /*020c*/ 	.word	0x000012d0


	//   ....[26]....
        /*0210*/ 	.word	0x000012f0


	//   ....[27]....
        /*0214*/ 	.word	0x00001300


	//   ....[28]....
        /*0218*/ 	.word	0x00001330


	//   ....[29]....
        /*021c*/ 	.word	0x00001350


	//   ....[30]....
        /*0220*/ 	.word	0x00001370


	//   ....[31]....
        /*0224*/ 	.word	0x00001390


	//   ....[32]....
        /*0228*/ 	.word	0x000013b0


	//   ....[33]....
        /*022c*/ 	.word	0x000013d0


	//   ....[34]....
        /*0230*/ 	.word	0x000013e0


	//   ....[35]....
        /*0234*/ 	.word	0x000016a0


	//   ....[36]....
        /*0238*/ 	.word	0x000016b0


	//   ....[37]....
        /*023c*/ 	.word	0x000016c0


	//   ....[38]....
        /*0240*/ 	.word	0x000016d0


	//   ....[39]....
        /*0244*/ 	.word	0x000016e0


	//   ....[40]....
        /*0248*/ 	.word	0x000016f0


	//   ....[41]....
        /*024c*/ 	.word	0x00001700


	//   ....[42]....
        /*0250*/ 	.word	0x00001740


	//   ....[43]....
        /*0254*/ 	.word	0x00001760


	//   ....[44]....
        /*0258*/ 	.word	0x00001780


	//   ....[45]....
        /*025c*/ 	.word	0x000017a0


	//   ....[46]....
        /*0260*/ 	.word	0x000017c0


	//   ....[47]....
        /*0264*/ 	.word	0x000017d0


	//   ....[48]....
        /*0268*/ 	.word	0x000017e0


	//   ....[49]....
        /*026c*/ 	.word	0x00001810


	//   ....[50]....
        /*0270*/ 	.word	0x00001830


	//   ....[51]....
        /*0274*/ 	.word	0x00001850


	//   ....[52]....
        /*0278*/ 	.word	0x00001870


	//   ....[53]....
        /*027c*/ 	.word	0x00001890


	//   ....[54]....
        /*0280*/ 	.word	0x000018b0


	//   ....[55]....
        /*0284*/ 	.word	0x000018c0


	//   ....[56]....
        /*0288*/ 	.word	0x000018f0


	//   ....[57]....
        /*028c*/ 	.word	0x00001910


	//   ....[58]....
        /*0290*/ 	.word	0x00001930


	//   ....[59]....
        /*0294*/ 	.word	0x00001950


	//   ....[60]....
        /*0298*/ 	.word	0x00001970


	//   ....[61]....
        /*029c*/ 	.word	0x00001990


	//   ....[62]....
        /*02a0*/ 	.word	0x000019a0


	//   ....[63]....
        /*02a4*/ 	.word	0x000019f0


	//   ....[64]....
        /*02a8*/ 	.word	0x00001a10


	//   ....[65]....
        /*02ac*/ 	.word	0x00001a30


	//   ....[66]....
        /*02b0*/ 	.word	0x00001a50


	//   ....[67]....
        /*02b4*/ 	.word	0x00001a60


	//   ....[68]....
        /*02b8*/ 	.word	0x00001a70


	//   ....[69]....
        /*02bc*/ 	.word	0x00001a80


	//----- nvinfo : EIATTR_VRC_CTA_INIT_COUNT
	.align		4
.L_847:
        /*02c0*/ 	.byte	0x02, 0x4a
	.zero		1
	.zero		1


	//----- nvinfo : EIATTR_EXIT_INSTR_OFFSETS
	.align		4
        /*02c4*/ 	.byte	0x04, 0x1c
        /*02c6*/ 	.short	(.L_849 - .L_848)


	//   ....[0]....
.L_848:
        /*02c8*/ 	.word	0x00000040


	//   ....[1]....
        /*02cc*/ 	.word	0x00001550


	//   ....[2]....
        /*02d0*/ 	.word	0x00001a90


	//   ....[3]....
        /*02d4*/ 	.word	0x00001d40


	//----- nvinfo : EIATTR_CRS_STACK_SIZE
	.align		4
.L_849:
        /*02d8*/ 	.byte	0x04, 0x1e
        /*02da*/ 	.short	(.L_851 - .L_850)
.L_850:
        /*02dc*/ 	.word	0x00000000


	//----- nvinfo : EIATTR_CBANK_PARAM_SIZE
	.align		4
.L_851:
        /*02e0*/ 	.byte	0x03, 0x19
        /*02e2*/ 	.short	0x0029


	//----- nvinfo : EIATTR_PARAM_CBANK
	.align		4
        /*02e4*/ 	.byte	0x04, 0x0a
        /*02e6*/ 	.short	(.L_853 - .L_852)
	.align		4
.L_852:
        /*02e8*/ 	.word	index@(.nv.constant0._Z19gemv_kernel_batchedIf6float2Li128ELi7EEvPKT_S3_S3_PS1_iib)
        /*02ec*/ 	.short	0x0380
        /*02ee*/ 	.short	0x0029


	//----- nvinfo : EIATTR_SW_WAR
	.align		4
.L_853:
        /*02f0*/ 	.byte	0x04, 0x36
        /*02f2*/ 	.short	(.L_855 - .L_854)
.L_854:
        /*02f4*/ 	.word	0x00000008
.L_855:


//--------------------- .nv.info._Z19gemv_kernel_batchedIf6float2Li128ELi6EEvPKT_S3_S3_PS1_iib --------------------------
	.section	.nv.info._Z19gemv_kernel_batchedIf6float2Li128ELi6EEvPKT_S3_S3_PS1_iib,"",@"SHT_CUDA_INFO"
	.sectionflags	@""
	.align	4


	//----- nvinfo : EIATTR_CUDA_API_VERSION
	.align		4
        /*0000*/ 	.byte	0x04, 0x37
        /*0002*/ 	.short	(.L_857 - .L_856)
.L_856:
        /*0004*/ 	.word	0x00000082


	//----- nvinfo : EIATTR_KPARAM_INFO
	.align		4
.L_857:
        /*0008*/ 	.byte	0x04, 0x17
        /*000a*/ 	.short	(.L_859 - .L_858)
.L_858:
        /*000c*/ 	.word	0x00000000
        /*0010*/ 	.short	0x0006
        /*0012*/ 	.short	0x0028
        /*0014*/ 	.byte	0x00, 0xf0, 0x05, 0x00


	//----- nvinfo : EIATTR_KPARAM_INFO
	.align		4
.L_859:
        /*0018*/ 	.byte	0x04, 0x17
        /*001a*/ 	.short	(.L_861 - .L_860)
.L_860:
        /*001c*/ 	.word	0x00000000
        /*0020*/ 	.short	0x0005
        /*0022*/ 	.short	0x0024
        /*0024*/ 	.byte	0x00, 0xf0, 0x11, 0x00


	//----- nvinfo : EIATTR_KPARAM_INFO
	.align		4
.L_861:
        /*0028*/ 	.byte	0x04, 0x17
        /*002a*/ 	.short	(.L_863 - .L_862)
.L_862:
        /*002c*/ 	.word	0x00000000
        /*0030*/ 	.short	0x0004
        /*0032*/ 	.short	0x0020
        /*0034*/ 	.byte	0x00, 0xf0, 0x11, 0x00


	//----- nvinfo : EIATTR_KPARAM_INFO
	.align		4
.L_863:
        /*0038*/ 	.byte	0x04, 0x17
        /*003a*/ 	.short	(.L_865 - .L_864)
.L_864:
        /*003c*/ 	.word	0x00000000
        /*0040*/ 	.short	0x0003
        /*0042*/ 	.short	0x0018
        /*0044*/ 	.byte	0x00, 0xf5, 0x21, 0x00


	//----- nvinfo : EIATTR_KPARAM_INFO
	.align		4
.L_865:
        /*0048*/ 	.byte	0x04, 0x17
        /*004a*/ 	.short	(.L_867 - .L_866)
.L_866:
        /*004c*/ 	.word	0x00000000
        /*0050*/ 	.short	0x0002
        /*0052*/ 	.short	0x0010
        /*0054*/ 	.byte	0x00, 0xf5, 0x21, 0x00


	//----- nvinfo : EIATTR_KPARAM_INFO
	.align		4
.L_867:
        /*0058*/ 	.byte	0x04, 0x17
        /*005a*/ 	.short	(.L_869 - .L_868)
.L_868:
        /*005c*/ 	.word	0x00000000
        /*0060*/ 	.short	0x0001
        /*0062*/ 	.short	0x0008
        /*0064*/ 	.byte	0x00, 0xf5, 0x21, 0x00


	//----- nvinfo : EIATTR_KPARAM_INFO
	.align		4
.L_869:
        /*0068*/ 	.byte	0x04, 0x17
        /*006a*/ 	.short	(.L_871 - .L_870)
.L_870:
        /*006c*/ 	.word	0x00000000
        /*0070*/ 	.short	0x0000
        /*0072*/ 	.short	0x0000
        /*0074*/ 	.byte	0x00, 0xf5, 0x21, 0x00


	//----- nvinfo : EIATTR_SPARSE_MMA_MASK
	.align		4
.L_871:
        /*0078*/ 	.byte	0x03, 0x50
        /*007a*/ 	.short	0x0000


	//----- nvinfo : EIATTR_MAXREG_COUNT
	.align		4
        /*007c*/ 	.byte	0x03, 0x1b
        /*007e*/ 	.short	0x00ff


	//----- nvinfo : EIATTR_NUM_BARRIERS
	.align		4
        /*0080*/ 	.byte	0x02, 0x4c
        /*0082*/ 	.byte	0x01
	.zero		1


	//----- nvinfo : EIATTR_MERCURY_ISA_VERSION
	.align		4
        /*0084*/ 	.byte	0x03, 0x5f
        /*0086*/ 	.short	0x0101


	//----- nvinfo : EIATTR_COOP_GROUP_MASK_REGIDS
	.align		4
        /*0088*/ 	.byte	0x04, 0x29
        /*008a*/ 	.short	(.L_873 - .L_872)


	//   ....[0]....
.L_872:
        /*008c*/ 	.word	0xffffffff


	//   ....[1]....
        /*0090*/ 	.word	0xffffffff


	//   ....[2]....
        /*0094*/ 	.word	0xffffffff


	//   ....[3]....
        /*0098*/ 	.word	0xffffffff


	//   ....[4]....
        /*009c*/ 	.word	0xffffffff


	//   ....[5]....
        /*00a0*/ 	.word	0xffffffff


	//   ....[6]....
        /*00a4*/ 	.word	0xffffffff


	//   ....[7]....
        /*00a8*/ 	.word	0xffffffff


	//   ....[8]....
        /*00ac*/ 	.word	0xffffffff


	//   ....[9]....
        /*00b0*/ 	.word	0xffffffff


	//   ....[10]....
        /*00b4*/ 	.word	0xffffffff


	//   ....[11]....
        /*00b8*/ 	.word	0xffffffff


	//   ....[12]....
        /*00bc*/ 	.word	0xffffffff


	//   ....[13]....
        /*00c0*/ 	.word	0xffffffff


	//   ....[14]....
        /*00c4*/ 	.word	0xffffffff


	//   ....[15]....
        /*00c8*/ 	.word	0xffffffff


	//   ....[16]....
        /*00cc*/ 	.word	0xffffffff


	//   ....[17]....
        /*00d0*/ 	.word	0xffffffff


	//   ....[18]....
        /*00d4*/ 	.word	0xffffffff


	//   ....[19]....
        /*00d8*/ 	.word	0xffffffff


	//   ....[20]....
        /*00dc*/ 	.word	0xffffffff


	//   ....[21]....
        /*00e0*/ 	.word	0xffffffff


	//   ....[22]....
        /*00e4*/ 	.word	0xffffffff


	//   ....[23]....
        /*00e8*/ 	.word	0xffffffff


	//   ....[24]....
        /*00ec*/ 	.word	0xffffffff


	//   ....[25]....
        /*00f0*/ 	.word	0xffffffff


	//   ....[26]....
        /*00f4*/ 	.word	0xffffffff


	//   ....[27]....
        /*00f8*/ 	.word	0xffffffff


	//   ....[28]....
        /*00fc*/ 	.word	0xffffffff


	//   ....[29]....
        /*0100*/ 	.word	0xffffffff


	//   ....[30]....
        /*0104*/ 	.word	0xffffffff


	//   ....[31]....
        /*0108*/ 	.word	0xffffffff


	//   ....[32]....
        /*010c*/ 	.word	0xffffffff


	//   ....[33]....
        /*0110*/ 	.word	0xffffffff


	//   ....[34]....
        /*0114*/ 	.word	0xffffffff


	//   ....[35]....
        /*0118*/ 	.word	0xffffffff


	//   ....[36]....
        /*011c*/ 	.word	0xffffffff


	//   ....[37]....
        /*0120*/ 	.word	0xffffffff


	//   ....[38]....
        /*0124*/ 	.word	0xffffffff


	//   ....[39]....
        /*0128*/ 	.word	0xffffffff


	//   ....[40]....
        /*012c*/ 	.word	0xffffffff


	//   ....[41]....
        /*0130*/ 	.word	0xffffffff


	//   ....[42]....
        /*0134*/ 	.word	0xffffffff


	//   ....[43]....
        /*0138*/ 	.word	0xffffffff


	//   ....[44]....
        /*013c*/ 	.word	0xffffffff


	//   ....[45]....
        /*0140*/ 	.word	0xffffffff


	//   ....[46]....
        /*0144*/ 	.word	0xffffffff


	//   ....[47]....
        /*0148*/ 	.word	0xffffffff


	//   ....[48]....
        /*014c*/ 	.word	0xffffffff


	//   ....[49]....
        /*0150*/ 	.word	0xffffffff


	//   ....[50]....
        /*0154*/ 	.word	0xffffffff


	//   ....[51]....
        /*0158*/ 	.word	0xffffffff


	//   ....[52]....
        /*015c*/ 	.word	0xffffffff


	//   ....[53]....
        /*0160*/ 	.word	0xffffffff


	//   ....[54]....
        /*0164*/ 	.word	0xffffffff


	//   ....[55]....
        /*0168*/ 	.word	0xffffffff


	//   ....[56]....
        /*016c*/ 	.word	0xffffffff


	//   ....[57]....
        /*0170*/ 	.word	0xffffffff


	//   ....[58]....
        /*0174*/ 	.word	0xffffffff


	//   ....[59]....
        /*0178*/ 	.word	0xffffffff


	//----- nvinfo : EIATTR_COOP_GROUP_INSTR_OFFSETS
	.align		4
.L_873:
        /*017c*/ 	.byte	0x04, 0x28
        /*017e*/ 	.short	(.L_875 - .L_874)


	//   ....[0]....
.L_874:
        /*0180*/ 	.word	0x00000e70


	//   ....[1]....
        /*0184*/ 	.word	0x00000e90


	//   ....[2]....
        /*0188*/ 	.word	0x00000ea0


	//   ....[3]....
        /*018c*/ 	.word	0x00000eb0


	//   ....[4]....
        /*0190*/ 	.word	0x00000ec0


	//   ....[5]....
        /*0194*/ 	.word	0x00000ed0


	//   ....[6]....
        /*0198*/ 	.word	0x00000f10


	//   ....[7]....
        /*019c*/ 	.word	0x00000f30


	//   ....[8]....
        /*01a0*/ 	.word	0x00000f50


	//   ....[9]....
        /*01a4*/ 	.word	0x00000f70


	//   ....[10]....
        /*01a8*/ 	.word	0x00000f80


	//   ....[11]....
        /*01ac*/ 	.word	0x00000f90


	//   ....[12]....
        /*01b0*/ 	.word	0x00000fc0


	//   ....[13]....
        /*01b4*/ 	.word	0x00000fe0


	//   ....[14]....
        /*01b8*/ 	.word	0x00001000


	//   ....[15]....
        /*01bc*/ 	.word	0x00001030


	//   ....[16]....
        /*01c0*/ 	.word	0x00001040


	//   ....[17]....
        /*01c4*/ 	.word	0x00001050


	//   ....[18]....
        /*01c8*/ 	.word	0x00001080


	//   ....[19]....
        /*01cc*/ 	.word	0x000010a0


	//   ....[20]....
        /*01d0*/ 	.word	0x000010b0


	//   ....[21]....
        /*01d4*/ 	.word	0x000010f0


	//   ....[22]....
        /*01d8*/ 	.word	0x00001110


	//   ....[23]....
        /*01dc*/ 	.word	0x00001120


	//   ....[24]....
        /*01e0*/ 	.word	0x00001170


	//   ....[25]....
        /*01e4*/ 	.word	0x00001190


	//   ....[26]....
        /*01e8*/ 	.word	0x000011b0


	//   ....[27]....
        /*01ec*/ 	.word	0x000011d0


	//   ....[28]....
        /*01f0*/ 	.word	0x000011f0


	//   ....[29]....
        /*01f4*/ 	.word	0x00001200


	//   ....[30]....
        /*01f8*/ 	.word	0x00001410


	//   ....[31]....
        /*01fc*/ 	.word	0x00001420


	//   ....[32]....
        /*0200*/ 	.word	0x00001430


	//   ....[33]....
        /*0204*/ 	.word	0x00001440


	//   ....[34]....
        /*0208*/ 	.word	0x00001450


	//   ....[35]....
        /*020c*/ 	.word	0x00001460


	//   ....[36]....
        /*0210*/ 	.word	0x00001490


	//   ....[37]....
        /*0214*/ 	.word	0x000014b0


	//   ....[38]....
        /*0218*/ 	.word	0x000014d0


	//   ....[39]....
        /*021c*/ 	.word	0x000014f0


	//   ....[40]....
        /*0220*/ 	.word	0x00001510


	//   ....[41]....
        /*0224*/ 	.word	0x00001520


	//   ....[42]....
        /*0228*/ 	.word	0x00001560


	//   ....[43]....
        /*022c*/ 	.word	0x00001580


	//   ....[44]....
        /*0230*/ 	.word	0x000015a0


	//   ....[45]....
        /*0234*/ 	.word	0x000015c0


	//   ....[46]....
        /*0238*/ 	.word	0x000015d0


	//   ....[47]....
        /*023c*/ 	.word	0x000015e0


	//   ....[48]....
        /*0240*/ 	.word	0x00001610


	//   ....[49]....
        /*0244*/ 	.word	0x00001630


	//   ....[50]....
        /*0248*/ 	.word	0x00001650


	//   ....[51]....
        /*024c*/ 	.word	0x00001680


	//   ....[52]....
        /*0250*/ 	.word	0x00001690


	//   ....[53]....
        /*0254*/ 	.word	0x000016a0


	//   ....[54]....
        /*0258*/ 	.word	0x000016d0


	//   ....[55]....
        /*025c*/ 	.word	0x00001700


	//   ....[56]....
        /*0260*/ 	.word	0x00001720


	//   ....[57]....
        /*0264*/ 	.word	0x00001740


	//   ....[58]....
        /*0268*/ 	.word	0x00001750


	//   ....[59]....
        /*026c*/ 	.word	0x00001760


	//----- nvinfo : EIATTR_VRC_CTA_INIT_COUNT
	.align		4
.L_875:
        /*0270*/ 	.byte	0x02, 0x4a
	.zero		1
	.zero		1


	//----- nvinfo : EIATTR_EXIT_INSTR_OFFSETS
	.align		4
        /*0274*/ 	.byte	0x04, 0x1c
        /*0276*/ 	.short	(.L_877 - .L_876)


	//   ....[0]....
.L_876:
        /*0278*/ 	.word	0x00000040


	//   ....[1]....
        /*027c*/ 	.word	0x000012e0


	//   ....[2]....
        /*0280*/ 	.word	0x00001770


	//   ....[3]....
        /*0284*/ 	.word	0x000019d0


	//----- nvinfo : EIATTR_CRS_STACK_SIZE
	.align		4
.L_877:
        /*0288*/ 	.byte	0x04, 0x1e
        /*028a*/ 	.short	(.L_879 - .L_878)
.L_878:
        /*028c*/ 	.word	0x00000000


	//----- nvinfo : EIATTR_CBANK_PARAM_SIZE
	.align		4
.L_879:
        /*0290*/ 	.byte	0x03, 0x19
        /*0292*/ 	.short	0x0029


	//----- nvinfo : EIATTR_PARAM_CBANK
	.align		4
        /*0294*/ 	.byte	0x04, 0x0a
        /*0296*/ 	.short	(.L_881 - .L_880)
	.align		4
.L_880:
        /*0298*/ 	.word	index@(.nv.constant0._Z19gemv_kernel_batchedIf6float2Li128ELi6EEvPKT_S3_S3_PS1_iib)
        /*029c*/ 	.short	0x0380
        /*029e*/ 	.short	0x0029


	//----- nvinfo : EIATTR_SW_WAR
	.align		4
.L_881:
        /*02a0*/ 	.byte	0x04, 0x36
        /*02a2*/ 	.short	(.L_883 - .L_882)
.L_882:
        /*02a4*/ 	.word	0x00000008
.L_883:


//--------------------- .nv.info._Z19gemv_kernel_batchedIf6float2Li128ELi5EEvPKT_S3_S3_PS1_iib --------------------------
	.section	.nv.info._Z19gemv_kernel_batchedIf6float2Li128ELi5EEvPKT_S3_S3_PS1_iib,"",@"SHT_CUDA_INFO"
	.sectionflags	@""
	.align	4


	//----- nvinfo : EIATTR_CUDA_API_VERSION
	.align		4
        /*0000*/ 	.byte	0x04, 0x37
        /*0002*/ 	.short	(.L_885 - .L_884)
.L_884:
        /*0004*/ 	.word	0x00000082


	//----- nvinfo : EIATTR_KPARAM_INFO
	.align		4
.L_885:
        /*0008*/ 	.byte	0x04, 0x17
        /*000a*/ 	.short	(.L_887 - .L_886)
.L_886:
        /*000c*/ 	.word	0x00000000
        /*0010*/ 	.short	0x0006
        /*0012*/ 	.short	0x0028
        /*0014*/ 	.byte	0x00, 0xf0, 0x05, 0x00


	//----- nvinfo : EIATTR_KPARAM_INFO
	.align		4
.L_887:
        /*0018*/ 	.byte	0x04, 0x17
        /*001a*/ 	.short	(.L_889 - .L_888)
.L_888:
        /*001c*/ 	.word	0x00000000
        /*0020*/ 	.short	0x0005
        /*0022*/ 	.short	0x0024
        /*0024*/ 	.byte	0x00, 0xf0, 0x11, 0x00


	//----- nvinfo : EIATTR_KPARAM_INFO
	.align		4
.L_889:
        /*0028*/ 	.byte	0x04, 0x17
        /*002a*/ 	.short	(.L_891 - .L_890)
.L_890:
        /*002c*/ 	.word	0x00000000
        /*0030*/ 	.short	0x0004
        /*0032*/ 	.short	0x0020
        /*0034*/ 	.byte	0x00, 0xf0, 0x11, 0x00


	//----- nvinfo : EIATTR_KPARAM_INFO
	.align		4
.L_891:
        /*0038*/ 	.byte	0x04, 0x17
        /*003a*/ 	.short	(.L_893 - .L_892)
.L_892:
        /*003c*/ 	.word	0x00000000
        /*0040*/ 	.short	0x0003
        /*0042*/ 	.short	0x0018
        /*0044*/ 	.byte	0x00, 0xf5, 0x21, 0x00


	//----- nvinfo : EIATTR_KPARAM_INFO
	.align		4
.L_893:
        /*0048*/ 	.byte	0x04, 0x17
        /*004a*/ 	.short	(.L_895 - .L_894)
.L_894:
        /*004c*/ 	.word	0x00000000
        /*0050*/ 	.short	0x0002
        /*0052*/ 	.short	0x0010
        /*0054*/ 	.byte	0x00, 0xf5, 0x21, 0x00


	//----- nvinfo : EIATTR_KPARAM_INFO
	.align		4
.L_895:
        /*0058*/ 	.byte	0x04, 0x17
        /*005a*/ 	.short	(.L_897 - .L_896)
.L_896:
        /*005c*/ 	.word	0x00000000
        /*0060*/ 	.short	0x0001
        /*0062*/ 	.short	0x0008
        /*0064*/ 	.byte	0x00, 0xf5, 0x21, 0x00


	//----- nvinfo : EIATTR_KPARAM_INFO
	.align		4
.L_897:
        /*0068*/ 	.byte	0x04, 0x17
        /*006a*/ 	.short	(.L_899 - .L_898)
.L_898:
        /*006c*/ 	.word	0x00000000
        /*0070*/ 	.short	0x0000
        /*0072*/ 	.short	0x0000
        /*0074*/ 	.byte	0x00, 0xf5, 0x21, 0x00


	//----- nvinfo : EIATTR_SPARSE_MMA_MASK
	.align		4
.L_899:
        /*0078*/ 	.byte	0x03, 0x50
        /*007a*/ 	.short	0x0000


	//----- nvinfo : EIATTR_MAXREG_COUNT
	.align		4
        /*007c*/ 	.byte	0x03, 0x1b
        /*007e*/ 	.short	0x00ff


	//----- nvinfo : EIATTR_NUM_BARRIERS
	.align		4
        /*0080*/ 	.byte	0x02, 0x4c
        /*0082*/ 	.byte	0x01
	.zero		1


	//----- nvinfo : EIATTR_MERCURY_ISA_VERSION
	.align		4
        /*0084*/ 	.byte	0x03, 0x5f
        /*0086*/ 	.short	0x0101


	//----- nvinfo : EIATTR_COOP_GROUP_MASK_REGIDS
	.align		4
        /*0088*/ 	.byte	0x04, 0x29
        /*008a*/ 	.short	(.L_901 - .L_900)


	//   ....[0]....
.L_900:
        /*008c*/ 	.word	0xffffffff


	//   ....[1]....
        /*0090*/ 	.word	0xffffffff


	//   ....[2]....
        /*0094*/ 	.word	0xffffffff


	//   ....[3]....
        /*0098*/ 	.word	0xffffffff


	//   ....[4]....
        /*009c*/ 	.word	0xffffffff


	//   ....[5]....
        /*00a0*/ 	.word	0xffffffff


	//   ....[6]....
        /*00a4*/ 	.word	0xffffffff


	//   ....[7]....
        /*00a8*/ 	.word	0xffffffff


	//   ....[8]....
        /*00ac*/ 	.word	0xffffffff


	//   ....[9]....
        /*00b0*/ 	.word	0xffffffff


	//   ....[10]....
        /*00b4*/ 	.word	0xffffffff


	//   ....[11]....
        /*00b8*/ 	.word	0xffffffff


	//   ....[12]....
        /*00bc*/ 	.word	0xffffffff


	//   ....[13]....
        /*00c0*/ 	.word	0xffffffff


	//   ....[14]....
        /*00c4*/ 	.word	0xffffffff


	//   ....[15]....
        /*00c8*/ 	.word	0xffffffff


	//   ....[16]....
        /*00cc*/ 	.word	0xffffffff


	//   ....[17]....
        /*00d0*/ 	.word	0xffffffff


	//   ....[18]....
        /*00d4*/ 	.word	0xffffffff


	//   ....[19]....
        /*00d8*/ 	.word	0xffffffff


	//   ....[20]....
        /*00dc*/ 	.word	0xffffffff


	//   ....[21]....
        /*00e0*/ 	.word	0xffffffff


	//   ....[22]....
        /*00e4*/ 	.word	0xffffffff


	//   ....[23]....
        /*00e8*/ 	.word	0xffffffff


	//   ....[24]....
        /*00ec*/ 	.word	0xffffffff


	//   ....[25]....
        /*00f0*/ 	.word	0xffffffff


	//   ....[26]....
        /*00f4*/ 	.word	0xffffffff


	//   ....[27]....
        /*00f8*/ 	.word	0xffffffff


	//   ....[28]....
        /*00fc*/ 	.word	0xffffffff


	//   ....[29]....
        /*0100*/ 	.word	0xffffffff


	//   ....[30]....
        /*0104*/ 	.word	0xffffffff


	//   ....[31]....
        /*0108*/ 	.word	0xffffffff


	//   ....[32]....
        /*010c*/ 	.word	0xffffffff


	//   ....[33]....
        /*0110*/ 	.word	0xffffffff


	//   ....[34]....
        /*0114*/ 	.word	0xffffffff


	//   ....[35]....
        /*0118*/ 	.word	0xffffffff


	//   ....[36]....
        /*011c*/ 	.word	0xffffffff


	//   ....[37]....
        /*0120*/ 	.word	0xffffffff


	//   ....[38]....
        /*0124*/ 	.word	0xffffffff


	//   ....[39]....
        /*0128*/ 	.word	0xffffffff


	//   ....[40]....
        /*012c*/ 	.word	0xffffffff


	//   ....[41]....
        /*0130*/ 	.word	0xffffffff


	//   ....[42]....
        /*0134*/ 	.word	0xffffffff


	//   ....[43]....
        /*0138*/ 	.word	0xffffffff


	//   ....[44]....
        /*013c*/ 	.word	0xffffffff


	//   ....[45]....
        /*0140*/ 	.word	0xffffffff


	//   ....[46]....
        /*0144*/ 	.word	0xffffffff


	//   ....[47]....
        /*0148*/ 	.word	0xffffffff


	//   ....[48]....
        /*014c*/ 	.word	0xffffffff


	//   ....[49]....
        /*0150*/ 	.word	0xffffffff


	//----- nvinfo : EIATTR_COOP_GROUP_INSTR_OFFSETS
	.align		4
.L_901:
        /*0154*/ 	.byte	0x04, 0x28
        /*0156*/ 	.short	(.L_903 - .L_902)


	//   ....[0]....
.L_902:
        /*0158*/ 	.word	0x00000cb0


	//   ....[1]....
        /*015c*/ 	.word	0x00000ce0


	//   ....[2]....
        /*0160*/ 	.word	0x00000cf0


	//   ....[3]....
        /*0164*/ 	.word	0x00000d00


	//   ....[4]....
        /*0168*/ 	.word	0x00000d10


	//   ....[5]....
        /*016c*/ 	.word	0x00000d50


	//   ....[6]....
        /*0170*/ 	.word	0x00000d70


	//   ....[7]....
        /*0174*/ 	.word	0x00000d90


	//   ....[8]....
        /*0178*/ 	.word	0x00000da0


	//   ....[9]....
        /*017c*/ 	.word	0x00000db0


	//   ....[10]....
        /*0180*/ 	.word	0x00000de0


	//   ....[11]....
        /*0184*/ 	.word	0x00000e00


	//   ....[12]....
        /*0188*/ 	.word	0x00000e20


	//   ....[13]....
        /*018c*/ 	.word	0x00000e40


	//   ....[14]....
        /*0190*/ 	.word	0x00000e50


	//   ....[15]....
        /*0194*/ 	.word	0x00000e80


	//   ....[16]....
        /*0198*/ 	.word	0x00000ea0


	//   ....[17]....
        /*019c*/ 	.word	0x00000ec0


	//   ....[18]....
        /*01a0*/ 	.word	0x00000ee0


	//   ....[19]....
        /*01a4*/ 	.word	0x00000ef0


	//   ....[20]....
        /*01a8*/ 	.word	0x00000f20


	//   ....[21]....
        /*01ac*/ 	.word	0x00000f50


	//   ....[22]....
        /*01b0*/ 	.word	0x00000f70


	//   ....[23]....
        /*01b4*/ 	.word	0x00000f90


	//   ....[24]....
        /*01b8*/ 	.word	0x00000fa0


	//   ....[25]....
        /*01bc*/ 	.word	0x000011e0


	//   ....[26]....
        /*01c0*/ 	.word	0x000011f0


	//   ....[27]....
        /*01c4*/ 	.word	0x00001200


	//   ....[28]....
        /*01c8*/ 	.word	0x00001210


	//   ....[29]....
        /*01cc*/ 	.word	0x00001220


	//   ....[30]....
        /*01d0*/ 	.word	0x00001250


	//   ....[31]....
        /*01d4*/ 	.word	0x00001270


	//   ....[32]....
        /*01d8*/ 	.word	0x00001290


	//   ....[33]....
        /*01dc*/ 	.word	0x000012b0


	//   ....[34]....
        /*01e0*/ 	.word	0x000012c0


	//   ....[35]....
        /*01e4*/ 	.word	0x000012f0


	//   ....[36]....
        /*01e8*/ 	.word	0x00001310


	//   ....[37]....
        /*01ec*/ 	.word	0x00001330


	//   ....[38]....
        /*01f0*/ 	.word	0x00001350


	//   ....[39]....
        /*01f4*/ 	.word	0x00001360


	//   ....[40]....
        /*01f8*/ 	.word	0x00001390


	//   ....[41]....
        /*01fc*/ 	.word	0x000013b0


	//   ....[42]....
        /*0200*/ 	.word	0x000013d0


	//   ....[43]....
        /*0204*/ 	.word	0x000013f0


	//   ....[44]....
        /*0208*/ 	.word	0x00001400


	//   ....[45]....
        /*020c*/ 	.word	0x00001430


	//   ....[46]....
        /*0210*/ 	.word	0x00001450


	//   ....[47]....
        /*0214*/ 	.word	0x00001470


	//   ....[48]....
        /*0218*/ 	.word	0x00001490


	//   ....[49]....
        /*021c*/ 	.word	0x000014a0


	//----- nvinfo : EIATTR_VRC_CTA_INIT_COUNT
	.align		4
.L_903:
        /*0220*/ 	.byte	0x02, 0x4a
	.zero		1
	.zero		1


	//----- nvinfo : EIATTR_EXIT_INSTR_OFFSETS
	.align		4
        /*0224*/ 	.byte	0x04, 0x1c
        /*0226*/ 	.short	(.L_905 - .L_904)


	//   ....[0]....
.L_904:
        /*0228*/ 	.word	0x00000040


	//   ....[1]....
        /*022c*/ 	.word	0x000010d0


	//   ....[2]....
        /*0230*/ 	.word	0x000014b0


	//   ....[3]....
        /*0234*/ 	.word	0x000016c0


	//----- nvinfo : EIATTR_CRS_STACK_SIZE
	.align		4
.L_905:
        /*0238*/ 	.byte	0x04, 0x1e
        /*023a*/ 	.short	(.L_907 - .L_906)
.L_906:
        /*023c*/ 	.word	0x00000000


	//----- nvinfo : EIATTR_CBANK_PARAM_SIZE
	.align		4
.L_907:
        /*0240*/ 	.byte	0x03, 0x19
        /*0242*/ 	.short	0x0029


	//----- nvinfo : EIATTR_PARAM_CBANK
	.align		4
        /*0244*/ 	.byte	0x04, 0x0a
        /*0246*/ 	.short	(.L_909 - .L_908)
	.align		4
.L_908:
        /*0248*/ 	.word	index@(.nv.constant0._Z19gemv_kernel_batchedIf6float2Li128ELi5EEvPKT_S3_S3_PS1_iib)
        /*024c*/ 	.short	0x0380
        /*024e*/ 	.short	0x0029


	//----- nvinfo : EIATTR_SW_WAR
	.align		4
.L_909:
        /*0250*/ 	.byte	0x04, 0x36
        /*0252*/ 	.short	(.L_911 - .L_910)
.L_910:
        /*0254*/ 	.word	0x00000008
.L_911:


//--------------------- .nv.info._Z19gemv_kernel_batchedIf6float2Li128ELi4EEvPKT_S3_S3_PS1_iib --------------------------
	.section	.nv.info._Z19gemv_kernel_batchedIf6float2Li128ELi4EEvPKT_S3_S3_PS1_iib,"",@"SHT_CUDA_INFO"
	.sectionflags	@""
	.align	4


	//----- nvinfo : EIATTR_CUDA_API_VERSION
	.align		4
        /*0000*/ 	.byte	0x04, 0x37
        /*0002*/ 	.short	(.L_913 - .L_912)
.L_912:
        /*0004*/ 	.word	0x00000082


	//----- nvinfo : EIATTR_KPARAM_INFO
	.align		4
.L_913:
        /*0008*/ 	.byte	0x04, 0x17
        /*000a*/ 	.short	(.L_915 - .L_914)
.L_914:
        /*000c*/ 	.word	0x00000000
        /*0010*/ 	.short	0x0006
        /*0012*/ 	.short	0x0028
        /*0014*/ 	.byte	0x00, 0xf0, 0x05, 0x00


	//----- nvinfo : EIATTR_KPARAM_INFO
	.align		4
.L_915:
        /*0018*/ 	.byte	0x04, 0x17
        /*001a*/ 	.short	(.L_917 - .L_916)
.L_916:
        /*001c*/ 	.word	0x00000000
        /*0020*/ 	.short	0x0005
        /*0022*/ 	.short	0x0024
        /*0024*/ 	.byte	0x00, 0xf0, 0x11, 0x00


	//----- nvinfo : EIATTR_KPARAM_INFO
	.align		4
.L_917:
        /*0028*/ 	.byte	0x04, 0x17
        /*002a*/ 	.short	(.L_919 - .L_918)
.L_918:
        /*002c*/ 	.word	0x00000000
        /*0030*/ 	.short	0x0004
        /*0032*/ 	.short	0x0020
        /*0034*/ 	.byte	0x00, 0xf0, 0x11, 0x00


	//----- nvinfo : EIATTR_KPARAM_INFO
	.align		4
.L_919:
        /*0038*/ 	.byte	0x04, 0x17
        /*003a*/ 	.short	(.L_921 - .L_920)
.L_920:
        /*003c*/ 	.word	0x00000000
        /*0040*/ 	.short	0x0003
        /*0042*/ 	.short	0x0018
        /*0044*/ 	.byte	0x00, 0xf5, 0x21, 0x00


	//----- nvinfo : EIATTR_KPARAM_INFO
	.align		4
.L_921:
        /*0048*/ 	.byte	0x04, 0x17
        /*004a*/ 	.short	(.L_923 - .L_922)
.L_922:
        /*004c*/ 	.word	0x00000000
        /*0050*/ 	.short	0x0002
        /*0052*/ 	.short	0x0010
        /*0054*/ 	.byte	0x00, 0xf5, 0x21, 0x00


	//----- nvinfo : EIATTR_KPARAM_INFO
	.align		4
.L_923:
        /*0058*/ 	.byte	0x04, 0x17
        /*005a*/ 	.short	(.L_925 - .L_924)
.L_924:
        /*005c*/ 	.word	0x00000000
        /*0060*/ 	.short	0x0001
        /*0062*/ 	.short	0x0008
        /*0064*/ 	.byte	0x00, 0xf5, 0x21, 0x00


	//----- nvinfo : EIATTR_KPARAM_INFO
	.align		4
.L_925:
        /*0068*/ 	.byte	0x04, 0x17
        /*006a*/ 	.short	(.L_927 - .L_926)
.L_926:
        /*006c*/ 	.word	0x00000000
        /*0070*/ 	.short	0x0000
        /*0072*/ 	.short	0x0000
        /*0074*/ 	.byte	0x00, 0xf5, 0x21, 0x00


	//----- nvinfo : EIATTR_SPARSE_MMA_MASK
	.align		4
.L_927:
        /*0078*/ 	.byte	0x03, 0x50
        /*007a*/ 	.short	0x0000


	//----- nvinfo : EIATTR_MAXREG_COUNT
	.align		4
        /*007c*/ 	.byte	0x03, 0x1b
        /*007e*/ 	.short	0x00ff


	//----- nvinfo : EIATTR_NUM_BARRIERS
	.align		4
        /*0080*/ 	.byte	0x02, 0x4c
        /*0082*/ 	.byte	0x01
	.zero		1


	//----- nvinfo : EIATTR_MERCURY_ISA_VERSION
	.align		4
        /*0084*/ 	.byte	0x03, 0x5f
        /*0086*/ 	.short	0x0101


	//----- nvinfo : EIATTR_COOP_GROUP_MASK_REGIDS
	.align		4
        /*0088*/ 	.byte	0x04, 0x29
        /*008a*/ 	.short	(.L_929 - .L_928)


	//   ....[0]....
.L_928:
        /*008c*/ 	.word	0xffffffff


	//   ....[1]....
        /*0090*/ 	.word	0xffffffff


	//   ....[2]....
        /*0094*/ 	.word	0xffffffff


	//   ....[3]....
        /*0098*/ 	.word	0xffffffff


	//   ....[4]....
        /*009c*/ 	.word	0xffffffff


	//   ....[5]....
        /*00a0*/ 	.word	0xffffffff


	//   ....[6]....
        /*00a4*/ 	.word	0xffffffff


	//   ....[7]....
        /*00a8*/ 	.word	0xffffffff


	//   ....[8]....
        /*00ac*/ 	.word	0xffffffff


	//   ....[9]....
        /*00b0*/ 	.word	0xffffffff


	//   ....[10]....
        /*00b4*/ 	.word	0xffffffff


	//   ....[11]....
        /*00b8*/ 	.word	0xffffffff


	//   ....[12]....
        /*00bc*/ 	.word	0xffffffff


	//   ....[13]....
        /*00c0*/ 	.word	0xffffffff


	//   ....[14]....
        /*00c4*/ 	.word	0xffffffff


	//   ....[15]....
        /*00c8*/ 	.word	0xffffffff


	//   ....[16]....
        /*00cc*/ 	.word	0xffffffff


	//   ....[17]....
        /*00d0*/ 	.word	0xffffffff


	//   ....[18]....
        /*00d4*/ 	.word	0xffffffff


	//   ....[19]....
        /*00d8*/ 	.word	0xffffffff


	//   ....[20]....
        /*00dc*/ 	.word	0xffffffff


	//   ....[21]....
        /*00e0*/ 	.word	0xffffffff


	//   ....[22]....
        /*00e4*/ 	.word	0xffffffff


	//   ....[23]....
        /*00e8*/ 	.word	0xffffffff


	//   ....[24]....
        /*00ec*/ 	.word	0xffffffff


	//   ....[25]....
        /*00f0*/ 	.word	0xffffffff


	//   ....[26]....
        /*00f4*/ 	.word	0xffffffff


	//   ....[27]....
        /*00f8*/ 	.word	0xffffffff


	//   ....[28]....
        /*00fc*/ 	.word	0xffffffff


	//   ....[29]....
        /*0100*/ 	.word	0xffffffff


	//   ....[30]....
        /*0104*/ 	.word	0xffffffff


	//   ....[31]....
        /*0108*/ 	.word	0xffffffff


	//   ....[32]....
        /*010c*/ 	.word	0xffffffff


	//   ....[33]....
        /*0110*/ 	.word	0xffffffff


	//   ....[34]....
        /*0114*/ 	.word	0xffffffff


	//   ....[35]....
        /*0118*/ 	.word	0xffffffff


	//   ....[36]....
        /*011c*/ 	.word	0xffffffff


	//   ....[37]....
        /*0120*/ 	.word	0xffffffff


	//   ....[38]....
        /*0124*/ 	.word	0xffffffff


	//   ....[39]....
        /*0128*/ 	.word	0xffffffff


	//----- nvinfo : EIATTR_COOP_GROUP_INSTR_OFFSETS
	.align		4
.L_929:
        /*012c*/ 	.byte	0x04, 0x28
        /*012e*/ 	.short	(.L_931 - .L_930)


	//   ....[0]....
.L_930:
        /*0130*/ 	.word	0x00000ae0


	//   ....[1]....
        /*0134*/ 	.word	0x00000af0


	//   ....[2]....
        /*0138*/ 	.word	0x00000b00


	//   ....[3]....
        /*013c*/ 	.word	0x00000b10


	//   ....[4]....
        /*0140*/ 	.word	0x00000b60


	//   ....[5]....
        /*0144*/ 	.word	0x00000b70


	//   ....[6]....
        /*0148*/ 	.word	0x00000b80


	//   ....[7]....
        /*014c*/ 	.word	0x00000b90


	//   ....[8]....
        /*0150*/ 	.word	0x00000be0


	//   ....[9]....
        /*0154*/ 	.word	0x00000bf0


	//   ....[10]....
        /*0158*/ 	.word	0x00000c00


	//   ....[11]....
        /*015c*/ 	.word	0x00000c10


	//   ....[12]....
        /*0160*/ 	.word	0x00000c70


	//   ....[13]....
        /*0164*/ 	.word	0x00000c80


	//   ....[14]....
        /*0168*/ 	.word	0x00000c90


	//   ....[15]....
        /*016c*/ 	.word	0x00000ca0


	//   ....[16]....
        /*0170*/ 	.word	0x00000d00


	//   ....[17]....
        /*0174*/ 	.word	0x00000d10


	//   ....[18]....
        /*0178*/ 	.word	0x00000d20


	//   ....[19]....
        /*017c*/ 	.word	0x00000d30


	//   ....[20]....
        /*0180*/ 	.word	0x00000ef0


	//   ....[21]....
        /*0184*/ 	.word	0x00000f00


	//   ....[22]....
        /*0188*/ 	.word	0x00000f10


	//   ....[23]....
        /*018c*/ 	.word	0x00000f20


	//   ....[24]....
        /*0190*/ 	.word	0x00000f50


	//   ....[25]....
        /*0194*/ 	.word	0x00000f70


	//   ....[26]....
        /*0198*/ 	.word	0x00000f90


	//   ....[27]....
        /*019c*/ 	.word	0x00000fa0


	//   ....[28]....
        /*01a0*/ 	.word	0x00000fd0


	//   ....[29]....
        /*01a4*/ 	.word	0x00000ff0


	//   ....[30]....
        /*01a8*/ 	.word	0x00001010


	//   ....[31]....
        /*01ac*/ 	.word	0x00001020


	//   ....[32]....
        /*01b0*/ 	.word	0x00001050


	//   ....[33]....
        /*01b4*/ 	.word	0x00001080


	//   ....[34]....
        /*01b8*/ 	.word	0x00001090


	//   ....[35]....
        /*01bc*/ 	.word	0x000010a0


	//   ....[36]....
        /*01c0*/ 	.word	0x000010c0


	//   ....[37]....
        /*01c4*/ 	.word	0x000010f0


	//   ....[38]....
        /*01c8*/ 	.word	0x00001110


	//   ....[39]....
        /*01cc*/ 	.word	0x00001120


	//----- nvinfo : EIATTR_VRC_CTA_INIT_COUNT
	.align		4
.L_931:
        /*01d0*/ 	.byte	0x02, 0x4a
	.zero		1
	.zero		1


	//----- nvinfo : EIATTR_EXIT_INSTR_OFFSETS
	.align		4
        /*01d4*/ 	.byte	0x04, 0x1c
        /*01d6*/ 	.short	(.L_933 - .L_932)


	//   ....[0]....
.L_932:
        /*01d8*/ 	.word	0x00000040


	//   ....[1]....
        /*01dc*/ 	.word	0x00000e00


	//   ....[2]....
        /*01e0*/ 	.word	0x00001130


	//   ....[3]....
        /*01e4*/ 	.word	0x00001300


	//----- nvinfo : EIATTR_CRS_STACK_SIZE
	.align		4
.L_933:
        /*01e8*/ 	.byte	0x04, 0x1e
        /*01ea*/ 	.short	(.L_935 - .L_934)
.L_934:
        /*01ec*/ 	.word	0x00000000


	//----- nvinfo : EIATTR_CBANK_PARAM_SIZE
	.align		4
.L_935:
        /*01f0*/ 	.byte	0x03, 0x19
        /*01f2*/ 	.short	0x0029


	//----- nvinfo : EIATTR_PARAM_CBANK
	.align		4
        /*01f4*/ 	.byte	0x04, 0x0a
        /*01f6*/ 	.short	(.L_937 - .L_936)
	.align		4
.L_936:
        /*01f8*/ 	.word	index@(.nv.constant0._Z19gemv_kernel_batchedIf6float2Li128ELi4EEvPKT_S3_S3_PS1_iib)
        /*01fc*/ 	.short	0x0380
        /*01fe*/ 	.short	0x0029


	//----- nvinfo : EIATTR_SW_WAR
	.align		4
.L_937:
        /*0200*/ 	.byte	0x04, 0x36
        /*0202*/ 	.short	(.L_939 - .L_938)
.L_938:
        /*0204*/ 	.word	0x00000008
.L_939:


//--------------------- .nv.info._Z19gemv_kernel_batchedIf6float2Li128ELi3EEvPKT_S3_S3_PS1_iib --------------------------
	.section	.nv.info._Z19gemv_kernel_batchedIf6float2Li128ELi3EEvPKT_S3_S3_PS1_iib,"",@"SHT_CUDA_INFO"
	.sectionflags	@""
	.align	4


	//----- nvinfo : EIATTR_CUDA_API_VERSION
	.align		4
        /*0000*/ 	.byte	0x04, 0x37
        /*0002*/ 	.short	(.L_941 - .L_940)
.L_940:
        /*0004*/ 	.word	0x00000082


	//----- nvinfo : EIATTR_KPARAM_INFO
	.align		4
.L_941:
        /*0008*/ 	.byte	0x04, 0x17
        /*000a*/ 	.short	(.L_943 - .L_942)
.L_942:
        /*000c*/ 	.word	0x00000000
        /*0010*/ 	.short	0x0006
        /*0012*/ 	.short	0x0028
        /*0014*/ 	.byte	0x00, 0xf0, 0x05, 0x00


	//----- nvinfo : EIATTR_KPARAM_INFO
	.align		4
.L_943:
        /*0018*/ 	.byte	0x04, 0x17
        /*001a*/ 	.short	(.L_945 - .L_944)
.L_944:
        /*001c*/ 	.word	0x00000000
        /*0020*/ 	.short	0x0005
        /*0022*/ 	.short	0x0024
        /*0024*/ 	.byte	0x00, 0xf0, 0x11, 0x00


	//----- nvinfo : EIATTR_KPARAM_INFO
	.align		4
.L_945:
        /*0028*/ 	.byte	0x04, 0x17
        /*002a*/ 	.short	(.L_947 - .L_946)
.L_946:
        /*002c*/ 	.word	0x00000000
        /*0030*/ 	.short	0x0004
        /*0032*/ 	.short	0x0020
        /*0034*/ 	.byte	0x00, 0xf0, 0x11, 0x00


	//----- nvinfo : EIATTR_KPARAM_INFO
	.align		4
.L_947:
        /*0038*/ 	.byte	0x04, 0x17
        /*003a*/ 	.short	(.L_949 - .L_948)
.L_948:
        /*003c*/ 	.word	0x00000000
        /*0040*/ 	.short	0x0003
        /*0042*/ 	.short	0x0018
        /*0044*/ 	.byte	0x00, 0xf5, 0x21, 0x00


	//----- nvinfo : EIATTR_KPARAM_INFO
	.align		4
.L_949:
        /*0048*/ 	.byte	0x04, 0x17
        /*004a*/ 	.short	(.L_951 - .L_950)
.L_950:
        /*004c*/ 	.word	0x00000000
        /*0050*/ 	.short	0x0002
        /*0052*/ 	.short	0x0010
        /*0054*/ 	.byte	0x00, 0xf5, 0x21, 0x00


	//----- nvinfo : EIATTR_KPARAM_INFO
	.align		4
.L_951:
        /*0058*/ 	.byte	0x04, 0x17
        /*005a*/ 	.short	(.L_953 - .L_952)
.L_952:
        /*005c*/ 	.word	0x00000000
        /*0060*/ 	.short	0x0001
        /*0062*/ 	.short	0x0008
        /*0064*/ 	.byte	0x00, 0xf5, 0x21, 0x00


	//----- nvinfo : EIATTR_KPARAM_INFO
	.align		4
.L_953:
        /*0068*/ 	.byte	0x04, 0x17
        /*006a*/ 	.short	(.L_955 - .L_954)
.L_954:
        /*006c*/ 	.word	0x00000000
        /*0070*/ 	.short	0x0000
        /*0072*/ 	.short	0x0000
        /*0074*/ 	.byte	0x00, 0xf5, 0x21, 0x00


	//----- nvinfo : EIATTR_SPARSE_MMA_MASK
	.align		4
.L_955:
        /*0078*/ 	.byte	0x03, 0x50
        /*007a*/ 	.short	0x0000


	//----- nvinfo : EIATTR_MAXREG_COUNT
	.align		4
        /*007c*/ 	.byte	0x03, 0x1b
        /*007e*/ 	.short	0x00ff


	//----- nvinfo : EIATTR_NUM_BARRIERS
	.align		4
        /*0080*/ 	.byte	0x02, 0x4c
        /*0082*/ 	.byte	0x01
	.zero		1


	//----- nvinfo : EIATTR_MERCURY_ISA_VERSION
	.align		4
        /*0084*/ 	.byte	0x03, 0x5f
        /*0086*/ 	.short	0x0101


	//----- nvinfo : EIATTR_COOP_GROUP_MASK_REGIDS
	.align		4
        /*0088*/ 	.byte	0x04, 0x29
        /*008a*/ 	.short	(.L_957 - .L_956)


	//   ....[0]....
.L_956:
        /*008c*/ 	.word	0xffffffff


	//   ....[1]....
        /*0090*/ 	.word	0xffffffff


	//   ....[2]....
        /*0094*/ 	.word	0xffffffff


	//   ....[3]....
        /*0098*/ 	.word	0xffffffff


	//   ....[4]....
        /*009c*/ 	.word	0xffffffff


	//   ....[5]....
        /*00a0*/ 	.word	0xffffffff


	//   ....[6]....
        /*00a4*/ 	.word	0xffffffff


	//   ....[7]....
        /*00a8*/ 	.word	0xffffffff


	//   ....[8]....
        /*00ac*/ 	.word	0xffffffff


	//   ....[9]....
        /*00b0*/ 	.word	0xffffffff


	//   ....[10]....
        /*00b4*/ 	.word	0xffffffff


	//   ....[11]....
        /*00b8*/ 	.word	0xffffffff


	//   ....[12]....
        /*00bc*/ 	.word	0xffffffff


	//   ....[13]....
        /*00c0*/ 	.word	0xffffffff


	//   ....[14]....
        /*00c4*/ 	.word	0xffffffff


	//   ....[15]....
        /*00c8*/ 	.word	0xffffffff


	//   ....[16]....
        /*00cc*/ 	.word	0xffffffff


	//   ....[17]....
        /*00d0*/ 	.word	0xffffffff


	//   ....[18]....
        /*00d4*/ 	.word	0xffffffff


	//   ....[19]....
        /*00d8*/ 	.word	0xffffffff


	//   ....[20]....
        /*00dc*/ 	.word	0xffffffff


	//   ....[21]....
        /*00e0*/ 	.word	0xffffffff


	//   ....[22]....
        /*00e4*/ 	.word	0xffffffff


	//   ....[23]....
        /*00e8*/ 	.word	0xffffffff


	//   ....[24]....
        /*00ec*/ 	.word	0xffffffff


	//   ....[25]....
        /*00f0*/ 	.word	0xffffffff


	//   ....[26]....
        /*00f4*/ 	.word	0xffffffff


	//   ....[27]....
        /*00f8*/ 	.word	0xffffffff


	//   ....[28]....
        /*00fc*/ 	.word	0xffffffff


	//   ....[29]....
        /*0100*/ 	.word	0xffffffff


	//----- nvinfo : EIATTR_COOP_GROUP_INSTR_OFFSETS
	.align		4
.L_957:
        /*0104*/ 	.byte	0x04, 0x28
        /*0106*/ 	.short	(.L_959 - .L_958)


	//   ....[0]....
.L_958:
        /*0108*/ 	.word	0x000008f0


	//   ....[1]....
        /*010c*/ 	.word	0x00000910


	//   ....[2]....
        /*0110*/ 	.word	0x00000920


	//   ....[3]....
        /*0114*/ 	.word	0x00000960


	//   ....[4]....
        /*0118*/ 	.word	0x00000970


	//   ....[5]....
        /*011c*/ 	.word	0x00000980


	//   ....[6]....
        /*0120*/ 	.word	0x000009c0


	//   ....[7]....
        /*0124*/ 	.word	0x000009d0


	//   ....[8]....
        /*0128*/ 	.word	0x000009e0


	//   ....[9]....
        /*012c*/ 	.word	0x00000a30


	//   ....[10]....
        /*0130*/ 	.word	0x00000a40


	//   ....[11]....
        /*0134*/ 	.word	0x00000a50


	//   ....[12]....
        /*0138*/ 	.word	0x00000aa0


	//   ....[13]....
        /*013c*/ 	.word	0x00000ab0


	//   ....[14]....
        /*0140*/ 	.word	0x00000ac0


	//   ....[15]....
        /*0144*/ 	.word	0x00000c50


	//   ....[16]....
        /*0148*/ 	.word	0x00000c60


	//   ....[17]....
        /*014c*/ 	.word	0x00000c70


	//   ....[18]....
        /*0150*/ 	.word	0x00000cb0


	//   ....[19]....
        /*0154*/ 	.word	0x00000cc0


	//   ....[20]....
        /*0158*/ 	.word	0x00000cd0


	//   ....[21]....
        /*015c*/ 	.word	0x00000d00


	//   ....[22]....
        /*0160*/ 	.word	0x00000d20


	//   ....[23]....
        /*0164*/ 	.word	0x00000d30


	//   ....[24]....
        /*0168*/ 	.word	0x00000d60


	//   ....[25]....
        /*016c*/ 	.word	0x00000d80


	//   ....[26]....
        /*0170*/ 	.word	0x00000d90


	//   ....[27]....
        /*0174*/ 	.word	0x00000dc0


	//   ....[28]....
        /*0178*/ 	.word	0x00000de0


	//   ....[29]....
        /*017c*/ 	.word	0x00000df0


	//----- nvinfo : EIATTR_VRC_CTA_INIT_COUNT
	.align		4
.L_959:
        /*0180*/ 	.byte	0x02, 0x4a
	.zero		1
	.zero		1


	//----- nvinfo : EIATTR_EXIT_INSTR_OFFSETS
	.align		4
        /*0184*/ 	.byte	0x04, 0x1c
        /*0186*/ 	.short	(.L_961 - .L_960)


	//   ....[0]....
.L_960:
        /*0188*/ 	.word	0x00000040


	//   ....[1]....
        /*018c*/ 	.word	0x00000b80


	//   ....[2]....
        /*0190*/ 	.word	0x00000e00


	//   ....[3]....
        /*0194*/ 	.word	0x00000f70


	//----- nvinfo : EIATTR_CRS_STACK_SIZE
	.align		4
.L_961:
        /*0198*/ 	.byte	0x04, 0x1e
        /*019a*/ 	.short	(.L_963 - .L_962)
.L_962:
        /*019c*/ 	.word	0x00000000


	//----- nvinfo : EIATTR_CBANK_PARAM_SIZE
	.align		4
.L_963:
        /*01a0*/ 	.byte	0x03, 0x19
        /*01a2*/ 	.short	0x0029


	//----- nvinfo : EIATTR_PARAM_CBANK
	.align		4
        /*01a4*/ 	.byte	0x04, 0x0a
        /*01a6*/ 	.short	(.L_965 - .L_964)
	.align		4
.L_964:
        /*01a8*/ 	.word	index@(.nv.constant0._Z19gemv_kernel_batchedIf6float2Li128ELi3EEvPKT_S3_S3_PS1_iib)
        /*01ac*/ 	.short	0x0380
        /*01ae*/ 	.short	0x0029


	//----- nvinfo : EIATTR_SW_WAR
	.align		4
.L_965:
        /*01b0*/ 	.byte	0x04, 0x36
        /*01b2*/ 	.short	(.L_967 - .L_966)
.L_966:
        /*01b4*/ 	.word	0x00000008
.L_967:


//--------------------- .nv.info._Z19gemv_kernel_batchedIf6float2Li128ELi2EEvPKT_S3_S3_PS1_iib --------------------------
	.section	.nv.info._Z19gemv_kernel_batchedIf6float2Li128ELi2EEvPKT_S3_S3_PS1_iib,"",@"SHT_CUDA_INFO"
	.sectionflags	@""
	.align	4


	//----- nvinfo : EIATTR_CUDA_API_VERSION
	.align		4
        /*0000*/ 	.byte	0x04, 0x37
        /*0002*/ 	.short	(.L_969 - .L_968)
.L_968:
        /*0004*/ 	.word	0x00000082


	//----- nvinfo : EIATTR_KPARAM_INFO
	.align		4
.L_969:
        /*0008*/ 	.byte	0x04, 0x17
        /*000a*/ 	.short	(.L_971 - .L_970)
.L_970:
        /*000c*/ 	.word	0x00000000
        /*0010*/ 	.short	0x0006
        /*0012*/ 	.short	0x0028
        /*0014*/ 	.byte	0x00, 0xf0, 0x05, 0x00


	//----- nvinfo : EIATTR_KPARAM_INFO
	.align		4
.L_971:
        /*0018*/ 	.byte	0x04, 0x17
        /*001a*/ 	.short	(.L_973 - .L_972)
.L_972:
        /*001c*/ 	.word	0x00000000
        /*0020*/ 	.short	0x0005
        /*0022*/ 	.short	0x0024
        /*0024*/ 	.byte	0x00, 0xf0, 0x11, 0x00


	//----- nvinfo : EIATTR_KPARAM_INFO
	.align		4
.L_973:
        /*0028*/ 	.byte	0x04, 0x17
        /*002a*/ 	.short	(.L_975 - .L_974)
.L_974:
        /*002c*/ 	.word	0x00000000
        /*0030*/ 	.short	0x0004
        /*0032*/ 	.short	0x0020
        /*0034*/ 	.byte	0x00, 0xf0, 0x11, 0x00


	//----- nvinfo : EIATTR_KPARAM_INFO
	.align		4
.L_975:
        /*0038*/ 	.byte	0x04, 0x17
        /*003a*/ 	.short	(.L_977 - .L_976)
.L_976:
        /*003c*/ 	.word	0x00000000
        /*0040*/ 	.short	0x0003
        /*0042*/ 	.short	0x0018
        /*0044*/ 	.byte	0x00, 0xf5, 0x21, 0x00


	//----- nvinfo : EIATTR_KPARAM_INFO
	.align		4
.L_977:
        /*0048*/ 	.byte	0x04, 0x17
        /*004a*/ 	.short	(.L_979 - .L_978)
.L_978:
        /*004c*/ 	.word	0x00000000
        /*0050*/ 	.short	0x0002
        /*0052*/ 	.short	0x0010
        /*0054*/ 	.byte	0x00, 0xf5, 0x21, 0x00


	//----- nvinfo : EIATTR_KPARAM_INFO
	.align		4
.L_979:
        /*0058*/ 	.byte	0x04, 0x17
        /*005a*/ 	.short	(.L_981 - .L_980)
.L_980:
        /*005c*/ 	.word	0x00000000
        /*0060*/ 	.short	0x0001
        /*0062*/ 	.short	0x0008
        /*0064*/ 	.byte	0x00, 0xf5, 0x21, 0x00


	//----- nvinfo : EIATTR_KPARAM_INFO
	.align		4
.L_981:
        /*0068*/ 	.byte	0x04, 0x17
        /*006a*/ 	.short	(.L_983 - .L_982)
.L_982:
        /*006c*/ 	.word	0x00000000
        /*0070*/ 	.short	0x0000
        /*0072*/ 	.short	0x0000
        /*0074*/ 	.byte	0x00, 0xf5, 0x21, 0x00


	//----- nvinfo : EIATTR_SPARSE_MMA_MASK
	.align		4
.L_983:
        /*0078*/ 	.byte	0x03, 0x50
        /*007a*/ 	.short	0x0000


	//----- nvinfo : EIATTR_MAXREG_COUNT
	.align		4
        /*007c*/ 	.byte	0x03, 0x1b
        /*007e*/ 	.short	0x00ff


	//----- nvinfo : EIATTR_NUM_BARRIERS
	.align		4
        /*0080*/ 	.byte	0x02, 0x4c
        /*0082*/ 	.byte	0x01
	.zero		1


	//----- nvinfo : EIATTR_MERCURY_ISA_VERSION
	.align		4
        /*0084*/ 	.byte	0x03, 0x5f
        /*0086*/ 	.short	0x0101


	//----- nvinfo : EIATTR_COOP_GROUP_MASK_REGIDS
	.align		4
        /*0088*/ 	.byte	0x04, 0x29
        /*008a*/ 	.short	(.L_985 - .L_984)


	//   ....[0]....
.L_984:
        /*008c*/ 	.word	0xffffffff


	//   ....[1]....
        /*0090*/ 	.word	0xffffffff


	//   ....[2]....
        /*0094*/ 	.word	0xffffffff


	//   ....[3]....
        /*0098*/ 	.word	0xffffffff


	//   ....[4]....
        /*009c*/ 	.word	0xffffffff


	//   ....[5]....
        /*00a0*/ 	.word	0xffffffff


	//   ....[6]....
        /*00a4*/ 	.word	0xffffffff


	//   ....[7]....
        /*00a8*/ 	.word	0xffffffff


	//   ....[8]....
        /*00ac*/ 	.word	0xffffffff


	//   ....[9]....
        /*00b0*/ 	.word	0xffffffff


	//   ....[10]....
        /*00b4*/ 	.word	0xffffffff


	//   ....[11]....
        /*00b8*/ 	.word	0xffffffff


	//   ....[12]....
        /*00bc*/ 	.word	0xffffffff


	//   ....[13]....
        /*00c0*/ 	.word	0xffffffff


	//   ....[14]....
        /*00c4*/ 	.word	0xffffffff


	//   ....[15]....
        /*00c8*/ 	.word	0xffffffff


	//   ....[16]....
        /*00cc*/ 	.word	0xffffffff


	//   ....[17]....
        /*00d0*/ 	.word	0xffffffff


	//   ....[18]....
        /*00d4*/ 	.word	0xffffffff


	//   ....[19]....
        /*00d8*/ 	.word	0xffffffff


	//----- nvinfo : EIATTR_COOP_GROUP_INSTR_OFFSETS
	.align		4
.L_985:
        /*00dc*/ 	.byte	0x04, 0x28
        /*00de*/ 	.short	(.L_987 - .L_986)


	//   ....[0]....
.L_986:
        /*00e0*/ 	.word	0x00001400


	//   ....[1]....
        /*00e4*/ 	.word	0x00001410


	//   ....[2]....
        /*00e8*/ 	.word	0x00001440


	//   ....[3]....
        /*00ec*/ 	.word	0x00001450


	//   ....[4]....
        /*00f0*/ 	.word	0x00001480


	//   ....[5]....
        /*00f4*/ 	.word	0x00001490


	//   ....[6]....
        /*00f8*/ 	.word	0x000014d0


	//   ....[7]....
        /*00fc*/ 	.word	0x000014e0


	//   ....[8]....
        /*0100*/ 	.word	0x00001520


	//   ....[9]....
        /*0104*/ 	.word	0x00001530


	//   ....[10]....
        /*0108*/ 	.word	0x00001670


	//   ....[11]....
        /*010c*/ 	.word	0x00001680


	//   ....[12]....
        /*0110*/ 	.word	0x000016b0


	//   ....[13]....
        /*0114*/ 	.word	0x000016c0


	//   ....[14]....
        /*0118*/ 	.word	0x000016f0


	//   ....[15]....
        /*011c*/ 	.word	0x00001700


	//   ....[16]....
        /*0120*/ 	.word	0x00001730


	//   ....[17]....
        /*0124*/ 	.word	0x00001740


	//   ....[18]....
        /*0128*/ 	.word	0x00001770


	//   ....[19]....
        /*012c*/ 	.word	0x00001780


	//----- nvinfo : EIATTR_VRC_CTA_INIT_COUNT
	.align		4
.L_987:
        /*0130*/ 	.byte	0x02, 0x4a
	.zero		1
	.zero		1


	//----- nvinfo : EIATTR_EXIT_INSTR_OFFSETS
	.align		4
        /*0134*/ 	.byte	0x04, 0x1c
        /*0136*/ 	.short	(.L_989 - .L_988)


	//   ....[0]....
.L_988:
        /*0138*/ 	.word	0x00000040


	//   ....[1]....
        /*013c*/ 	.word	0x000015c0


	//   ....[2]....
        /*0140*/ 	.word	0x00001790


	//   ....[3]....
        /*0144*/ 	.word	0x000018b0


	//----- nvinfo : EIATTR_CRS_STACK_SIZE
	.align		4
.L_989:
        /*0148*/ 	.byte	0x04, 0x1e
        /*014a*/ 	.short	(.L_991 - .L_990)
.L_990:
        /*014c*/ 	.word	0x00000000


	//----- nvinfo : EIATTR_CBANK_PARAM_SIZE
	.align		4
.L_991:
        /*0150*/ 	.byte	0x03, 0x19
        /*0152*/ 	.short	0x0029


	//----- nvinfo : EIATTR_PARAM_CBANK
	.align		4
        /*0154*/ 	.byte	0x04, 0x0a
        /*0156*/ 	.short	(.L_993 - .L_992)
	.align		4
.L_992:
        /*0158*/ 	.word	index@(.nv.constant0._Z19gemv_kernel_batchedIf6float2Li128ELi2EEvPKT_S3_S3_PS1_iib)
        /*015c*/ 	.short	0x0380
        /*015e*/ 	.short	0x0029


	//----- nvinfo : EIATTR_SW_WAR
	.align		4
.L_993:
        /*0160*/ 	.byte	0x04, 0x36
        /*0162*/ 	.short	(.L_995 - .L_994)
.L_994:
        /*0164*/ 	.word	0x00000008
.L_995:


//--------------------- .nv.info._Z19gemv_kernel_batchedIf6float2Li128ELi1EEvPKT_S3_S3_PS1_iib --------------------------
	.section	.nv.info._Z19gemv_kernel_batchedIf6float2Li128ELi1EEvPKT_S3_S3_PS1_iib,"",@"SHT_CUDA_INFO"
	.sectionflags	@""
	.align	4


	//----- nvinfo : EIATTR_CUDA_API_VERSION
	.align		4
        /*0000*/ 	.byte	0x04, 0x37
        /*0002*/ 	.short	(.L_997 - .L_996)
.L_996:
        /*0004*/ 	.word	0x00000082


	//----- nvinfo : EIATTR_KPARAM_INFO
	.align		4
.L_997:
        /*0008*/ 	.byte	0x04, 0x17
        /*000a*/ 	.short	(.L_999 - .L_998)
.L_998:
        /*000c*/ 	.word	0x00000000
        /*0010*/ 	.short	0x0006
        /*0012*/ 	.short	0x0028
        /*0014*/ 	.byte	0x00, 0xf0, 0x05, 0x00


	//----- nvinfo : EIATTR_KPARAM_INFO
	.align		4
.L_999:
        /*0018*/ 	.byte	0x04, 0x17
        /*001a*/ 	.short	(.L_1001 - .L_1000)
.L_1000:
        /*001c*/ 	.word	0x00000000
        /*0020*/ 	.short	0x0005
        /*0022*/ 	.short	0x0024
        /*0024*/ 	.byte	0x00, 0xf0, 0x11, 0x00


	//----- nvinfo : EIATTR_KPARAM_INFO
	.align		4
.L_1001:
        /*0028*/ 	.byte	0x04, 0x17
        /*002a*/ 	.short	(.L_1003 - .L_1002)
.L_1002:
        /*002c*/ 	.word	0x00000000
        /*0030*/ 	.short	0x0004
        /*0032*/ 	.short	0x0020
        /*0034*/ 	.byte	0x00, 0xf0, 0x11, 0x00


	//----- nvinfo : EIATTR_KPARAM_INFO
	.align		4
.L_1003:
        /*0038*/ 	.byte	0x04, 0x17
        /*003a*/ 	.short	(.L_1005 - .L_1004)
.L_1004:
        /*003c*/ 	.word	0x00000000
        /*0040*/ 	.short	0x0003
        /*0042*/ 	.short	0x0018
        /*0044*/ 	.byte	0x00, 0xf5, 0x21, 0x00


	//----- nvinfo : EIATTR_KPARAM_INFO
	.align		4
.L_1005:
        /*0048*/ 	.byte	0x04, 0x17
        /*004a*/ 	.short	(.L_1007 - .L_1006)
.L_1006:
        /*004c*/ 	.word	0x00000000
        /*0050*/ 	.short	0x0002
        /*0052*/ 	.short	0x0010
        /*0054*/ 	.byte	0x00, 0xf5, 0x21, 0x00


	//----- nvinfo : EIATTR_KPARAM_INFO
	.align		4
.L_1007:
        /*0058*/ 	.byte	0x04, 0x17
        /*005a*/ 	.short	(.L_1009 - .L_1008)
.L_1008:
        /*005c*/ 	.word	0x00000000
        /*0060*/ 	.short	0x0001
        /*0062*/ 	.short	0x0008
        /*0064*/ 	.byte	0x00, 0xf5, 0x21, 0x00


	//----- nvinfo : EIATTR_KPARAM_INFO
	.align		4
.L_1009:
        /*0068*/ 	.byte	0x04, 0x17
        /*006a*/ 	.short	(.L_1011 - .L_1010)
.L_1010:
        /*006c*/ 	.word	0x00000000
        /*0070*/ 	.short	0x0000
        /*0072*/ 	.short	0x0000
        /*0074*/ 	.byte	0x00, 0xf5, 0x21, 0x00


	//----- nvinfo : EIATTR_SPARSE_MMA_MASK
	.align		4
.L_1011:
        /*0078*/ 	.byte	0x03, 0x50
        /*007a*/ 	.short	0x0000


	//----- nvinfo : EIATTR_MAXREG_COUNT
	.align		4
        /*007c*/ 	.byte	0x03, 0x1b
        /*007e*/ 	.short	0x00ff


	//----- nvinfo : EIATTR_NUM_BARRIERS
	.align		4
        /*0080*/ 	.byte	0x02, 0x4c
        /*0082*/ 	.byte	0x01
	.zero		1


	//----- nvinfo : EIATTR_MERCURY_ISA_VERSION
	.align		4
        /*0084*/ 	.byte	0x03, 0x5f
        /*0086*/ 	.short	0x0101


	//----- nvinfo : EIATTR_COOP_GROUP_MASK_REGIDS
	.align		4
        /*0088*/ 	.byte	0x04, 0x29
        /*008a*/ 	.short	(.L_1013 - .L_1012)


	//   ....[0]....
.L_1012:
        /*008c*/ 	.word	0xffffffff


	//   ....[1]....
        /*0090*/ 	.word	0xffffffff


	//   ....[2]....
        /*0094*/ 	.word	0xffffffff


	//   ....[3]....
        /*0098*/ 	.word	0xffffffff


	//   ....[4]....
        /*009c*/ 	.word	0xffffffff


	//   ....[5]....
        /*00a0*/ 	.word	0xffffffff


	//   ....[6]....
        /*00a4*/ 	.word	0xffffffff


	//   ....[7]....
        /*00a8*/ 	.word	0xffffffff


	//   ....[8]....
        /*00ac*/ 	.word	0xffffffff


	//   ....[9]....
        /*00b0*/ 	.word	0xffffffff


	//----- nvinfo : EIATTR_COOP_GROUP_INSTR_OFFSETS
	.align		4
.L_1013:
        /*00b4*/ 	.byte	0x04, 0x28
        /*00b6*/ 	.short	(.L_1015 - .L_1014)


	//   ....[0]....
.L_1014:
        /*00b8*/ 	.word	0x00000de0


	//   ....[1]....
        /*00bc*/ 	.word	0x00000e00


	//   ....[2]....
        /*00c0*/ 	.word	0x00000e20


	//   ....[3]....
        /*00c4*/ 	.word	0x00000e50


	//   ....[4]....
        /*00c8*/ 	.word	0x00000e80


	//   ....[5]....
        /*00cc*/ 	.word	0x00000f80


	//   ....[6]....
        /*00d0*/ 	.word	0x00000fa0


	//   ....[7]....
        /*00d4*/ 	.word	0x00000fc0


	//   ....[8]....
        /*00d8*/ 	.word	0x00000fe0


	//   ....[9]....
        /*00dc*/ 	.word	0x00001000


	//----- nvinfo : EIATTR_VRC_CTA_INIT_COUNT
	.align		4
.L_1015:
        /*00e0*/ 	.byte	0x02, 0x4a
	.zero		1
	.zero		1


	//----- nvinfo : EIATTR_EXIT_INSTR_OFFSETS
	.align		4
        /*00e4*/ 	.byte	0x04, 0x1c
        /*00e6*/ 	.short	(.L_1017 - .L_1016)


	//   ....[0]....
.L_1016:
        /*00e8*/ 	.word	0x00000040


	//   ....[1]....
        /*00ec*/ 	.word	0x00000ef0


	//   ....[2]....
        /*00f0*/ 	.word	0x00001010


	//   ....[3]....
        /*00f4*/ 	.word	0x000010f0


	//----- nvinfo : EIATTR_CRS_STACK_SIZE
	.align		4
.L_1017:
        /*00f8*/ 	.byte	0x04, 0x1e
        /*00fa*/ 	.short	(.L_1019 - .L_1018)
.L_1018:
        /*00fc*/ 	.word	0x00000000


	//----- nvinfo : EIATTR_CBANK_PARAM_SIZE
	.align		4
.L_1019:
        /*0100*/ 	.byte	0x03, 0x19
        /*0102*/ 	.short	0x0029


	//----- nvinfo : EIATTR_PARAM_CBANK
	.align		4
        /*0104*/ 	.byte	0x04, 0x0a
        /*0106*/ 	.short	(.L_1021 - .L_1020)
	.align		4
.L_1020:
        /*0108*/ 	.word	index@(.nv.constant0._Z19gemv_kernel_batchedIf6float2Li128ELi1EEvPKT_S3_S3_PS1_iib)
        /*010c*/ 	.short	0x0380
        /*010e*/ 	.short	0x0029


	//----- nvinfo : EIATTR_SW_WAR
	.align		4
.L_1021:
        /*0110*/ 	.byte	0x04, 0x36
        /*0112*/ 	.short	(.L_1023 - .L_1022)
.L_1022:
        /*0114*/ 	.word	0x00000008
.L_1023:


//--------------------- .nv.info._Z19gemv_kernel_batchedIf6float2Li64ELi8EEvPKT_S3_S3_PS1_iib --------------------------
	.section	.nv.info._Z19gemv_kernel_batchedIf6float2Li64ELi8EEvPKT_S3_S3_PS1_iib,"",@"SHT_CUDA_INFO"
	.sectionflags	@""
	.align	4


	//----- nvinfo : EIATTR_CUDA_API_VERSION
	.align		4
        /*0000*/ 	.byte	0x04, 0x37
        /*0002*/ 	.short	(.L_1025 - .L_1024)
.L_1024:
        /*0004*/ 	.word	0x00000082


	//----- nvinfo : EIATTR_KPARAM_INFO
	.align		4
.L_1025:
        /*0008*/ 	.byte	0x04, 0x17
        /*000a*/ 	.short	(.L_1027 - .L_1026)
.L_1026:
        /*000c*/ 	.word	0x00000000
        /*0010*/ 	.short	0x0006
        /*0012*/ 	.short	0x0028
        /*0014*/ 	.byte	0x00, 0xf0, 0x05, 0x00


	//----- nvinfo : EIATTR_KPARAM_INFO
	.align		4
.L_1027:
        /*0018*/ 	.byte	0x04, 0x17
        /*001a*/ 	.short	(.L_1029 - .L_1028)
.L_1028:
        /*001c*/ 	.word	0x00000000
        /*0020*/ 	.short	0x0005
        /*0022*/ 	.short	0x0024
        /*0024*/ 	.byte	0x00, 0xf0, 0x11, 0x00


	//----- nvinfo : EIATTR_KPARAM_INFO
	.align		4
.L_1029:
        /*0028*/ 	.byte	0x04, 0x17
        /*002a*/ 	.short	(.L_1031 - .L_1030)
.L_1030:
        /*002c*/ 	.word	0x00000000
        /*0030*/ 	.short	0x0004
        /*0032*/ 	.short	0x0020
        /*0034*/ 	.byte	0x00, 0xf0, 0x11, 0x00


	//----- nvinfo : EIATTR_KPARAM_INFO
	.align		4
.L_1031:
        /*0038*/ 	.byte	0x04, 0x17
        /*003a*/ 	.short	(.L_1033 - .L_1032)
.L_1032:
        /*003c*/ 	.word	0x00000000
        /*0040*/ 	.short	0x0003
        /*0042*/ 	.short	0x0018
        /*0044*/ 	.byte	0x00, 0xf5, 0x21, 0x00


	//----- nvinfo : EIATTR_KPARAM_INFO
	.align		4
.L_1033:
        /*0048*/ 	.byte	0x04, 0x17
        /*004a*/ 	.short	(.L_1035 - .L_1034)
.L_1034:
        /*004c*/ 	.word	0x00000000
        /*0050*/ 	.short	0x0002
        /*0052*/ 	.short	0x0010
        /*0054*/ 	.byte	0x00, 0xf5, 0x21, 0x00


	//----- nvinfo : EIATTR_KPARAM_INFO
	.align		4
.L_1035:
        /*0058*/ 	.byte	0x04, 0x17
        /*005a*/ 	.short	(.L_1037 - .L_1036)
.L_1036:
        /*005c*/ 	.word	0x00000000
        /*0060*/ 	.short	0x0001
        /*0062*/ 	.short	0x0008
        /*0064*/ 	.byte	0x00, 0xf5, 0x21, 0x00


	//----- nvinfo : EIATTR_KPARAM_INFO
	.align		4
.L_1037:
        /*0068*/ 	.byte	0x04, 0x17
        /*006a*/ 	.short	(.L_1039 - .L_1038)
.L_1038:
        /*006c*/ 	.word	0x00000000
        /*0070*/ 	.short	0x0000
        /*0072*/ 	.short	0x0000
        /*0074*/ 	.byte	0x00, 0xf5, 0x21, 0x00


	//----- nvinfo : EIATTR_SPARSE_MMA_MASK
	.align		4
.L_1039:
        /*0078*/ 	.byte	0x03, 0x50
        /*007a*/ 	.short	0x0000


	//----- nvinfo : EIATTR_MAXREG_COUNT
	.align		4
        /*007c*/ 	.byte	0x03, 0x1b
        /*007e*/ 	.short	0x00ff


	//----- nvinfo : EIATTR_NUM_BARRIERS
	.align		4
        /*0080*/ 	.byte	0x02, 0x4c
        /*0082*/ 	.byte	0x01
	.zero		1


	//----- nvinfo : EIATTR_MERCURY_ISA_VERSION
	.align		4
        /*0084*/ 	.byte	0x03, 0x5f
        /*0086*/ 	.short	0x0101


	//----- nvinfo : EIATTR_COOP_GROUP_MASK_REGIDS
	.align		4
        /*0088*/ 	.byte	0x04, 0x29
        /*008a*/ 	.short	(.L_1041 - .L_1040)


	//   ....[0]....
.L_1040:
        /*008c*/ 	.word	0xffffffff


	//   ....[1]....
        /*0090*/ 	.word	0xffffffff


	//   ....[2]....
        /*0094*/ 	.word	0xffffffff


	//   ....[3]....
        /*0098*/ 	.word	0xffffffff


	//   ....[4]....
        /*009c*/ 	.word	0xffffffff


	//   ....[5]....
        /*00a0*/ 	.word	0xffffffff


	//   ....[6]....
        /*00a4*/ 	.word	0xffffffff


	//   ....[7]....
        /*00a8*/ 	.word	0xffffffff


	//   ....[8]....
        /*00ac*/ 	.word	0xffffffff


	//   ....[9]....
        /*00b0*/ 	.word	0xffffffff


	//   ....[10]....
        /*00b4*/ 	.word	0xffffffff


	//   ....[11]....
        /*00b8*/ 	.word	0xffffffff


	//   ....[12]....
        /*00bc*/ 	.word	0xffffffff


	//   ....[13]....
        /*00c0*/ 	.word	0xffffffff


	//   ....[14]....
        /*00c4*/ 	.word	0xffffffff


	//   ....[15]....
        /*00c8*/ 	.word	0xffffffff


	//   ....[16]....
        /*00cc*/ 	.word	0xffffffff


	//   ....[17]....
        /*00d0*/ 	.word	0xffffffff


	//   ....[18]....
        /*00d4*/ 	.word	0xffffffff


	//   ....[19]....
        /*00d8*/ 	.word	0xffffffff


	//   ....[20]....
        /*00dc*/ 	.word	0xffffffff


	//   ....[21]....
        /*00e0*/ 	.word	0xffffffff


	//   ....[22]....
        /*00e4*/ 	.word	0xffffffff


	//   ....[23]....
        /*00e8*/ 	.word	0xffffffff


	//   ....[24]....
        /*00ec*/ 	.word	0xffffffff


	//   ....[25]....
        /*00f0*/ 	.word	0xffffffff


	//   ....[26]....
        /*00f4*/ 	.word	0xffffffff


	//   ....[27]....
        /*00f8*/ 	.word	0xffffffff


	//   ....[28]....
        /*00fc*/ 	.word	0xffffffff


	//   ....[29]....
        /*0100*/ 	.word	0xffffffff


	//   ....[30]....
        /*0104*/ 	.word	0xffffffff


	//   ....[31]....
        /*0108*/ 	.word	0xffffffff


	//   ....[32]....
        /*010c*/ 	.word	0xffffffff


	//   ....[33]....
        /*0110*/ 	.word	0xffffffff


	//   ....[34]....
        /*0114*/ 	.word	0xffffffff


	//   ....[35]....
        /*0118*/ 	.word	0xffffffff


	//   ....[36]....
        /*011c*/ 	.word	0xffffffff


	//   ....[37]....
        /*0120*/ 	.word	0xffffffff


	//   ....[38]....
        /*0124*/ 	.word	0xffffffff


	//   ....[39]....
        /*0128*/ 	.word	0xffffffff


	//   ....[40]....
        /*012c*/ 	.word	0xffffffff


	//   ....[41]....
        /*0130*/ 	.word	0xffffffff


	//   ....[42]....
        /*0134*/ 	.word	0xffffffff


	//   ....[43]....
        /*0138*/ 	.word	0xffffffff


	//   ....[44]....
        /*013c*/ 	.word	0xffffffff


	//   ....[45]....
        /*0140*/ 	.word	0xffffffff


	//   ....[46]....
        /*0144*/ 	.word	0xffffffff


	//   ....[47]....
        /*0148*/ 	.word	0xffffffff


	//   ....[48]....
        /*014c*/ 	.word	0xffffffff


	//   ....[49]....
        /*0150*/ 	.word	0xffffffff


	//   ....[50]....
        /*0154*/ 	.word	0xffffffff


	//   ....[51]....
        /*0158*/ 	.word	0xffffffff


	//   ....[52]....
        /*015c*/ 	.word	0xffffffff


	//   ....[53]....
        /*0160*/ 	.word	0xffffffff


	//   ....[54]....
        /*0164*/ 	.word	0xffffffff


	//   ....[55]....
        /*0168*/ 	.word	0xffffffff


	//   ....[56]....
        /*016c*/ 	.word	0xffffffff


	//   ....[57]....
        /*0170*/ 	.word	0xffffffff


	//   ....[58]....
        /*0174*/ 	.word	0xffffffff


	//   ....[59]....
        /*0178*/ 	.word	0xffffffff


	//   ....[60]....
        /*017c*/ 	.word	0xffffffff


	//   ....[61]....
        /*0180*/ 	.word	0xffffffff


	//   ....[62]....
        /*0184*/ 	.word	0xffffffff


	//   ....[63]....
        /*0188*/ 	.word	0xffffffff


	//   ....[64]....
        /*018c*/ 	.word	0xffffffff


	//   ....[65]....
        /*0190*/ 	.word	0xffffffff


	//   ....[66]....
        /*0194*/ 	.word	0xffffffff


	//   ....[67]....
        /*0198*/ 	.word	0xffffffff


	//   ....[68]....
        /*019c*/ 	.word	0xffffffff


	//   ....[69]....
        /*01a0*/ 	.word	0xffffffff


	//   ....[70]....
        /*01a4*/ 	.word	0xffffffff


	//   ....[71]....
        /*01a8*/ 	.word	0xffffffff


	//   ....[72]....
        /*01ac*/ 	.word	0xffffffff


	//   ....[73]....
        /*01b0*/ 	.word	0xffffffff


	//   ....[74]....
        /*01b4*/ 	.word	0xffffffff


	//   ....[75]....
        /*01b8*/ 	.word	0xffffffff


	//   ....[76]....
        /*01bc*/ 	.word	0xffffffff


	//   ....[77]....
        /*01c0*/ 	.word	0xffffffff


	//   ....[78]....
        /*01c4*/ 	.word	0xffffffff


	//   ....[79]....
        /*01c8*/ 	.word	0xffffffff


	//----- nvinfo : EIATTR_COOP_GROUP_INSTR_OFFSETS
	.align		4
.L_1041:
        /*01cc*/ 	.byte	0x04, 0x28
        /*01ce*/ 	.short	(.L_1043 - .L_1042)


	//   ....[0]....
.L_1042:
        /*01d0*/ 	.word	0x00001140


	//   ....[1]....
        /*01d4*/ 	.word	0x00001170


	//   ....[2]....
        /*01d8*/ 	.word	0x00001180


	//   ....[3]....
        /*01dc*/ 	.word	0x00001190


	//   ....[4]....
        /*01e0*/ 	.word	0x000011a0


	//   ....[5]....
        /*01e4*/ 	.word	0x000011b0


	//   ....[6]....
        /*01e8*/ 	.word	0x000011c0


	//   ....[7]....
        /*01ec*/ 	.word	0x000011e0


	//   ....[8]....
        /*01f0*/ 	.word	0x00001200


	//   ....[9]....
        /*01f4*/ 	.word	0x00001240


	//   ....[10]....
        /*01f8*/ 	.word	0x00001260


	//   ....[11]....
        /*01fc*/ 	.word	0x00001280


	//   ....[12]....
        /*0200*/ 	.word	0x000012a0


	//   ....[13]....
        /*0204*/ 	.word	0x000012c0


	//   ....[14]....
        /*0208*/ 	.word	0x000012d0


	//   ....[15]....
        /*020c*/ 	.word	0x000012e0


	//   ....[16]....
        /*0210*/ 	.word	0x00001300


	//   ....[17]....
        /*0214*/ 	.word	0x00001330


	//   ....[18]....
        /*0218*/ 	.word	0x00001350


	//   ....[19]....
        /*021c*/ 	.word	0x00001370


	//   ....[20]....
        /*0220*/ 	.word	0x00001390


	//   ....[21]....
        /*0224*/ 	.word	0x000013b0


	//   ....[22]....
        /*0228*/ 	.word	0x000013d0


	//   ....[23]....
        /*022c*/ 	.word	0x000013e0


	//   ....[24]....
        /*0230*/ 	.word	0x00001400


	//   ....[25]....
        /*0234*/ 	.word	0x00001430


	//   ....[26]....
        /*0238*/ 	.word	0x00001450


	//   ....[27]....
        /*023c*/ 	.word	0x00001470


	//   ....[28]....
        /*0240*/ 	.word	0x00001490


	//   ....[29]....
        /*0244*/ 	.word	0x000014b0


	//   ....[30]....
        /*0248*/ 	.word	0x000014d0


	//   ....[31]....
        /*024c*/ 	.word	0x000014e0


	//   ....[32]....
        /*0250*/ 	.word	0x00001500


	//   ....[33]....
        /*0254*/ 	.word	0x00001530


	//   ....[34]....
        /*0258*/ 	.word	0x00001550


	//   ....[35]....
        /*025c*/ 	.word	0x00001570


	//   ....[36]....
        /*0260*/ 	.word	0x00001590


	//   ....[37]....
        /*0264*/ 	.word	0x000015b0


	//   ....[38]....
        /*0268*/ 	.word	0x000015d0


	//   ....[39]....
        /*026c*/ 	.word	0x000015f0


	//   ....[40]....
        /*0270*/ 	.word	0x000018c0


	//   ....[41]....
        /*0274*/ 	.word	0x000018d0


	//   ....[42]....
        /*0278*/ 	.word	0x000018e0


	//   ....[43]....
        /*027c*/ 	.word	0x000018f0


	//   ....[44]....
        /*0280*/ 	.word	0x00001900


	//   ....[45]....
        /*0284*/ 	.word	0x00001910


	//   ....[46]....
        /*0288*/ 	.word	0x00001920


	//   ....[47]....
        /*028c*/ 	.word	0x00001940


	//   ....[48]....
        /*0290*/ 	.word	0x00001970


	//   ....[49]....
        /*0294*/ 	.word	0x00001990


	//   ....[50]....
        /*0298*/ 	.word	0x000019b0


	//   ....[51]....
        /*029c*/ 	.word	0x000019d0


	//   ....[52]....
        /*02a0*/ 	.word	0x000019f0


	//   ....[53]....
        /*02a4*/ 	.word	0x00001a10


	//   ....[54]....
        /*02a8*/ 	.word	0x00001a20


	//   ....[55]....
        /*02ac*/ 	.word	0x00001a40


	//   ....[56]....
        /*02b0*/ 	.word	0x00001a70


	//   ....[57]....
        /*02b4*/ 	.word	0x00001a90


	//   ....[58]....
        /*02b8*/ 	.word	0x00001ab0


	//   ....[59]....
        /*02bc*/ 	.word	0x00001ad0


	//   ....[60]....
        /*02c0*/ 	.word	0x00001af0


	//   ....[61]....
        /*02c4*/ 	.word	0x00001b10


	//   ....[62]....
        /*02c8*/ 	.word	0x00001b20


	//   ....[63]....
        /*02cc*/ 	.word	0x00001b40


	//   ....[64]....
        /*02d0*/ 	.word	0x00001b70


	//   ....[65]....
        /*02d4*/ 	.word	0x00001b90


	//   ....[66]....
        /*02d8*/ 	.word	0x00001bb0


	//   ....[67]....
        /*02dc*/ 	.word	0x00001bd0


	//   ....[68]....
        /*02e0*/ 	.word	0x00001bf0


	//   ....[69]....
        /*02e4*/ 	.word	0x00001c10


	//   ....[70]....
        /*02e8*/ 	.word	0x00001c20


	//   ....[71]....
        /*02ec*/ 	.word	0x00001c40


	//   ....[72]....
        /*02f0*/ 	.word	0x00001c70


	//   ....[73]....
        /*02f4*/ 	.word	0x00001ca0


	//   ....[74]....
        /*02f8*/ 	.word	0x00001cc0


	//   ....[75]....
        /*02fc*/ 	.word	0x00001ce0


	//   ....[76]....
        /*0300*/ 	.word	0x00001d00


	//   ....[77]....
        /*0304*/ 	.word	0x00001d10


	//   ....[78]....
        /*0308*/ 	.word	0x00001d20


	//   ....[79]....
        /*030c*/ 	.word	0x00001d30


	//----- nvinfo : EIATTR_VRC_CTA_INIT_COUNT
	.align		4
.L_1043:
        /*0310*/ 	.byte	0x02, 0x4a
	.zero		1
	.zero		1


	//----- nvinfo : EIATTR_EXIT_INSTR_OFFSETS
	.align		4
        /*0314*/ 	.byte	0x04, 0x1c
        /*0316*/ 	.short	(.L_1045 - .L_1044)


	//   ....[0]....
.L_1044:
        /*0318*/ 	.word	0x00000040


	//   ....[1]....
        /*031c*/ 	.word	0x00001750


	//   ....[2]....
        /*0320*/ 	.word	0x00001d40


	//   ....[3]....
        /*0324*/ 	.word	0x00002040


	//----- nvinfo : EIATTR_CRS_STACK_SIZE
	.align		4
.L_1045:
        /*0328*/ 	.byte	0x04, 0x1e
        /*032a*/ 	.short	(.L_1047 - .L_1046)
.L_1046:
        /*032c*/ 	.word	0x00000000


	//----- nvinfo : EIATTR_CBANK_PARAM_SIZE
	.align		4
.L_1047:
        /*0330*/ 	.byte	0x03, 0x19
        /*0332*/ 	.short	0x0029


	//----- nvinfo : EIATTR_PARAM_CBANK
	.align		4
        /*0334*/ 	.byte	0x04, 0x0a
        /*0336*/ 	.short	(.L_1049 - .L_1048)
	.align		4
.L_1048:
        /*0338*/ 	.word	index@(.nv.constant0._Z19gemv_kernel_batchedIf6float2Li64ELi8EEvPKT_S3_S3_PS1_iib)
        /*033c*/ 	.short	0x0380
        /*033e*/ 	.short	0x0029


	//----- nvinfo : EIATTR_SW_WAR
	.align		4
.L_1049:
        /*0340*/ 	.byte	0x04, 0x36
        /*0342*/ 	.short	(.L_1051 - .L_1050)
.L_1050:
        /*0344*/ 	.word	0x00000008
.L_1051:


//--------------------- .nv.info._Z19gemv_kernel_batchedIf6float2Li64ELi7EEvPKT_S3_S3_PS1_iib --------------------------
	.section	.nv.info._Z19gemv_kernel_batchedIf6float2Li64ELi7EEvPKT_S3_S3_PS1_iib,"",@"SHT_CUDA_INFO"
	.sectionflags	@""
	.align	4


	//----- nvinfo : EIATTR_CUDA_API_VERSION
	.align		4
        /*0000*/ 	.byte	0x04, 0x37
        /*0002*/ 	.short	(.L_1053 - .L_1052)
.L_1052:
        /*0004*/ 	.word	0x00000082


	//----- nvinfo : EIATTR_KPARAM_INFO
	.align		4
.L_1053:
        /*0008*/ 	.byte	0x04, 0x17
        /*000a*/ 	.short	(.L_1055 - .L_1054)
.L_1054:
        /*000c*/ 	.word	0x00000000
        /*0010*/ 	.short	0x0006
        /*0012*/ 	.short	0x0028
        /*0014*/ 	.byte	0x00, 0xf0, 0x05, 0x00


	//----- nvinfo : EIATTR_KPARAM_INFO
	.align		4
.L_1055:
        /*0018*/ 	.byte	0x04, 0x17
        /*001a*/ 	.short	(.L_1057 - .L_1056)
.L_1056:
        /*001c*/ 	.word	0x00000000
        /*0020*/ 	.short	0x0005
        /*0022*/ 	.short	0x0024
        /*0024*/ 	.byte	0x00, 0xf0, 0x11, 0x00


	//----- nvinfo : EIATTR_KPARAM_INFO
	.align		4
.L_1057:
        /*0028*/ 	.byte	0x04, 0x17
        /*002a*/ 	.short	(.L_1059 - .L_1058)
.L_1058:
        /*002c*/ 	.word	0x00000000
        /*0030*/ 	.short	0x0004
        /*0032*/ 	.short	0x0020
        /*0034*/ 	.byte	0x00, 0xf0, 0x11, 0x00


	//----- nvinfo : EIATTR_KPARAM_INFO
	.align		4
.L_1059:
        /*0038*/ 	.byte	0x04, 0x17
        /*003a*/ 	.short	(.L_1061 - .L_1060)
.L_1060:
        /*003c*/ 	.word	0x00000000
        /*0040*/ 	.short	0x0003
        /*0042*/ 	.short	0x0018
        /*0044*/ 	.byte	0x00, 0xf5, 0x21, 0x00


	//----- nvinfo : EIATTR_KPARAM_INFO
	.align		4
.L_1061:
        /*0048*/ 	.byte	0x04, 0x17
        /*004a*/ 	.short	(.L_1063 - .L_1062)
.L_1062:
        /*004c*/ 	.word	0x00000000
        /*0050*/ 	.short	0x0002
        /*0052*/ 	.short	0x0010
        /*0054*/ 	.byte	0x00, 0xf5, 0x21, 0x00


	//----- nvinfo : EIATTR_KPARAM_INFO
	.align		4
.L_1063:
        /*0058*/ 	.byte	0x04, 0x17
        /*005a*/ 	.short	(.L_1065 - .L_1064)
.L_1064:
        /*005c*/ 	.word	0x00000000
        /*0060*/ 	.short	0x0001
        /*0062*/ 	.short	0x0008
        /*0064*/ 	.byte	0x00, 0xf5, 0x21, 0x00


	//----- nvinfo : EIATTR_KPARAM_INFO
	.align		4
.L_1065:
        /*0068*/ 	.byte	0x04, 0x17
        /*006a*/ 	.short	(.L_1067 - .L_1066)
.L_1066:
        /*006c*/ 	.word	0x00000000
        /*0070*/ 	.short	0x0000
        /*0072*/ 	.short	0x0000
        /*0074*/ 	.byte	0x00, 0xf5, 0x21, 0x00


	//----- nvinfo : EIATTR_SPARSE_MMA_MASK
	.align		4
.L_1067:
        /*0078*/ 	.byte	0x03, 0x50
        /*007a*/ 	.short	0x0000


	//----- nvinfo : EIATTR_MAXREG_COUNT
	.align		4
        /*007c*/ 	.byte	0x03, 0x1b
        /*007e*/ 	.short	0x00ff


	//----- nvinfo : EIATTR_NUM_BARRIERS
	.align		4
        /*0080*/ 	.byte	0x02, 0x4c
        /*0082*/ 	.byte	0x01
	.zero		1


	//----- nvinfo : EIATTR_MERCURY_ISA_VERSION
	.align		4
        /*0084*/ 	.byte	0x03, 0x5f
        /*0086*/ 	.short	0x0101


	//----- nvinfo : EIATTR_COOP_GROUP_MASK_REGIDS
	.align		4
        /*0088*/ 	.byte	0x04, 0x29
        /*008a*/ 	.short	(.L_1069 - .L_1068)


	//   ....[0]....
.L_1068:
        /*008c*/ 	.word	0xffffffff


	//   ....[1]....
        /*0090*/ 	.word	0xffffffff


	//   ....[2]....
        /*0094*/ 	.word	0xffffffff


	//   ....[3]....
        /*0098*/ 	.word	0xffffffff


	//   ....[4]....
        /*009c*/ 	.word	0xffffffff


	//   ....[5]....
        /*00a0*/ 	.word	0xffffffff


	//   ....[6]....
        /*00a4*/ 	.word	0xffffffff


	//   ....[7]....
        /*00a8*/ 	.word	0xffffffff


	//   ....[8]....
        /*00ac*/ 	.word	0xffffffff


	//   ....[9]....
        /*00b0*/ 	.word	0xffffffff


	//   ....[10]....
        /*00b4*/ 	.word	0xffffffff


	//   ....[11]....
        /*00b8*/ 	.word	0xffffffff


	//   ....[12]....
        /*00bc*/ 	.word	0xffffffff


	//   ....[13]....
        /*00c0*/ 	.word	0xffffffff


	//   ....[14]....
        /*00c4*/ 	.word	0xffffffff


	//   ....[15]....
        /*00c8*/ 	.word	0xffffffff


	//   ....[16]....
        /*00cc*/ 	.word	0xffffffff


	//   ....[17]....
        /*00d0*/ 	.word	0xffffffff


	//   ....[18]....
        /*00d4*/ 	.word	0xffffffff


	//   ....[19]....
        /*00d8*/ 	.word	0xffffffff


	//   ....[20]....
        /*00dc*/ 	.word	0xffffffff


	//   ....[21]....
        /*00e0*/ 	.word	0xffffffff


	//   ....[22]....
        /*00e4*/ 	.word	0xffffffff


	//   ....[23]....
        /*00e8*/ 	.word	0xffffffff


	//   ....[24]....
        /*00ec*/ 	.word	0xffffffff


	//   ....[25]....
        /*00f0*/ 	.word	0xffffffff


	//   ....[26]....
        /*00f4*/ 	.word	0xffffffff


	//   ....[27]....
        /*00f8*/ 	.word	0xffffffff


	//   ....[28]....
        /*00fc*/ 	.word	0xffffffff


	//   ....[29]....
        /*0100*/ 	.word	0xffffffff


	//   ....[30]....
        /*0104*/ 	.word	0xffffffff


	//   ....[31]....
        /*0108*/ 	.word	0xffffffff


	//   ....[32]....
        /*010c*/ 	.word	0xffffffff


	//   ....[33]....
        /*0110*/ 	.word	0xffffffff


	//   ....[34]....
        /*0114*/ 	.word	0xffffffff


	//   ....[35]....
        /*0118*/ 	.word	0xffffffff


	//   ....[36]....
        /*011c*/ 	.word	0xffffffff


	//   ....[37]....
        /*0120*/ 	.word	0xffffffff


	//   ....[38]....
        /*0124*/ 	.word	0xffffffff


	//   ....[39]....
        /*0128*/ 	.word	0xffffffff


	//   ....[40]....
        /*012c*/ 	.word	0xffffffff


	//   ....[41]....
        /*0130*/ 	.word	0xffffffff


	//   ....[42]....
        /*0134*/ 	.word	0xffffffff


	//   ....[43]....
        /*0138*/ 	.word	0xffffffff


	//   ....[44]....
        /*013c*/ 	.word	0xffffffff


	//   ....[45]....
        /*0140*/ 	.word	0xffffffff


	//   ....[46]....
        /*0144*/ 	.word	0xffffffff


	//   ....[47]....
        /*0148*/ 	.word	0xffffffff


	//   ....[48]....
        /*014c*/ 	.word	0xffffffff


	//   ....[49]....
        /*0150*/ 	.word	0xffffffff


	//   ....[50]....
        /*0154*/ 	.word	0xffffffff


	//   ....[51]....
        /*0158*/ 	.word	0xffffffff


	//   ....[52]....
        /*015c*/ 	.word	0xffffffff


	//   ....[53]....
        /*0160*/ 	.word	0xffffffff


	//   ....[54]....
        /*0164*/ 	.word	0xffffffff


	//   ....[55]....
        /*0168*/ 	.word	0xffffffff


	//   ....[56]....
        /*016c*/ 	.word	0xffffffff


	//   ....[57]....
        /*0170*/ 	.word	0xffffffff


	//   ....[58]....
        /*0174*/ 	.word	0xffffffff


	//   ....[59]....
        /*0178*/ 	.word	0xffffffff


	//   ....[60]....
        /*017c*/ 	.word	0xffffffff


	//   ....[61]....
        /*0180*/ 	.word	0xffffffff


	//   ....[62]....
        /*0184*/ 	.word	0xffffffff


	//   ....[63]....
        /*0188*/ 	.word	0xffffffff


	//   ....[64]....
        /*018c*/ 	.word	0xffffffff


	//   ....[65]....
        /*0190*/ 	.word	0xffffffff


	//   ....[66]....
        /*0194*/ 	.word	0xffffffff


	//   ....[67]....
        /*0198*/ 	.word	0xffffffff


	//   ....[68]....
        /*019c*/ 	.word	0xffffffff


	//   ....[69]....
        /*01a0*/ 	.word	0xffffffff


	//----- nvinfo : EIATTR_COOP_GROUP_INSTR_OFFSETS
	.align		4
.L_1069:
        /*01a4*/ 	.byte	0x04, 0x28
        /*01a6*/ 	.short	(.L_1071 - .L_1070)


	//   ....[0]....
.L_1070:
        /*01a8*/ 	.word	0x00000fd0


	//   ....[1]....
        /*01ac*/ 	.word	0x00001000


	//   ....[2]....
        /*01b0*/ 	.word	0x00001010


	//   ....[3]....
        /*01b4*/ 	.word	0x00001020


	//   ....[4]....
        /*01b8*/ 	.word	0x00001030


	//   ....[5]....
        /*01bc*/ 	.word	0x00001040


	//   ....[6]....
        /*01c0*/ 	.word	0x00001050


	//   ....[7]....
        /*01c4*/ 	.word	0x00001090


	//   ....[8]....
        /*01c8*/ 	.word	0x000010b0


	//   ....[9]....
        /*01cc*/ 	.word	0x000010d0


	//   ....[10]....
        /*01d0*/ 	.word	0x000010f0


	//   ....[11]....
        /*01d4*/ 	.word	0x00001110


	//   ....[12]....
        /*01d8*/ 	.word	0x00001120


	//   ....[13]....
        /*01dc*/ 	.word	0x00001130


	//   ....[14]....
        /*01e0*/ 	.word	0x00001160


	//   ....[15]....
        /*01e4*/ 	.word	0x00001180


	//   ....[16]....
        /*01e8*/ 	.word	0x000011a0


	//   ....[17]....
        /*01ec*/ 	.word	0x000011d0


	//   ....[18]....
        /*01f0*/ 	.word	0x000011f0


	//   ....[19]....
        /*01f4*/ 	.word	0x00001210


	//   ....[20]....
        /*01f8*/ 	.word	0x00001220


	//   ....[21]....
        /*01fc*/ 	.word	0x00001250


	//   ....[22]....
        /*0200*/ 	.word	0x00001270


	//   ....[23]....
        /*0204*/ 	.word	0x00001290


	//   ....[24]....
        /*0208*/ 	.word	0x000012b0


	//   ....[25]....
        /*020c*/ 	.word	0x000012d0


	//   ....[26]....
        /*0210*/ 	.word	0x000012f0


	//   ....[27]....
        /*0214*/ 	.word	0x00001300


	//   ....[28]....
        /*0218*/ 	.word	0x00001330


	//   ....[29]....
        /*021c*/ 	.word	0x00001350


	//   ....[30]....
        /*0220*/ 	.word	0x00001370


	//   ....[31]....
        /*0224*/ 	.word	0x00001390


	//   ....[32]....
        /*0228*/ 	.word	0x000013b0


	//   ....[33]....
        /*022c*/ 	.word	0x000013d0


	//   ....[34]....
        /*0230*/ 	.word	0x000013e0


	//   ....[35]....
        /*0234*/ 	.word	0x000016a0


	//   ....[36]....
        /*0238*/ 	.word	0x000016b0


	//   ....[37]....
        /*023c*/ 	.word	0x000016c0


	//   ....[38]....
        /*0240*/ 	.word	0x000016d0


	//   ....[39]....
        /*0244*/ 	.word	0x000016e0


	//   ....[40]....
        /*0248*/ 	.word	0x000016f0


	//   ....[41]....
        /*024c*/ 	.word	0x00001700


	//   ....[42]....
        /*0250*/ 	.word	0x00001740


	//   ....[43]....
        /*0254*/ 	.word	0x00001760


	//   ....[44]....
        /*0258*/ 	.word	0x00001780


	//   ....[45]....
        /*025c*/ 	.word	0x000017a0


	//   ....[46]....
        /*0260*/ 	.word	0x000017c0


	//   ....[47]....
        /*0264*/ 	.word	0x000017d0


	//   ....[48]....
        /*0268*/ 	.word	0x000017e0


	//   ....[49]....
        /*026c*/ 	.word	0x00001810


	//   ....[50]....
        /*0270*/ 	.word	0x00001830


	//   ....[51]....
        /*0274*/ 	.word	0x00001850


	//   ....[52]....
        /*0278*/ 	.word	0x00001870


	//   ....[53]....
        /*027c*/ 	.word	0x00001890


	//   ....[54]....
        /*0280*/ 	.word	0x000018b0


	//   ....[55]....
        /*0284*/ 	.word	0x000018c0


	//   ....[56]....
        /*0288*/ 	.word	0x000018f0


	//   ....[57]....
        /*028c*/ 	.word	0x00001910


	//   ....[58]....
        /*0290*/ 	.word	0x00001930


	//   ....[59]....
        /*0294*/ 	.word	0x00001950


	//   ....[60]....
        /*0298*/ 	.word	0x00001970


	//   ....[61]....
        /*029c*/ 	.word	0x00001990


	//   ....[62]....
        /*02a0*/ 	.word	0x000019a0


	//   ....[63]....
        /*02a4*/ 	.word	0x000019f0


	//   ....[64]....
        /*02a8*/ 	.word	0x00001a10


	//   ....[65]....
        /*02ac*/ 	.word	0x00001a30


	//   ....[66]....
        /*02b0*/ 	.word	0x00001a50


	//   ....[67]....
        /*02b4*/ 	.word	0x00001a60


	//   ....[68]....
        /*02b8*/ 	.word	0x00001a70


	//   ....[69]....
        /*02bc*/ 	.word	0x00001a80


	//----- nvinfo : EIATTR_VRC_CTA_INIT_COUNT
	.align		4
.L_1071:
        /*02c0*/ 	.byte	0x02, 0x4a
	.zero		1
	.zero		1


	//----- nvinfo : EIATTR_EXIT_INSTR_OFFSETS
	.align		4
        /*02c4*/ 	.byte	0x04, 0x1c
        /*02c6*/ 	.short	(.L_1073 - .L_1072)


	//   ....[0]....
.L_1072:
        /*02c8*/ 	.word	0x00000040


	//   ....[1]....
        /*02cc*/ 	.word	0x00001550


	//   ....[2]....
        /*02d0*/ 	.word	0x00001a90


	//   ....[3]....
        /*02d4*/ 	.word	0x00001d40


	//----- nvinfo : EIATTR_CRS_STACK_SIZE
	.align		4
.L_1073:
        /*02d8*/ 	.byte	0x04, 0x1e
        /*02da*/ 	.short	(.L_1075 - .L_1074)
.L_1074:
        /*02dc*/ 	.word	0x00000000


	//----- nvinfo : EIATTR_CBANK_PARAM_SIZE
	.align		4
.L_1075:
        /*02e0*/ 	.byte	0x03, 0x19
        /*02e2*/ 	.short	0x0029


	//----- nvinfo : EIATTR_PARAM_CBANK
	.align		4
        /*02e4*/ 	.byte	0x04, 0x0a
        /*02e6*/ 	.short	(.L_1077 - .L_1076)
	.align		4
.L_1076:
        /*02e8*/ 	.word	index@(.nv.constant0._Z19gemv_kernel_batchedIf6float2Li64ELi7EEvPKT_S3_S3_PS1_iib)
        /*02ec*/ 	.short	0x0380
        /*02ee*/ 	.short	0x0029


	//----- nvinfo : EIATTR_SW_WAR
	.align		4
.L_1077:
        /*02f0*/ 	.byte	0x04, 0x36
        /*02f2*/ 	.short	(.L_1079 - .L_1078)
.L_1078:
        /*02f4*/ 	.word	0x00000008
.L_1079:


//--------------------- .nv.info._Z19gemv_kernel_batchedIf6float2Li64ELi6EEvPKT_S3_S3_PS1_iib --------------------------
	.section	.nv.info._Z19gemv_kernel_batchedIf6float2Li64ELi6EEvPKT_S3_S3_PS1_iib,"",@"SHT_CUDA_INFO"
	.sectionflags	@""
	.align	4


	//----- nvinfo : EIATTR_CUDA_API_VERSION
	.align		4
        /*0000*/ 	.byte	0x04, 0x37
        /*0002*/ 	.short	(.L_1081 - .L_1080)
.L_1080:
        /*0004*/ 	.word	0x00000082


	//----- nvinfo : EIATTR_KPARAM_INFO
	.align		4
.L_1081:
        /*0008*/ 	.byte	0x04, 0x17
        /*000a*/ 	.short	(.L_1083 - .L_1082)
.L_1082:
        /*000c*/ 	.word	0x00000000
        /*0010*/ 	.short	0x0006
        /*0012*/ 	.short	0x0028
        /*0014*/ 	.byte	0x00, 0xf0, 0x05, 0x00


	//----- nvinfo : EIATTR_KPARAM_INFO
	.align		4
.L_1083:
        /*0018*/ 	.byte	0x04, 0x17
        /*001a*/ 	.short	(.L_1085 - .L_1084)
.L_1084:
        /*001c*/ 	.word	0x00000000
        /*0020*/ 	.short	0x0005
        /*0022*/ 	.short	0x0024
        /*0024*/ 	.byte	0x00, 0xf0, 0x11, 0x00


	//----- nvinfo : EIATTR_KPARAM_INFO
	.align		4
.L_1085:
        /*0028*/ 	.byte	0x04, 0x17
        /*002a*/ 	.short	(.L_1087 - .L_1086)
.L_1086:
        /*002c*/ 	.word	0x00000000
        /*0030*/ 	.short	0x0004
        /*0032*/ 	.short	0x0020
        /*0034*/ 	.byte	0x00, 0xf0, 0x11, 0x00


	//----- nvinfo : EIATTR_KPARAM_INFO
	.align		4
.L_1087:
        /*0038*/ 	.byte	0x04, 0x17
        /*003a*/ 	.short	(.L_1089 - .L_1088)
.L_1088:
        /*003c*/ 	.word	0x00000000
        /*0040*/ 	.short	0x0003
        /*0042*/ 	.short	0x0018
        /*0044*/ 	.byte	0x00, 0xf5, 0x21, 0x00


	//----- nvinfo : EIATTR_KPARAM_INFO
	.align		4
.L_1089:
        /*0048*/ 	.byte	0x04, 0x17
        /*004a*/ 	.short	(.L_1091 - .L_1090)
.L_1090:
        /*004c*/ 	.word	0x00000000
        /*0050*/ 	.short	0x0002
        /*0052*/ 	.short	0x0010
        /*0054*/ 	.byte	0x00, 0xf5, 0x21, 0x00


	//----- nvinfo : EIATTR_KPARAM_INFO
	.align		4
.L_1091:
        /*0058*/ 	.byte	0x04, 0x17
        /*005a*/ 	.short	(.L_1093 - .L_1092)
.L_1092:
        /*005c*/ 	.word	0x00000000
        /*0060*/ 	.short	0x0001
        /*0062*/ 	.short	0x0008
        /*0064*/ 	.byte	0x00, 0xf5, 0x21, 0x00


	//----- nvinfo : EIATTR_KPARAM_INFO
	.align		4
.L_1093:
        /*0068*/ 	.byte	0x04, 0x17
        /*006a*/ 	.short	(.L_1095 - .L_1094)
.L_1094:
        /*006c*/ 	.word	0x00000000
        /*0070*/ 	.short	0x0000
        /*0072*/ 	.short	0x0000
        /*0074*/ 	.byte	0x00, 0xf5, 0x21, 0x00


	//----- nvinfo : EIATTR_SPARSE_MMA_MASK
	.align		4
.L_1095:
        /*0078*/ 	.byte	0x03, 0x50
        /*007a*/ 	.short	0x0000


	//----- nvinfo : EIATTR_MAXREG_COUNT
	.align		4
        /*007c*/ 	.byte	0x03, 0x1b
        /*007e*/ 	.short	0x00ff


	//----- nvinfo : EIATTR_NUM_BARRIERS
	.align		4
        /*0080*/ 	.byte	0x02, 0x4c
        /*0082*/ 	.byte	0x01
	.zero		1


	//----- nvinfo : EIATTR_MERCURY_ISA_VERSION
	.align		4
        /*0084*/ 	.byte	0x03, 0x5f
        /*0086*/ 	.short	0x0101


	//----- nvinfo : EIATTR_COOP_GROUP_MASK_REGIDS
	.align		4
        /*0088*/ 	.byte	0x04, 0x29
        /*008a*/ 	.short	(.L_1097 - .L_1096)


	//   ....[0]....
.L_1096:
        /*008c*/ 	.word	0xffffffff


	//   ....[1]....
        /*0090*/ 	.word	0xffffffff


	//   ....[2]....
        /*0094*/ 	.word	0xffffffff


	//   ....[3]....
        /*0098*/ 	.word	0xffffffff


	//   ....[4]....
        /*009c*/ 	.word	0xffffffff


	//   ....[5]....
        /*00a0*/ 	.word	0xffffffff


	//   ....[6]....
        /*00a4*/ 	.word	0xffffffff


	//   ....[7]....
        /*00a8*/ 	.word	0xffffffff


	//   ....[8]....
        /*00ac*/ 	.word	0xffffffff


	//   ....[9]....
        /*00b0*/ 	.word	0xffffffff


	//   ....[10]....
        /*00b4*/ 	.word	0xffffffff


	//   ....[11]....
        /*00b8*/ 	.word	0xffffffff


	//   ....[12]....
        /*00bc*/ 	.word	0xffffffff


	//   ....[13]....
        /*00c0*/ 	.word	0xffffffff


	//   ....[14]....
        /*00c4*/ 	.word	0xffffffff


	//   ....[15]....
        /*00c8*/ 	.word	0xffffffff


	//   ....[16]....
        /*00cc*/ 	.word	0xffffffff


	//   ....[17]....
        /*00d0*/ 	.word	0xffffffff


	//   ....[18]....
        /*00d4*/ 	.word	0xffffffff


	//   ....[19]....
        /*00d8*/ 	.word	0xffffffff


	//   ....[20]....
        /*00dc*/ 	.word	0xffffffff


	//   ....[21]....
        /*00e0*/ 	.word	0xffffffff


	//   ....[22]....
        /*00e4*/ 	.word	0xffffffff


	//   ....[23]....
        /*00e8*/ 	.word	0xffffffff


	//   ....[24]....
        /*00ec*/ 	.word	0xffffffff


	//   ....[25]....
        /*00f0*/ 	.word	0xffffffff


	//   ....[26]....
        /*00f4*/ 	.word	0xffffffff


	//   ....[27]....
        /*00f8*/ 	.word	0xffffffff


	//   ....[28]....
        /*00fc*/ 	.word	0xffffffff


	//   ....[29]....
        /*0100*/ 	.word	0xffffffff


	//   ....[30]....
        /*0104*/ 	.word	0xffffffff


	//   ....[31]....
        /*0108*/ 	.word	0xffffffff


	//   ....[32]....
        /*010c*/ 	.word	0xffffffff


	//   ....[33]....
        /*0110*/ 	.word	0xffffffff


	//   ....[34]....
        /*0114*/ 	.word	0xffffffff


	//   ....[35]....
        /*0118*/ 	.word	0xffffffff


	//   ....[36]....
        /*011c*/ 	.word	0xffffffff


	//   ....[37]....
        /*0120*/ 	.word	0xffffffff


	//   ....[38]....
        /*0124*/ 	.word	0xffffffff


	//   ....[39]....
        /*0128*/ 	.word	0xffffffff


	//   ....[40]....
        /*012c*/ 	.word	0xffffffff


	//   ....[41]....
        /*0130*/ 	.word	0xffffffff


	//   ....[42]....
        /*0134*/ 	.word	0xffffffff


	//   ....[43]....
        /*0138*/ 	.word	0xffffffff


	//   ....[44]....
        /*013c*/ 	.word	0xffffffff


	//   ....[45]....
        /*0140*/ 	.word	0xffffffff


	//   ....[46]....
        /*0144*/ 	.word	0xffffffff


	//   ....[47]....
        /*0148*/ 	.word	0xffffffff


	//   ....[48]....
        /*014c*/ 	.word	0xffffffff


	//   ....[49]....
        /*0150*/ 	.word	0xffffffff


	//   ....[50]....
        /*0154*/ 	.word	0xffffffff


	//   ....[51]....
        /*0158*/ 	.word	0xffffffff


	//   ....[52]....
        /*015c*/ 	.word	0xffffffff


	//   ....[53]....
        /*0160*/ 	.word	0xffffffff


	//   ....[54]....
        /*0164*/ 	.word	0xffffffff


	//   ....[55]....
        /*0168*/ 	.word	0xffffffff


	//   ....[56]....
        /*016c*/ 	.word	0xffffffff


	//   ....[57]....
        /*0170*/ 	.word	0xffffffff


	//   ....[58]....
        /*0174*/ 	.word	0xffffffff


	//   ....[59]....
        /*0178*/ 	.word	0xffffffff


	//----- nvinfo : EIATTR_COOP_GROUP_INSTR_OFFSETS
	.align		4
.L_1097:
        /*017c*/ 	.byte	0x04, 0x28
        /*017e*/ 	.short	(.L_1099 - .L_1098)


	//   ....[0]....
.L_1098:
        /*0180*/ 	.word	0x00000e70


	//   ....[1]....
        /*0184*/ 	.word	0x00000e90


	//   ....[2]....
        /*0188*/ 	.word	0x00000ea0


	//   ....[3]....
        /*018c*/ 	.word	0x00000eb0


	//   ....[4]....
        /*0190*/ 	.word	0x00000ec0


	//   ....[5]....
        /*0194*/ 	.word	0x00000ed0


	//   ....[6]....
        /*0198*/ 	.word	0x00000f10


	//   ....[7]....
        /*019c*/ 	.word	0x00000f30


	//   ....[8]....
        /*01a0*/ 	.word	0x00000f50


	//   ....[9]....
        /*01a4*/ 	.word	0x00000f70


	//   ....[10]....
        /*01a8*/ 	.word	0x00000f80


	//   ....[11]....
        /*01ac*/ 	.word	0x00000f90


	//   ....[12]....
        /*01b0*/ 	.word	0x00000fc0


	//   ....[13]....
        /*01b4*/ 	.word	0x00000fe0


	//   ....[14]....
        /*01b8*/ 	.word	0x00001000


	//   ....[15]....
        /*01bc*/ 	.word	0x00001030


	//   ....[16]....
        /*01c0*/ 	.word	0x00001040


	//   ....[17]....
        /*01c4*/ 	.word	0x00001050


	//   ....[18]....
        /*01c8*/ 	.word	0x00001080


	//   ....[19]....
        /*01cc*/ 	.word	0x000010a0


	//   ....[20]....
        /*01d0*/ 	.word	0x000010b0


	//   ....[21]....
        /*01d4*/ 	.word	0x000010f0


	//   ....[22]....
        /*01d8*/ 	.word	0x00001110


	//   ....[23]....
        /*01dc*/ 	.word	0x00001120


	//   ....[24]....
        /*01e0*/ 	.word	0x00001170


	//   ....[25]....
        /*01e4*/ 	.word	0x00001190


	//   ....[26]....
        /*01e8*/ 	.word	0x000011b0


	//   ....[27]....
        /*01ec*/ 	.word	0x000011d0


	//   ....[28]....
        /*01f0*/ 	.word	0x000011f0


	//   ....[29]....
        /*01f4*/ 	.word	0x00001200


	//   ....[30]....
        /*01f8*/ 	.word	0x00001410


	//   ....[31]....
        /*01fc*/ 	.word	0x00001420


	//   ....[32]....
        /*0200*/ 	.word	0x00001430


	//   ....[33]....
        /*0204*/ 	.word	0x00001440


	//   ....[34]....
        /*0208*/ 	.word	0x00001450


	//   ....[35]....
        /*020c*/ 	.word	0x00001460


	//   ....[36]....
        /*0210*/ 	.word	0x00001490


	//   ....[37]....
        /*0214*/ 	.word	0x000014b0


	//   ....[38]....
        /*0218*/ 	.word	0x000014d0


	//   ....[39]....
        /*021c*/ 	.word	0x000014f0


	//   ....[40]....
        /*0220*/ 	.word	0x00001510


	//   ....[41]....
        /*0224*/ 	.word	0x00001520


	//   ....[42]....
        /*0228*/ 	.word	0x00001560


	//   ....[43]....
        /*022c*/ 	.word	0x00001580


	//   ....[44]....
        /*0230*/ 	.word	0x000015a0


	//   ....[45]....
        /*0234*/ 	.word	0x000015c0


	//   ....[46]....
        /*0238*/ 	.word	0x000015d0


	//   ....[47]....
        /*023c*/ 	.word	0x000015e0


	//   ....[48]....
        /*0240*/ 	.word	0x00001610


	//   ....[49]....
        /*0244*/ 	.word	0x00001630


	//   ....[50]....
        /*0248*/ 	.word	0x00001650


	//   ....[51]....
        /*024c*/ 	.word	0x00001680


	//   ....[52]....
        /*0250*/ 	.word	0x00001690


	//   ....[53]....
        /*0254*/ 	.word	0x000016a0


	//   ....[54]....
        /*0258*/ 	.word	0x000016d0


	//   ....[55]....
        /*025c*/ 	.word	0x00001700


	//   ....[56]....
        /*0260*/ 	.word	0x00001720


	//   ....[57]....
        /*0264*/ 	.word	0x00001740


	//   ....[58]....
        /*0268*/ 	.word	0x00001750


	//   ....[59]....
        /*026c*/ 	.word	0x00001760


	//----- nvinfo : EIATTR_VRC_CTA_INIT_COUNT
	.align		4
.L_1099:
        /*0270*/ 	.byte	0x02, 0x4a
	.zero		1
	.zero		1


	//----- nvinfo : EIATTR_EXIT_INSTR_OFFSETS
	.align		4
        /*0274*/ 	.byte	0x04, 0x1c
        /*0276*/ 	.short	(.L_1101 - .L_1100)


	//   ....[0]....
.L_1100:
        /*0278*/ 	.word	0x00000040


	//   ....[1]....
        /*027c*/ 	.word	0x000012e0


	//   ....[2]....
        /*0280*/ 	.word	0x00001770


	//   ....[3]....
        /*0284*/ 	.word	0x000019d0


	//----- nvinfo : EIATTR_CRS_STACK_SIZE
	.align		4
.L_1101:
        /*0288*/ 	.byte	0x04, 0x1e
        /*028a*/ 	.short	(.L_1103 - .L_1102)
.L_1102:
        /*028c*/ 	.word	0x00000000


	//----- nvinfo : EIATTR_CBANK_PARAM_SIZE
	.align		4
.L_1103:
        /*0290*/ 	.byte	0x03, 0x19
        /*0292*/ 	.short	0x0029


	//----- nvinfo : EIATTR_PARAM_CBANK
	.align		4
        /*0294*/ 	.byte	0x04, 0x0a
        /*0296*/ 	.short	(.L_1105 - .L_1104)
	.align		4
.L_1104:
        /*0298*/ 	.word	index@(.nv.constant0._Z19gemv_kernel_batchedIf6float2Li64ELi6EEvPKT_S3_S3_PS1_iib)
        /*029c*/ 	.short	0x0380
        /*029e*/ 	.short	0x0029


	//----- nvinfo : EIATTR_SW_WAR
	.align		4
.L_1105:
        /*02a0*/ 	.byte	0x04, 0x36
        /*02a2*/ 	.short	(.L_1107 - .L_1106)
.L_1106:
        /*02a4*/ 	.word	0x00000008
.L_1107:


//--------------------- .nv.info._Z19gemv_kernel_batchedIf6float2Li64ELi5EEvPKT_S3_S3_PS1_iib --------------------------
	.section	.nv.info._Z19gemv_kernel_batchedIf6float2Li64ELi5EEvPKT_S3_S3_PS1_iib,"",@"SHT_CUDA_INFO"
	.sectionflags	@""
	.align	4


	//----- nvinfo : EIATTR_CUDA_API_VERSION
	.align		4
        /*0000*/ 	.byte	0x04, 0x37
        /*0002*/ 	.short	(.L_1109 - .L_1108)
.L_1108:
        /*0004*/ 	.word	0x00000082


	//----- nvinfo : EIATTR_KPARAM_INFO
	.align		4
.L_1109:
        /*0008*/ 	.byte	0x04, 0x17
        /*000a*/ 	.short	(.L_1111 - .L_1110)
.L_1110:
        /*000c*/ 	.word	0x00000000
        /*0010*/ 	.short	0x0006
        /*0012*/ 	.short	0x0028
        /*0014*/ 	.byte	0x00, 0xf0, 0x05, 0x00


	//----- nvinfo : EIATTR_KPARAM_INFO
	.align		4
.L_1111:
        /*0018*/ 	.byte	0x04, 0x17
        /*001a*/ 	.short	(.L_1113 - .L_1112)
.L_1112:
        /*001c*/ 	.word	0x00000000
        /*0020*/ 	.short	0x0005
        /*0022*/ 	.short	0x0024
        /*0024*/ 	.byte	0x00, 0xf0, 0x11, 0x00


	//----- nvinfo : EIATTR_KPARAM_INFO
	.align		4
.L_1113:
        /*0028*/ 	.byte	0x04, 0x17
        /*002a*/ 	.short	(.L_1115 - .L_1114)
.L_1114:
        /*002c*/ 	.word	0x00000000
        /*0030*/ 	.short	0x0004
        /*0032*/ 	.short	0x0020
        /*0034*/ 	.byte	0x00, 0xf0, 0x11, 0x00


	//----- nvinfo : EIATTR_KPARAM_INFO
	.align		4
.L_1115:
        /*0038*/ 	.byte	0x04, 0x17
        /*003a*/ 	.short	(.L_1117 - .L_1116)
.L_1116:
        /*003c*/ 	.word	0x00000000
        /*0040*/ 	.short	0x0003
        /*0042*/ 	.short	0x0018
        /*0044*/ 	.byte	0x00, 0xf5, 0x21, 0x00


	//----- nvinfo : EIATTR_KPARAM_INFO
	.align		4
.L_1117:
        /*0048*/ 	.byte	0x04, 0x17
        /*004a*/ 	.short	(.L_1119 - .L_1118)
.L_1118:
        /*004c*/ 	.word	0x00000000
        /*0050*/ 	.short	0x0002
        /*0052*/ 	.short	0x0010
        /*0054*/ 	.byte	0x00, 0xf5, 0x21, 0x00


	//----- nvinfo : EIATTR_KPARAM_INFO
	.align		4
.L_1119:
        /*0058*/ 	.byte	0x04, 0x17
        /*005a*/ 	.short	(.L_1121 - .L_1120)
.L_1120:
        /*005c*/ 	.word	0x00000000
        /*0060*/ 	.short	0x0001
        /*0062*/ 	.short	0x0008
        /*0064*/ 	.byte	0x00, 0xf5, 0x21, 0x00


	//----- nvinfo : EIATTR_KPARAM_INFO
	.align		4
.L_1121:
        /*0068*/ 	.byte	0x04, 0x17
        /*006a*/ 	.short	(.L_1123 - .L_1122)
.L_1122:
        /*006c*/ 	.word	0x00000000
        /*0070*/ 	.short	0x0000
        /*0072*/ 	.short	0x0000
        /*0074*/ 	.byte	0x00, 0xf5, 0x21, 0x00


	//----- nvinfo : EIATTR_SPARSE_MMA_MASK
	.align		4
.L_1123:
        /*0078*/ 	.byte	0x03, 0x50
        /*007a*/ 	.short	0x0000


	//----- nvinfo : EIATTR_MAXREG_COUNT
	.align		4
        /*007c*/ 	.byte	0x03, 0x1b
        /*007e*/ 	.short	0x00ff


	//----- nvinfo : EIATTR_NUM_BARRIERS
	.align		4
        /*0080*/ 	.byte	0x02, 0x4c
        /*0082*/ 	.byte	0x01
	.zero		1


	//----- nvinfo : EIATTR_MERCURY_ISA_VERSION
	.align		4
        /*0084*/ 	.byte	0x03, 0x5f
        /*0086*/ 	.short	0x0101


	//----- nvinfo : EIATTR_COOP_GROUP_MASK_REGIDS
	.align		4
        /*0088*/ 	.byte	0x04, 0x29
        /*008a*/ 	.short	(.L_1125 - .L_1124)


	//   ....[0]....
.L_1124:
        /*008c*/ 	.word	0xffffffff


	//   ....[1]....
        /*0090*/ 	.word	0xffffffff


	//   ....[2]....
        /*0094*/ 	.word	0xffffffff


	//   ....[3]....
        /*0098*/ 	.word	0xffffffff


	//   ....[4]....
        /*009c*/ 	.word	0xffffffff


	//   ....[5]....
        /*00a0*/ 	.word	0xffffffff


	//   ....[6]....
        /*00a4*/ 	.word	0xffffffff


	//   ....[7]....
        /*00a8*/ 	.word	0xffffffff


	//   ....[8]....
        /*00ac*/ 	.word	0xffffffff


	//   ....[9]....
        /*00b0*/ 	.word	0xffffffff


	//   ....[10]....
        /*00b4*/ 	.word	0xffffffff


	//   ....[11]....
        /*00b8*/ 	.word	0xffffffff


	//   ....[12]....
        /*00bc*/ 	.word	0xffffffff


	//   ....[13]....
        /*00c0*/ 	.word	0xffffffff


	//   ....[14]....
        /*00c4*/ 	.word	0xffffffff


	//   ....[15]....
        /*00c8*/ 	.word	0xffffffff


	//   ....[16]....
        /*00cc*/ 	.word	0xffffffff


	//   ....[17]....
        /*00d0*/ 	.word	0xffffffff


	//   ....[18]....
        /*00d4*/ 	.word	0xffffffff


	//   ....[19]....
        /*00d8*/ 	.word	0xffffffff


	//   ....[20]....
        /*00dc*/ 	.word	0xffffffff


	//   ....[21]....
        /*00e0*/ 	.word	0xffffffff


	//   ....[22]....
        /*00e4*/ 	.word	0xffffffff


	//   ....[23]....
        /*00e8*/ 	.word	0xffffffff


	//   ....[24]....
        /*00ec*/ 	.word	0xffffffff


	//   ....[25]....
        /*00f0*/ 	.word	0xffffffff


	//   ....[26]....
        /*00f4*/ 	.word	0xffffffff


	//   ....[27]....
        /*00f8*/ 	.word	0xffffffff


	//   ....[28]....
        /*00fc*/ 	.word	0xffffffff


	//   ....[29]....
        /*0100*/ 	.word	0xffffffff


	//   ....[30]....
        /*0104*/ 	.word	0xffffffff


	//   ....[31]....
        /*0108*/ 	.word	0xffffffff


	//   ....[32]....
        /*010c*/ 	.word	0xffffffff


	//   ....[33]....
        /*0110*/ 	.word	0xffffffff


	//   ....[34]....
        /*0114*/ 	.word	0xffffffff


	//   ....[35]....
        /*0118*/ 	.word	0xffffffff


	//   ....[36]....
        /*011c*/ 	.word	0xffffffff


	//   ....[37]....
        /*0120*/ 	.word	0xffffffff


	//   ....[38]....
        /*0124*/ 	.word	0xffffffff


	//   ....[39]....
        /*0128*/ 	.word	0xffffffff


	//   ....[40]....
        /*012c*/ 	.word	0xffffffff


	//   ....[41]....
        /*0130*/ 	.word	0xffffffff


	//   ....[42]....
        /*0134*/ 	.word	0xffffffff


	//   ....[43]....
        /*0138*/ 	.word	0xffffffff


	//   ....[44]....
        /*013c*/ 	.word	0xffffffff


	//   ....[45]....
        /*0140*/ 	.word	0xffffffff


	//   ....[46]....
        /*0144*/ 	.word	0xffffffff


	//   ....[47]....
        /*0148*/ 	.word	0xffffffff


	//   ....[48]....
        /*014c*/ 	.word	0xffffffff


	//   ....[49]....
        /*0150*/ 	.word	0xffffffff


	//----- nvinfo : EIATTR_COOP_GROUP_INSTR_OFFSETS
	.align		4
.L_1125:
        /*0154*/ 	.byte	0x04, 0x28
        /*0156*/ 	.short	(.L_1127 - .L_1126)


	//   ....[0]....
.L_1126:
        /*0158*/ 	.word	0x00000cb0


	//   ....[1]....
        /*015c*/ 	.word	0x00000ce0


	//   ....[2]....
        /*0160*/ 	.word	0x00000cf0


	//   ....[3]....
        /*0164*/ 	.word	0x00000d00


	//   ....[4]....
        /*0168*/ 	.word	0x00000d10


	//   ....[5]....
        /*016c*/ 	.word	0x00000d50


	//   ....[6]....
        /*0170*/ 	.word	0x00000d70


	//   ....[7]....
        /*0174*/ 	.word	0x00000d90


	//   ....[8]....
        /*0178*/ 	.word	0x00000da0


	//   ....[9]....
        /*017c*/ 	.word	0x00000db0


	//   ....[10]....
        /*0180*/ 	.word	0x00000de0


	//   ....[11]....
        /*0184*/ 	.word	0x00000e00


	//   ....[12]....
        /*0188*/ 	.word	0x00000e20


	//   ....[13]....
        /*018c*/ 	.word	0x00000e40


	//   ....[14]....
        /*0190*/ 	.word	0x00000e50


	//   ....[15]....
        /*0194*/ 	.word	0x00000e80


	//   ....[16]....
        /*0198*/ 	.word	0x00000ea0


	//   ....[17]....
        /*019c*/ 	.word	0x00000ec0


	//   ....[18]....
        /*01a0*/ 	.word	0x00000ee0


	//   ....[19]....
        /*01a4*/ 	.word	0x00000ef0


	//   ....[20]....
        /*01a8*/ 	.word	0x00000f20


	//   ....[21]....
        /*01ac*/ 	.word	0x00000f50


	//   ....[22]....
        /*01b0*/ 	.word	0x00000f70


	//   ....[23]....
        /*01b4*/ 	.word	0x00000f90


	//   ....[24]....
        /*01b8*/ 	.word	0x00000fa0


	//   ....[25]....
        /*01bc*/ 	.word	0x000011e0


	//   ....[26]....
        /*01c0*/ 	.word	0x000011f0


	//   ....[27]....
        /*01c4*/ 	.word	0x00001200


	//   ....[28]....
        /*01c8*/ 	.word	0x00001210


	//   ....[29]....
        /*01cc*/ 	.word	0x00001220


	//   ....[30]....
        /*01d0*/ 	.word	0x00001250


	//   ....[31]....
        /*01d4*/ 	.word	0x00001270


	//   ....[32]....
        /*01d8*/ 	.word	0x00001290


	//   ....[33]....
        /*01dc*/ 	.word	0x000012b0


	//   ....[34]....
        /*01e0*/ 	.word	0x000012c0


	//   ....[35]....
        /*01e4*/ 	.word	0x000012f0


	//   ....[36]....
        /*01e8*/ 	.word	0x00001310


	//   ....[37]....
        /*01ec*/ 	.word	0x00001330


	//   ....[38]....
        /*01f0*/ 	.word	0x00001350


	//   ....[39]....
        /*01f4*/ 	.word	0x00001360


	//   ....[40]....
        /*01f8*/ 	.word	0x00001390


	//   ....[41]....
        /*01fc*/ 	.word	0x000013b0


	//   ....[42]....
        /*0200*/ 	.word	0x000013d0


	//   ....[43]....
        /*0204*/ 	.word	0x000013f0


	//   ....[44]....
        /*0208*/ 	.word	0x00001400


	//   ....[45]....
        /*020c*/ 	.word	0x00001430


	//   ....[46]....
        /*0210*/ 	.word	0x00001450


	//   ....[47]....
        /*0214*/ 	.word	0x00001470


	//   ....[48]....
        /*0218*/ 	.word	0x00001490


	//   ....[49]....
        /*021c*/ 	.word	0x000014a0


	//----- nvinfo : EIATTR_VRC_CTA_INIT_COUNT
	.align		4
.L_1127:
        /*0220*/ 	.byte	0x02, 0x4a
	.zero		1
	.zero		1


	//----- nvinfo : EIATTR_EXIT_INSTR_OFFSETS
	.align		4
        /*0224*/ 	.byte	0x04, 0x1c
        /*0226*/ 	.short	(.L_1129 - .L_1128)


	//   ....[0]....
.L_1128:
        /*0228*/ 	.word	0x00000040


	//   ....[1]....
        /*022c*/ 	.word	0x000010d0


	//   ....[2]....
        /*0230*/ 	.word	0x000014b0


	//   ....[3]....
        /*0234*/ 	.word	0x000016c0


	//----- nvinfo : EIATTR_CRS_STACK_SIZE
	.align		4
.L_1129:
        /*0238*/ 	.byte	0x04, 0x1e
        /*023a*/ 	.short	(.L_1131 - .L_1130)
.L_1130:
        /*023c*/ 	.word	0x00000000


	//----- nvinfo : EIATTR_CBANK_PARAM_SIZE
	.align		4
.L_1131:
        /*0240*/ 	.byte	0x03, 0x19
        /*0242*/ 	.short	0x0029


	//----- nvinfo : EIATTR_PARAM_CBANK
	.align		4
        /*0244*/ 	.byte	0x04, 0x0a
        /*0246*/ 	.short	(.L_1133 - .L_1132)
	.align		4
.L_1132:
        /*0248*/ 	.word	index@(.nv.constant0._Z19gemv_kernel_batchedIf6float2Li64ELi5EEvPKT_S3_S3_PS1_iib)
        /*024c*/ 	.short	0x0380
        /*024e*/ 	.short	0x0029


	//----- nvinfo : EIATTR_SW_WAR
	.align		4
.L_1133:
        /*0250*/ 	.byte	0x04, 0x36
        /*0252*/ 	.short	(.L_1135 - .L_1134)
.L_1134:
        /*0254*/ 	.word	0x00000008
.L_1135:


//--------------------- .nv.info._Z19gemv_kernel_batchedIf6float2Li64ELi4EEvPKT_S3_S3_PS1_iib --------------------------
	.section	.nv.info._Z19gemv_kernel_batchedIf6float2Li64ELi4EEvPKT_S3_S3_PS1_iib,"",@"SHT_CUDA_INFO"
	.sectionflags	@""
	.align	4


	//----- nvinfo : EIATTR_CUDA_API_VERSION
	.align		4
        /*0000*/ 	.byte	0x04, 0x37
        /*0002*/ 	.short	(.L_1137 - .L_1136)
.L_1136:
        /*0004*/ 	.word	0x00000082


	//----- nvinfo : EIATTR_KPARAM_INFO
	.align		4
.L_1137:
        /*0008*/ 	.byte	0x04, 0x17
        /*000a*/ 	.short	(.L_1139 - .L_1138)
.L_1138:
        /*000c*/ 	.word	0x00000000
        /*0010*/ 	.short	0x0006
        /*0012*/ 	.short	0x0028
        /*0014*/ 	.byte	0x00, 0xf0, 0x05, 0x00


	//----- nvinfo : EIATTR_KPARAM_INFO
	.align		4
.L_1139:
        /*0018*/ 	.byte	0x04, 0x17
        /*001a*/ 	.short	(.L_1141 - .L_1140)
.L_1140:
        /*001c*/ 	.word	0x00000000
        /*0020*/ 	.short	0x0005
        /*0022*/ 	.short	0x0024
        /*0024*/ 	.byte	0x00, 0xf0, 0x11, 0x00


	//----- nvinfo : EIATTR_KPARAM_INFO
	.align		4
.L_1141:
        /*0028*/ 	.byte	0x04, 0x17
        /*002a*/ 	.short	(.L_1143 - .L_1142)
.L_1142:
        /*002c*/ 	.word	0x00000000
        /*0030*/ 	.short	0x0004
        /*0032*/ 	.short	0x0020
        /*0034*/ 	.byte	0x00, 0xf0, 0x11, 0x00


	//----- nvinfo : EIATTR_KPARAM_INFO
	.align		4
.L_1143:
        /*0038*/ 	.byte	0x04, 0x17
        /*003a*/ 	.short	(.L_1145 - .L_1144)
.L_1144:
        /*003c*/ 	.word	0x00000000
        /*0040*/ 	.short	0x0003
        /*0042*/ 	.short	0x0018
        /*0044*/ 	.byte	0x00, 0xf5, 0x21, 0x00


	//----- nvinfo : EIATTR_KPARAM_INFO
	.align		4
.L_1145:
        /*0048*/ 	.byte	0x04, 0x17
        /*004a*/ 	.short	(.L_1147 - .L_1146)
.L_1146:
        /*004c*/ 	.word	0x00000000
        /*0050*/ 	.short	0x0002
        /*0052*/ 	.short	0x0010
        /*0054*/ 	.byte	0x00, 0xf5, 0x21, 0x00


	//----- nvinfo : EIATTR_KPARAM_INFO
	.align		4
.L_1147:
        /*0058*/ 	.byte	0x04, 0x17
        /*005a*/ 	.short	(.L_1149 - .L_1148)
.L_1148:
        /*005c*/ 	.word	0x00000000
        /*0060*/ 	.short	0x0001
        /*0062*/ 	.short	0x0008
        /*0064*/ 	.byte	0x00, 0xf5, 0x21, 0x00


	//----- nvinfo : EIATTR_KPARAM_INFO
	.align		4
.L_1149:
        /*0068*/ 	.byte	0x04, 0x17
        /*006a*/ 	.short	(.L_1151 - .L_1150)
.L_1150:
        /*006c*/ 	.word	0x00000000
        /*0070*/ 	.short	0x0000
        /*0072*/ 	.short	0x0000
        /*0074*/ 	.byte	0x00, 0xf5, 0x21, 0x00


	//----- nvinfo : EIATTR_SPARSE_MMA_MASK
	.align		4
.L_1151:
        /*0078*/ 	.byte	0x03, 0x50
        /*007a*/ 	.short	0x0000


	//----- nvinfo : EIATTR_MAXREG_COUNT
	.align		4
        /*007c*/ 	.byte	0x03, 0x1b
        /*007e*/ 	.short	0x00ff


	//----- nvinfo : EIATTR_NUM_BARRIERS
	.align		4
        /*0080*/ 	.byte	0x02, 0x4c
        /*0082*/ 	.byte	0x01
	.zero		1


	//----- nvinfo : EIATTR_MERCURY_ISA_VERSION
	.align		4
        /*0084*/ 	.byte	0x03, 0x5f
        /*0086*/ 	.short	0x0101


	//----- nvinfo : EIATTR_COOP_GROUP_MASK_REGIDS
	.align		4
        /*0088*/ 	.byte	0x04, 0x29
        /*008a*/ 	.short	(.L_1153 - .L_1152)


	//   ....[0]....
.L_1152:
        /*008c*/ 	.word	0xffffffff


	//   ....[1]....
        /*0090*/ 	.word	0xffffffff


	//   ....[2]....
        /*0094*/ 	.word	0xffffffff


	//   ....[3]....
        /*0098*/ 	.word	0xffffffff


	//   ....[4]....
        /*009c*/ 	.word	0xffffffff


	//   ....[5]....
        /*00a0*/ 	.word	0xffffffff


	//   ....[6]....
        /*00a4*/ 	.word	0xffffffff


	//   ....[7]....
        /*00a8*/ 	.word	0xffffffff


	//   ....[8]....
        /*00ac*/ 	.word	0xffffffff


	//   ....[9]....
        /*00b0*/ 	.word	0xffffffff


	//   ....[10]....
        /*00b4*/ 	.word	0xffffffff


	//   ....[11]....
        /*00b8*/ 	.word	0xffffffff


	//   ....[12]....
        /*00bc*/ 	.word	0xffffffff


	//   ....[13]....
        /*00c0*/ 	.word	0xffffffff


	//   ....[14]....
        /*00c4*/ 	.word	0xffffffff


	//   ....[15]....
        /*00c8*/ 	.word	0xffffffff


	//   ....[16]....
        /*00cc*/ 	.word	0xffffffff


	//   ....[17]....
        /*00d0*/ 	.word	0xffffffff


	//   ....[18]....
        /*00d4*/ 	.word	0xffffffff


	//   ....[19]....
        /*00d8*/ 	.word	0xffffffff


	//   ....[20]....
        /*00dc*/ 	.word	0xffffffff


	//   ....[21]....
        /*00e0*/ 	.word	0xffffffff


	//   ....[22]....
        /*00e4*/ 	.word	0xffffffff


	//   ....[23]....
        /*00e8*/ 	.word	0xffffffff


	//   ....[24]....
        /*00ec*/ 	.word	0xffffffff


	//   ....[25]....
        /*00f0*/ 	.word	0xffffffff


	//   ....[26]....
        /*00f4*/ 	.word	0xffffffff


	//   ....[27]....
        /*00f8*/ 	.word	0xffffffff


	//   ....[28]....
        /*00fc*/ 	.word	0xffffffff


	//   ....[29]....
        /*0100*/ 	.word	0xffffffff


	//   ....[30]....
        /*0104*/ 	.word	0xffffffff


	//   ....[31]....
        /*0108*/ 	.word	0xffffffff


	//   ....[32]....
        /*010c*/ 	.word	0xffffffff


	//   ....[33]....
        /*0110*/ 	.word	0xffffffff


	//   ....[34]....
        /*0114*/ 	.word	0xffffffff


	//   ....[35]....
        /*0118*/ 	.word	0xffffffff


	//   ....[36]....
        /*011c*/ 	.word	0xffffffff


	//   ....[37]....
        /*0120*/ 	.word	0xffffffff


	//   ....[38]....
        /*0124*/ 	.word	0xffffffff


	//   ....[39]....
        /*0128*/ 	.word	0xffffffff


	//----- nvinfo : EIATTR_COOP_GROUP_INSTR_OFFSETS
	.align		4
.L_1153:
        /*012c*/ 	.byte	0x04, 0x28
        /*012e*/ 	.short	(.L_1155 - .L_1154)


	//   ....[0]....
.L_1154:
        /*0130*/ 	.word	0x00000ae0


	//   ....[1]....
        /*0134*/ 	.word	0x00000af0


	//   ....[2]....
        /*0138*/ 	.word	0x00000b00


	//   ....[3]....
        /*013c*/ 	.word	0x00000b10


	//   ....[4]....
        /*0140*/ 	.word	0x00000b60


	//   ....[5]....
        /*0144*/ 	.word	0x00000b70


	//   ....[6]....
        /*0148*/ 	.word	0x00000b80


	//   ....[7]....
        /*014c*/ 	.word	0x00000b90


	//   ....[8]....
        /*0150*/ 	.word	0x00000be0


	//   ....[9]....
        /*0154*/ 	.word	0x00000bf0


	//   ....[10]....
        /*0158*/ 	.word	0x00000c00


	//   ....[11]....
        /*015c*/ 	.word	0x00000c10


	//   ....[12]....
        /*0160*/ 	.word	0x00000c70


	//   ....[13]....
        /*0164*/ 	.word	0x00000c80


	//   ....[14]....
        /*0168*/ 	.word	0x00000c90


	//   ....[15]....
        /*016c*/ 	.word	0x00000ca0


	//   ....[16]....
        /*0170*/ 	.word	0x00000d00


	//   ....[17]....
        /*0174*/ 	.word	0x00000d10


	//   ....[18]....
        /*0178*/ 	.word	0x00000d20


	//   ....[19]....
        /*017c*/ 	.word	0x00000d30


	//   ....[20]....
        /*0180*/ 	.word	0x00000ef0


	//   ....[21]....
        /*0184*/ 	.word	0x00000f00


	//   ....[22]....
        /*0188*/ 	.word	0x00000f10


	//   ....[23]....
        /*018c*/ 	.word	0x00000f20


	//   ....[24]....
        /*0190*/ 	.word	0x00000f50


	//   ....[25]....
        /*0194*/ 	.word	0x00000f70


	//   ....[26]....
        /*0198*/ 	.word	0x00000f90


	//   ....[27]....
        /*019c*/ 	.word	0x00000fa0


	//   ....[28]....
        /*01a0*/ 	.word	0x00000fd0


	//   ....[29]....
        /*01a4*/ 	.word	0x00000ff0


	//   ....[30]....
        /*01a8*/ 	.word	0x00001010


	//   ....[31]....
        /*01ac*/ 	.word	0x00001020


	//   ....[32]....
        /*01b0*/ 	.word	0x00001050


	//   ....[33]....
        /*01b4*/ 	.word	0x00001080


	//   ....[34]....
        /*01b8*/ 	.word	0x00001090


	//   ....[35]....
        /*01bc*/ 	.word	0x000010a0


	//   ....[36]....
        /*01c0*/ 	.word	0x000010c0


	//   ....[37]....
        /*01c4*/ 	.word	0x000010f0


	//   ....[38]....
        /*01c8*/ 	.word	0x00001110


	//   ....[39]....
        /*01cc*/ 	.word	0x00001120


	//----- nvinfo : EIATTR_VRC_CTA_INIT_COUNT
	.align		4
.L_1155:
        /*01d0*/ 	.byte	0x02, 0x4a
	.zero		1
	.zero		1


	//----- nvinfo : EIATTR_EXIT_INSTR_OFFSETS
	.align		4
        /*01d4*/ 	.byte	0x04, 0x1c
        /*01d6*/ 	.short	(.L_1157 - .L_1156)


	//   ....[0]....
.L_1156:
        /*01d8*/ 	.word	0x00000040


	//   ....[1]....
        /*01dc*/ 	.word	0x00000e00


	//   ....[2]....
        /*01e0*/ 	.word	0x00001130


	//   ....[3]....
        /*01e4*/ 	.word	0x00001300


	//----- nvinfo : EIATTR_CRS_STACK_SIZE
	.align		4
.L_1157:
        /*01e8*/ 	.byte	0x04, 0x1e
        /*01ea*/ 	.short	(.L_1159 - .L_1158)
.L_1158:
        /*01ec*/ 	.word	0x00000000


	//----- nvinfo : EIATTR_CBANK_PARAM_SIZE
	.align		4
.L_1159:
        /*01f0*/ 	.byte	0x03, 0x19
        /*01f2*/ 	.short	0x0029


	//----- nvinfo : EIATTR_PARAM_CBANK
	.align		4
        /*01f4*/ 	.byte	0x04, 0x0a
        /*01f6*/ 	.short	(.L_1161 - .L_1160)
	.align		4
.L_1160:
        /*01f8*/ 	.word	index@(.nv.constant0._Z19gemv_kernel_batchedIf6float2Li64ELi4EEvPKT_S3_S3_PS1_iib)
        /*01fc*/ 	.short	0x0380
        /*01fe*/ 	.short	0x0029


	//----- nvinfo : EIATTR_SW_WAR
	.align		4
.L_1161:
        /*0200*/ 	.byte	0x04, 0x36
        /*0202*/ 	.short	(.L_1163 - .L_1162)
.L_1162:
        /*0204*/ 	.word	0x00000008
.L_1163:


//--------------------- .nv.info._Z19gemv_kernel_batchedIf6float2Li64ELi3EEvPKT_S3_S3_PS1_iib --------------------------
	.section	.nv.info._Z19gemv_kernel_batchedIf6float2Li64ELi3EEvPKT_S3_S3_PS1_iib,"",@"SHT_CUDA_INFO"
	.sectionflags	@""
	.align	4


	//----- nvinfo : EIATTR_CUDA_API_VERSION
	.align		4
        /*0000*/ 	.byte	0x04, 0x37
        /*0002*/ 	.short	(.L_1165 - .L_1164)
.L_1164:
        /*0004*/ 	.word	0x00000082


	//----- nvinfo : EIATTR_KPARAM_INFO
	.align		4
.L_1165:
        /*0008*/ 	.byte	0x04, 0x17
        /*000a*/ 	.short	(.L_1167 - .L_1166)
.L_1166:
        /*000c*/ 	.word	0x00000000
        /*0010*/ 	.short	0x0006
        /*0012*/ 	.short	0x0028
        /*0014*/ 	.byte	0x00, 0xf0, 0x05, 0x00


	//----- nvinfo : EIATTR_KPARAM_INFO
	.align		4
.L_1167:
        /*0018*/ 	.byte	0x04, 0x17
        /*001a*/ 	.short	(.L_1169 - .L_1168)
.L_1168:
        /*001c*/ 	.word	0x00000000
        /*0020*/ 	.short	0x0005
        /*0022*/ 	.short	0x0024
        /*0024*/ 	.byte	0x00, 0xf0, 0x11, 0x00


	//----- nvinfo : EIATTR_KPARAM_INFO
	.align		4
.L_1169:
        /*0028*/ 	.byte	0x04, 0x17
        /*002a*/ 	.short	(.L_1171 - .L_1170)
.L_1170:
        /*002c*/ 	.word	0x00000000
        /*0030*/ 	.short	0x0004
        /*0032*/ 	.short	0x0020
        /*0034*/ 	.byte	0x00, 0xf0, 0x11, 0x00


	//----- nvinfo : EIATTR_KPARAM_INFO
	.align		4
.L_1171:
        /*0038*/ 	.byte	0x04, 0x17
        /*003a*/ 	.short	(.L_1173 - .L_1172)
.L_1172:
        /*003c*/ 	.word	0x00000000
        /*0040*/ 	.short	0x0003
        /*0042*/ 	.short	0x0018
        /*0044*/ 	.byte	0x00, 0xf5, 0x21, 0x00


	//----- nvinfo : EIATTR_KPARAM_INFO
	.align		4
.L_1173:
        /*0048*/ 	.byte	0x04, 0x17
        /*004a*/ 	.short	(.L_1175 - .L_1174)
.L_1174:
        /*004c*/ 	.word	0x00000000
        /*0050*/ 	.short	0x0002
        /*0052*/ 	.short	0x0010
        /*0054*/ 	.byte	0x00, 0xf5, 0x21, 0x00


	//----- nvinfo : EIATTR_KPARAM_INFO
	.align		4
.L_1175:
        /*0058*/ 	.byte	0x04, 0x17
        /*005a*/ 	.short	(.L_1177 - .L_1176)
.L_1176:
        /*005c*/ 	.word	0x00000000
        /*0060*/ 	.short	0x0001
        /*0062*/ 	.short	0x0008
        /*0064*/ 	.byte	0x00, 0xf5, 0x21, 0x00


	//----- nvinfo : EIATTR_KPARAM_INFO
	.align		4
.L_1177:
        /*0068*/ 	.byte	0x04, 0x17
        /*006a*/ 	.short	(.L_1179 - .L_1178)
.L_1178:
        /*006c*/ 	.word	0x00000000
        /*0070*/ 	.short	0x0000
        /*0072*/ 	.short	0x0000
        /*0074*/ 	.byte	0x00, 0xf5, 0x21, 0x00


	//----- nvinfo : EIATTR_SPARSE_MMA_MASK
	.align		4
.L_1179:
        /*0078*/ 	.byte	0x03, 0x50
        /*007a*/ 	.short	0x0000


	//----- nvinfo : EIATTR_MAXREG_COUNT
	.align		4
        /*007c*/ 	.byte	0x03, 0x1b
        /*007e*/ 	.short	0x00ff


	//----- nvinfo : EIATTR_NUM_BARRIERS
	.align		4
        /*0080*/ 	.byte	0x02, 0x4c
        /*0082*/ 	.byte	0x01
	.zero		1


	//----- nvinfo : EIATTR_MERCURY_ISA_VERSION
	.align		4
        /*0084*/ 	.byte	0x03, 0x5f
        /*0086*/ 	.short	0x0101


	//----- nvinfo : EIATTR_COOP_GROUP_MASK_REGIDS
	.align		4
        /*0088*/ 	.byte	0x04, 0x29
        /*008a*/ 	.short	(.L_1181 - .L_1180)


	//   ....[0]....
.L_1180:
        /*008c*/ 	.word	0xffffffff


	//   ....[1]....
        /*0090*/ 	.word	0xffffffff


	//   ....[2]....
        /*0094*/ 	.word	0xffffffff


	//   ....[3]....
        /*0098*/ 	.word	0xffffffff


	//   ....[4]....
        /*009c*/ 	.word	0xffffffff


	//   ....[5]....
        /*00a0*/ 	.word	0xffffffff


	//   ....[6]....
        /*00a4*/ 	.word	0xffffffff


	//   ....[7]....
        /*00a8*/ 	.word	0xffffffff


	//   ....[8]....
        /*00ac*/ 	.word	0xffffffff


	//   ....[9]....
        /*00b0*/ 	.word	0xffffffff


	//   ....[10]....
        /*00b4*/ 	.word	0xffffffff


	//   ....[11]....
        /*00b8*/ 	.word	0xffffffff


	//   ....[12]....
        /*00bc*/ 	.word	0xffffffff


	//   ....[13]....
        /*00c0*/ 	.word	0xffffffff


	//   ....[14]....
        /*00c4*/ 	.word	0xffffffff


	//   ....[15]....
        /*00c8*/ 	.word	0xffffffff


	//   ....[16]....
        /*00cc*/ 	.word	0xffffffff


	//   ....[17]....
        /*00d0*/ 	.word	0xffffffff


	//   ....[18]....
        /*00d4*/ 	.word	0xffffffff


	//   ....[19]....
        /*00d8*/ 	.word	0xffffffff


	//   ....[20]....
        /*00dc*/ 	.word	0xffffffff


	//   ....[21]....
        /*00e0*/ 	.word	0xffffffff


	//   ....[22]....
        /*00e4*/ 	.word	0xffffffff


	//   ....[23]....
        /*00e8*/ 	.word	0xffffffff


	//   ....[24]....
        /*00ec*/ 	.word	0xffffffff


	//   ....[25]....
        /*00f0*/ 	.word	0xffffffff


	//   ....[26]....
        /*00f4*/ 	.word	0xffffffff


	//   ....[27]....
        /*00f8*/ 	.word	0xffffffff


	//   ....[28]....
        /*00fc*/ 	.word	0xffffffff


	//   ....[29]....
        /*0100*/ 	.word	0xffffffff


	//----- nvinfo : EIATTR_COOP_GROUP_INSTR_OFFSETS
	.align		4
.L_1181:
        /*0104*/ 	.byte	0x04, 0x28
        /*0106*/ 	.short	(.L_1183 - .L_1182)


	//   ....[0]....
.L_1182:
        /*0108*/ 	.word	0x000008f0


	//   ....[1]....
        /*010c*/ 	.word	0x00000910


	//   ....[2]....
        /*0110*/ 	.word	0x00000920


	//   ....[3]....
        /*0114*/ 	.word	0x00000960


	//   ....[4]....
        /*0118*/ 	.word	0x00000970


	//   ....[5]....
        /*011c*/ 	.word	0x00000980


	//   ....[6]....
        /*0120*/ 	.word	0x000009c0


	//   ....[7]....
        /*0124*/ 	.word	0x000009d0


	//   ....[8]....
        /*0128*/ 	.word	0x000009e0


	//   ....[9]....
        /*012c*/ 	.word	0x00000a30


	//   ....[10]....
        /*0130*/ 	.word	0x00000a40


	//   ....[11]....
        /*0134*/ 	.word	0x00000a50


	//   ....[12]....
        /*0138*/ 	.word	0x00000aa0


	//   ....[13]....
        /*013c*/ 	.word	0x00000ab0


	//   ....[14]....
        /*0140*/ 	.word	0x00000ac0


	//   ....[15]....
        /*0144*/ 	.word	0x00000c50


	//   ....[16]....
        /*0148*/ 	.word	0x00000c60


	//   ....[17]....
        /*014c*/ 	.word	0x00000c70


	//   ....[18]....
        /*0150*/ 	.word	0x00000cb0


	//   ....[19]....
        /*0154*/ 	.word	0x00000cc0


	//   ....[20]....
        /*0158*/ 	.word	0x00000cd0


	//   ....[21]....
        /*015c*/ 	.word	0x00000d00


	//   ....[22]....
        /*0160*/ 	.word	0x00000d20


	//   ....[23]....
        /*0164*/ 	.word	0x00000d30


	//   ....[24]....
        /*0168*/ 	.word	0x00000d60


	//   ....[25]....
        /*016c*/ 	.word	0x00000d80


	//   ....[26]....
        /*0170*/ 	.word	0x00000d90


	//   ....[27]....
        /*0174*/ 	.word	0x00000dc0


	//   ....[28]....
        /*0178*/ 	.word	0x00000de0


	//   ....[29]....
        /*017c*/ 	.word	0x00000df0


	//----- nvinfo : EIATTR_VRC_CTA_INIT_COUNT
	.align		4
.L_1183:
        /*0180*/ 	.byte	0x02, 0x4a
	.zero		1
	.zero		1


	//----- nvinfo : EIATTR_EXIT_INSTR_OFFSETS
	.align		4
        /*0184*/ 	.byte	0x04, 0x1c
        /*0186*/ 	.short	(.L_1185 - .L_1184)


	//   ....[0]....
.L_1184:
        /*0188*/ 	.word	0x00000040


	//   ....[1]....
        /*018c*/ 	.word	0x00000b80


	//   ....[2]....
        /*0190*/ 	.word	0x00000e00


	//   ....[3]....
        /*0194*/ 	.word	0x00000f70


	//----- nvinfo : EIATTR_CRS_STACK_SIZE
	.align		4
.L_1185:
        /*0198*/ 	.byte	0x04, 0x1e
        /*019a*/ 	.short	(.L_1187 - .L_1186)
.L_1186:
        /*019c*/ 	.word	0x00000000


	//----- nvinfo : EIATTR_CBANK_PARAM_SIZE
	.align		4
.L_1187:
        /*01a0*/ 	.byte	0x03, 0x19
        /*01a2*/ 	.short	0x0029


	//----- nvinfo : EIATTR_PARAM_CBANK
	.align		4
        /*01a4*/ 	.byte	0x04, 0x0a
        /*01a6*/ 	.short	(.L_1189 - .L_1188)
	.align		4
.L_1188:
        /*01a8*/ 	.word	index@(.nv.constant0._Z19gemv_kernel_batchedIf6float2Li64ELi3EEvPKT_S3_S3_PS1_iib)
        /*01ac*/ 	.short	0x0380
        /*01ae*/ 	.short	0x0029


	//----- nvinfo : EIATTR_SW_WAR
	.align		4
.L_1189:
        /*01b0*/ 	.byte	0x04, 0x36
        /*01b2*/ 	.short	(.L_1191 - .L_1190)
.L_1190:
        /*01b4*/ 	.word	0x00000008
.L_1191:


//--------------------- .nv.info._Z19gemv_kernel_batchedIf6float2Li64ELi2EEvPKT_S3_S3_PS1_iib --------------------------
	.section	.nv.info._Z19gemv_kernel_batchedIf6float2Li64ELi2EEvPKT_S3_S3_PS1_iib,"",@"SHT_CUDA_INFO"
	.sectionflags	@""
	.align	4


	//----- nvinfo : EIATTR_CUDA_API_VERSION
	.align		4
        /*0000*/ 	.byte	0x04, 0x37
        /*0002*/ 	.short	(.L_1193 - .L_1192)
.L_1192:
        /*0004*/ 	.word	0x00000082


	//----- nvinfo : EIATTR_KPARAM_INFO
	.align		4
.L_1193:
        /*0008*/ 	.byte	0x04, 0x17
        /*000a*/ 	.short	(.L_1195 - .L_1194)
.L_1194:
        /*000c*/ 	.word	0x00000000
        /*0010*/ 	.short	0x0006
        /*0012*/ 	.short	0x0028
        /*0014*/ 	.byte	0x00, 0xf0, 0x05, 0x00


	//----- nvinfo : EIATTR_KPARAM_INFO
	.align		4
.L_1195:
        /*0018*/ 	.byte	0x04, 0x17
        /*001a*/ 	.short	(.L_1197 - .L_1196)
.L_1196:
        /*001c*/ 	.word	0x00000000
        /*0020*/ 	.short	0x0005
        /*0022*/ 	.short	0x0024
        /*0024*/ 	.byte	0x00, 0xf0, 0x11, 0x00


	//----- nvinfo : EIATTR_KPARAM_INFO
	.align		4
.L_1197:
        /*0028*/ 	.byte	0x04, 0x17
        /*002a*/ 	.short	(.L_1199 - .L_1198)
.L_1198:
        /*002c*/ 	.word	0x00000000
        /*0030*/ 	.short	0x0004
        /*0032*/ 	.short	0x0020
        /*0034*/ 	.byte	0x00, 0xf0, 0x11, 0x00


	//----- nvinfo : EIATTR_KPARAM_INFO
	.align		4
.L_1199:
        /*0038*/ 	.byte	0x04, 0x17
        /*003a*/ 	.short	(.L_1201 - .L_1200)
.L_1200:
        /*003c*/ 	.word	0x00000000
        /*0040*/ 	.short	0x0003
        /*0042*/ 	.short	0x0018
        /*0044*/ 	.byte	0x00, 0xf5, 0x21, 0x00


	//----- nvinfo : EIATTR_KPARAM_INFO
	.align		4
.L_1201:
        /*0048*/ 	.byte	0x04, 0x17
        /*004a*/ 	.short	(.L_1203 - .L_1202)
.L_1202:
        /*004c*/ 	.word	0x00000000
        /*0050*/ 	.short	0x0002
        /*0052*/ 	.short	0x0010
        /*0054*/ 	.byte	0x00, 0xf5, 0x21, 0x00


	//----- nvinfo : EIATTR_KPARAM_INFO
	.align		4
.L_1203:
        /*0058*/ 	.byte	0x04, 0x17
        /*005a*/ 	.short	(.L_1205 - .L_1204)
.L_1204:
        /*005c*/ 	.word	0x00000000
        /*0060*/ 	.short	0x0001
        /*0062*/ 	.short	0x0008
        /*0064*/ 	.byte	0x00, 0xf5, 0x21, 0x00


	//----- nvinfo : EIATTR_KPARAM_INFO
	.align		4
.L_1205:
        /*0068*/ 	.byte	0x04, 0x17
        /*006a*/ 	.short	(.L_1207 - .L_1206)
.L_1206:
        /*006c*/ 	.word	0x00000000
        /*0070*/ 	.short	0x0000
        /*0072*/ 	.short	0x0000
        /*0074*/ 	.byte	0x00, 0xf5, 0x21, 0x00


	//----- nvinfo : EIATTR_SPARSE_MMA_MASK
	.align		4
.L_1207:
        /*0078*/ 	.byte	0x03, 0x50
        /*007a*/ 	.short	0x0000


	//----- nvinfo : EIATTR_MAXREG_COUNT
	.align		4
        /*007c*/ 	.byte	0x03, 0x1b
        /*007e*/ 	.short	0x00ff


	//----- nvinfo : EIATTR_NUM_BARRIERS
	.align		4
        /*0080*/ 	.byte	0x02, 0x4c
        /*0082*/ 	.byte	0x01
	.zero		1


	//----- nvinfo : EIATTR_MERCURY_ISA_VERSION
	.align		4
        /*0084*/ 	.byte	0x03, 0x5f
        /*0086*/ 	.short	0x0101


	//----- nvinfo : EIATTR_COOP_GROUP_MASK_REGIDS
	.align		4
        /*0088*/ 	.byte	0x04, 0x29
        /*008a*/ 	.short	(.L_1209 - .L_1208)


	//   ....[0]....
.L_1208:
        /*008c*/ 	.word	0xffffffff


	//   ....[1]....
        /*0090*/ 	.word	0xffffffff


	//   ....[2]....
        /*0094*/ 	.word	0xffffffff


	//   ....[3]....
        /*0098*/ 	.word	0xffffffff


	//   ....[4]....
        /*009c*/ 	.word	0xffffffff


	//   ....[5]....
        /*00a0*/ 	.word	0xffffffff


	//   ....[6]....
        /*00a4*/ 	.word	0xffffffff


	//   ....[7]....
        /*00a8*/ 	.word	0xffffffff


	//   ....[8]....
        /*00ac*/ 	.word	0xffffffff


	//   ....[9]....
        /*00b0*/ 	.word	0xffffffff


	//   ....[10]....
        /*00b4*/ 	.word	0xffffffff


	//   ....[11]....
        /*00b8*/ 	.word	0xffffffff


	//   ....[12]....
        /*00bc*/ 	.word	0xffffffff


	//   ....[13]....
        /*00c0*/ 	.word	0xffffffff


	//   ....[14]....
        /*00c4*/ 	.word	0xffffffff


	//   ....[15]....
        /*00c8*/ 	.word	0xffffffff


	//   ....[16]....
        /*00cc*/ 	.word	0xffffffff


	//   ....[17]....
        /*00d0*/ 	.word	0xffffffff


	//   ....[18]....
        /*00d4*/ 	.word	0xffffffff


	//   ....[19]....
        /*00d8*/ 	.word	0xffffffff


	//----- nvinfo : EIATTR_COOP_GROUP_INSTR_OFFSETS
	.align		4
.L_1209:
        /*00dc*/ 	.byte	0x04, 0x28
        /*00de*/ 	.short	(.L_1211 - .L_1210)


	//   ....[0]....
.L_1210:
        /*00e0*/ 	.word	0x00001400


	//   ....[1]....
        /*00e4*/ 	.word	0x00001410


	//   ....[2]....
        /*00e8*/ 	.word	0x00001440


	//   ....[3]....
        /*00ec*/ 	.word	0x00001450


	//   ....[4]....
        /*00f0*/ 	.word	0x00001480


	//   ....[5]....
        /*00f4*/ 	.word	0x00001490


	//   ....[6]....
        /*00f8*/ 	.word	0x000014d0


	//   ....[7]....
        /*00fc*/ 	.word	0x000014e0


	//   ....[8]....
        /*0100*/ 	.word	0x00001520


	//   ....[9]....
        /*0104*/ 	.word	0x00001530


	//   ....[10]....
        /*0108*/ 	.word	0x00001670


	//   ....[11]....
        /*010c*/ 	.word	0x00001680


	//   ....[12]....
        /*0110*/ 	.word	0x000016b0


	//   ....[13]....
        /*0114*/ 	.word	0x000016c0


	//   ....[14]....
        /*0118*/ 	.word	0x000016f0


	//   ....[15]....
        /*011c*/ 	.word	0x00001700


	//   ....[16]....
        /*0120*/ 	.word	0x00001730


	//   ....[17]....
        /*0124*/ 	.word	0x00001740


	//   ....[18]....
        /*0128*/ 	.word	0x00001770


	//   ....[19]....
        /*012c*/ 	.word	0x00001780


	//----- nvinfo : EIATTR_VRC_CTA_INIT_COUNT
	.align		4
.L_1211:
        /*0130*/ 	.byte	0x02, 0x4a
	.zero		1
	.zero		1


	//----- nvinfo : EIATTR_EXIT_INSTR_OFFSETS
	.align		4
        /*0134*/ 	.byte	0x04, 0x1c
        /*0136*/ 	.short	(.L_1213 - .L_1212)


	//   ....[0]....
.L_1212:
        /*0138*/ 	.word	0x00000040


	//   ....[1]....
        /*013c*/ 	.word	0x000015c0


	//   ....[2]....
        /*0140*/ 	.word	0x00001790


	//   ....[3]....
        /*0144*/ 	.word	0x000018b0


	//----- nvinfo : EIATTR_CRS_STACK_SIZE
	.align		4
.L_1213:
        /*0148*/ 	.byte	0x04, 0x1e
        /*014a*/ 	.short	(.L_1215 - .L_1214)
.L_1214:
        /*014c*/ 	.word	0x00000000


	//----- nvinfo : EIATTR_CBANK_PARAM_SIZE
	.align		4
.L_1215:
        /*0150*/ 	.byte	0x03, 0x19
        /*0152*/ 	.short	0x0029


	//----- nvinfo : EIATTR_PARAM_CBANK
	.align		4
        /*0154*/ 	.byte	0x04, 0x0a
        /*0156*/ 	.short	(.L_1217 - .L_1216)
	.align		4
.L_1216:
        /*0158*/ 	.word	index@(.nv.constant0._Z19gemv_kernel_batchedIf6float2Li64ELi2EEvPKT_S3_S3_PS1_iib)
        /*015c*/ 	.short	0x0380
        /*015e*/ 	.short	0x0029


	//----- nvinfo : EIATTR_SW_WAR
	.align		4
.L_1217:
        /*0160*/ 	.byte	0x04, 0x36
        /*0162*/ 	.short	(.L_1219 - .L_1218)
.L_1218:
        /*0164*/ 	.word	0x00000008
.L_1219:


//--------------------- .nv.info._Z19gemv_kernel_batchedIf6float2Li64ELi1EEvPKT_S3_S3_PS1_iib --------------------------
	.section	.nv.info._Z19gemv_kernel_batchedIf6float2Li64ELi1EEvPKT_S3_S3_PS1_iib,"",@"SHT_CUDA_INFO"
	.sectionflags	@""
	.align	4


	//----- nvinfo : EIATTR_CUDA_API_VERSION
	.align		4
        /*0000*/ 	.byte	0x04, 0x37
        /*0002*/ 	.short	(.L_1221 - .L_1220)
.L_1220:
        /*0004*/ 	.word	0x00000082


	//----- nvinfo : EIATTR_KPARAM_INFO
	.align		4
.L_1221:
        /*0008*/ 	.byte	0x04, 0x17
        /*000a*/ 	.short	(.L_1223 - .L_1222)
.L_1222:
        /*000c*/ 	.word	0x00000000
        /*0010*/ 	.short	0x0006
        /*0012*/ 	.short	0x0028
        /*0014*/ 	.byte	0x00, 0xf0, 0x05, 0x00


	//----- nvinfo : EIATTR_KPARAM_INFO
	.align		4
.L_1223:
        /*0018*/ 	.byte	0x04, 0x17
        /*001a*/ 	.short	(.L_1225 - .L_1224)
.L_1224:
        /*001c*/ 	.word	0x00000000
        /*0020*/ 	.short	0x0005
        /*0022*/ 	.short	0x0024
        /*0024*/ 	.byte	0x00, 0xf0, 0x11, 0x00


	//----- nvinfo : EIATTR_KPARAM_INFO
	.align		4
.L_1225:
        /*0028*/ 	.byte	0x04, 0x17
        /*002a*/ 	.short	(.L_1227 - .L_1226)
.L_1226:
        /*002c*/ 	.word	0x00000000
        /*0030*/ 	.short	0x0004
        /*0032*/ 	.short	0x0020
        /*0034*/ 	.byte	0x00, 0xf0, 0x11, 0x00


	//----- nvinfo : EIATTR_KPARAM_INFO
	.align		4
.L_1227:
        /*0038*/ 	.byte	0x04, 0x17
        /*003a*/ 	.short	(.L_1229 - .L_1228)
.L_1228:
        /*003c*/ 	.word	0x00000000
        /*0040*/ 	.short	0x0003
        /*0042*/ 	.short	0x0018
        /*0044*/ 	.byte	0x00, 0xf5, 0x21, 0x00


	//----- nvinfo : EIATTR_KPARAM_INFO
	.align		4
.L_1229:
        /*0048*/ 	.byte	0x04, 0x17
        /*004a*/ 	.short	(.L_1231 - .L_1230)
.L_1230:
        /*004c*/ 	.word	0x00000000
        /*0050*/ 	.short	0x0002
        /*0052*/ 	.short	0x0010
        /*0054*/ 	.byte	0x00, 0xf5, 0x21, 0x00


	//----- nvinfo : EIATTR_KPARAM_INFO
	.align		4
.L_1231:
        /*0058*/ 	.byte	0x04, 0x17
        /*005a*/ 	.short	(.L_1233 - .L_1232)
.L_1232:
        /*005c*/ 	.word	0x00000000
        /*0060*/ 	.short	0x0001
        /*0062*/ 	.short	0x0008
        /*0064*/ 	.byte	0x00, 0xf5, 0x21, 0x00


	//----- nvinfo : EIATTR_KPARAM_INFO
	.align		4
.L_1233:
        /*0068*/ 	.byte	0x04, 0x17
        /*006a*/ 	.short	(.L_1235 - .L_1234)
.L_1234:
        /*006c*/ 	.word	0x00000000
        /*0070*/ 	.short	0x0000
        /*0072*/ 	.short	0x0000
        /*0074*/ 	.byte	0x00, 0xf5, 0x21, 0x00


	//----- nvinfo : EIATTR_SPARSE_MMA_MASK
	.align		4
.L_1235:
        /*0078*/ 	.byte	0x03, 0x50
        /*007a*/ 	.short	0x0000


	//----- nvinfo : EIATTR_MAXREG_COUNT
	.align		4
        /*007c*/ 	.byte	0x03, 0x1b
        /*007e*/ 	.short	0x00ff


	//----- nvinfo : EIATTR_NUM_BARRIERS
	.align		4
        /*0080*/ 	.byte	0x02, 0x4c
        /*0082*/ 	.byte	0x01
	.zero		1


	//----- nvinfo : EIATTR_MERCURY_ISA_VERSION
	.align		4
        /*0084*/ 	.byte	0x03, 0x5f
        /*0086*/ 	.short	0x0101


	//----- nvinfo : EIATTR_COOP_GROUP_MASK_REGIDS
	.align		4
        /*0088*/ 	.byte	0x04, 0x29
        /*008a*/ 	.short	(.L_1237 - .L_1236)


	//   ....[0]....
.L_1236:
        /*008c*/ 	.word	0xffffffff


	//   ....[1]....
        /*0090*/ 	.word	0xffffffff


	//   ....[2]....
        /*0094*/ 	.word	0xffffffff


	//   ....[3]....
        /*0098*/ 	.word	0xffffffff


	//   ....[4]....
        /*009c*/ 	.word	0xffffffff


	//   ....[5]....
        /*00a0*/ 	.word	0xffffffff


	//   ....[6]....
        /*00a4*/ 	.word	0xffffffff


	//   ....[7]....
        /*00a8*/ 	.word	0xffffffff


	//   ....[8]....
        /*00ac*/ 	.word	0xffffffff


	//   ....[9]....
        /*00b0*/ 	.word	0xffffffff


	//----- nvinfo : EIATTR_COOP_GROUP_INSTR_OFFSETS
	.align		4
.L_1237:
        /*00b4*/ 	.byte	0x04, 0x28
        /*00b6*/ 	.short	(.L_1239 - .L_1238)


	//   ....[0]....
.L_1238:
        /*00b8*/ 	.word	0x00000de0


	//   ....[1]....
        /*00bc*/ 	.word	0x00000e00


	//   ....[2]....
        /*00c0*/ 	.word	0x00000e20


	//   ....[3]....
        /*00c4*/ 	.word	0x00000e50


	//   ....[4]....
        /*00c8*/ 	.word	0x00000e80


	//   ....[5]....
        /*00cc*/ 	.word	0x00000f80


	//   ....[6]....
        /*00d0*/ 	.word	0x00000fa0


	//   ....[7]....
        /*00d4*/ 	.word	0x00000fc0


	//   ....[8]....
        /*00d8*/ 	.word	0x00000fe0


	//   ....[9]....
        /*00dc*/ 	.word	0x00001000


	//----- nvinfo : EIATTR_VRC_CTA_INIT_COUNT
	.align		4
.L_1239:
        /*00e0*/ 	.byte	0x02, 0x4a
	.zero		1
	.zero		1


	//----- nvinfo : EIATTR_EXIT_INSTR_OFFSETS
	.align		4
        /*00e4*/ 	.byte	0x04, 0x1c
        /*00e6*/ 	.short	(.L_1241 - .L_1240)


	//   ....[0]....
.L_1240:
        /*00e8*/ 	.word	0x00000040


	//   ....[1]....
        /*00ec*/ 	.word	0x00000ef0


	//   ....[2]....
        /*00f0*/ 	.word	0x00001010


	//   ....[3]....
        /*00f4*/ 	.word	0x000010f0


	//----- nvinfo : EIATTR_CRS_STACK_SIZE
	.align		4
.L_1241:
        /*00f8*/ 	.byte	0x04, 0x1e
        /*00fa*/ 	.short	(.L_1243 - .L_1242)
.L_1242:
        /*00fc*/ 	.word	0x00000000


	//----- nvinfo : EIATTR_CBANK_PARAM_SIZE
	.align		4
.L_1243:
        /*0100*/ 	.byte	0x03, 0x19
        /*0102*/ 	.short	0x0029


	//----- nvinfo : EIATTR_PARAM_CBANK
	.align		4
        /*0104*/ 	.byte	0x04, 0x0a
        /*0106*/ 	.short	(.L_1245 - .L_1244)
	.align		4
.L_1244:
        /*0108*/ 	.word	index@(.nv.constant0._Z19gemv_kernel_batchedIf6float2Li64ELi1EEvPKT_S3_S3_PS1_iib)
        /*010c*/ 	.short	0x0380
        /*010e*/ 	.short	0x0029


	//----- nvinfo : EIATTR_SW_WAR
	.align		4
.L_1245:
        /*0110*/ 	.byte	0x04, 0x36
        /*0112*/ 	.short	(.L_1247 - .L_1246)
.L_1246:
        /*0114*/ 	.word	0x00000008
.L_1247:


//--------------------- .nv.info._Z19gemv_kernel_batchedIf6float2Li32ELi8EEvPKT_S3_S3_PS1_iib --------------------------
	.section	.nv.info._Z19gemv_kernel_batchedIf6float2Li32ELi8EEvPKT_S3_S3_PS1_iib,"",@"SHT_CUDA_INFO"
	.sectionflags	@""
	.align	4


	//----- nvinfo : EIATTR_CUDA_API_VERSION
	.align		4
        /*0000*/ 	.byte	0x04, 0x37
        /*0002*/ 	.short	(.L_1249 - .L_1248)
.L_1248:
        /*0004*/ 	.word	0x00000082


	//----- nvinfo : EIATTR_KPARAM_INFO
	.align		4
.L_1249:
        /*0008*/ 	.byte	0x04, 0x17
        /*000a*/ 	.short	(.L_1251 - .L_1250)
.L_1250:
        /*000c*/ 	.word	0x00000000
        /*0010*/ 	.short	0x0006
        /*0012*/ 	.short	0x0028
        /*0014*/ 	.byte	0x00, 0xf0, 0x05, 0x00


	//----- nvinfo : EIATTR_KPARAM_INFO
	.align		4
.L_1251:
        /*0018*/ 	.byte	0x04, 0x17
        /*001a*/ 	.short	(.L_1253 - .L_1252)
.L_1252:
        /*001c*/ 	.word	0x00000000
        /*0020*/ 	.short	0x0005
        /*0022*/ 	.short	0x0024
        /*0024*/ 	.byte	0x00, 0xf0, 0x11, 0x00


	//----- nvinfo : EIATTR_KPARAM_INFO
	.align		4
.L_1253:
        /*0028*/ 	.byte	0x04, 0x17
        /*002a*/ 	.short	(.L_1255 - .L_1254)
.L_1254:
        /*002c*/ 	.word	0x00000000
        /*0030*/ 	.short	0x0004
        /*0032*/ 	.short	0x0020
        /*0034*/ 	.byte	0x00, 0xf0, 0x11, 0x00


	//----- nvinfo : EIATTR_KPARAM_INFO
	.align		4
.L_1255:
        /*0038*/ 	.byte	0x04, 0x17
        /*003a*/ 	.short	(.L_1257 - .L_1256)
.L_1256:
        /*003c*/ 	.word	0x00000000
        /*0040*/ 	.short	0x0003
        /*0042*/ 	.short	0x0018
        /*0044*/ 	.byte	0x00, 0xf5, 0x21, 0x00


	//----- nvinfo : EIATTR_KPARAM_INFO
	.align		4
.L_1257:
        /*0048*/ 	.byte	0x04, 0x17
        /*004a*/ 	.short	(.L_1259 - .L_1258)
.L_1258:
        /*004c*/ 	.word	0x00000000
        /*0050*/ 	.short	0x0002
        /*0052*/ 	.short	0x0010
        /*0054*/ 	.byte	0x00, 0xf5, 0x21, 0x00


	//----- nvinfo : EIATTR_KPARAM_INFO
	.align		4
.L_1259:
        /*0058*/ 	.byte	0x04, 0x17
        /*005a*/ 	.short	(.L_1261 - .L_1260)
.L_1260:
        /*005c*/ 	.word	0x00000000
        /*0060*/ 	.short	0x0001
        /*0062*/ 	.short	0x0008
        /*0064*/ 	.byte	0x00, 0xf5, 0x21, 0x00


	//----- nvinfo : EIATTR_KPARAM_INFO
	.align		4
.L_1261:
        /*0068*/ 	.byte	0x04, 0x17
        /*006a*/ 	.short	(.L_1263 - .L_1262)
.L_1262:
        /*006c*/ 	.word	0x00000000
        /*0070*/ 	.short	0x0000
        /*0072*/ 	.short	0x0000
        /*0074*/ 	.byte	0x00, 0xf5, 0x21, 0x00


	//----- nvinfo : EIATTR_SPARSE_MMA_MASK
	.align		4
.L_1263:
        /*0078*/ 	.byte	0x03, 0x50
        /*007a*/ 	.short	0x0000


	//----- nvinfo : EIATTR_MAXREG_COUNT
	.align		4
        /*007c*/ 	.byte	0x03, 0x1b
        /*007e*/ 	.short	0x00ff


	//----- nvinfo : EIATTR_MERCURY_ISA_VERSION
	.align		4
        /*0080*/ 	.byte	0x03, 0x5f
        /*0082*/ 	.short	0x0101


	//----- nvinfo : EIATTR_COOP_GROUP_MASK_REGIDS
	.align		4
        /*0084*/ 	.byte	0x04, 0x29
        /*0086*/ 	.short	(.L_1265 - .L_1264)


	//   ....[0]....
.L_1264:
        /*0088*/ 	.word	0xffffffff


	//   ....[1]....
        /*008c*/ 	.word	0xffffffff


	//   ....[2]....
        /*0090*/ 	.word	0xffffffff


	//   ....[3]....
        /*0094*/ 	.word	0xffffffff


	//   ....[4]....
        /*0098*/ 	.word	0xffffffff


	//   ....[5]....
        /*009c*/ 	.word	0xffffffff


	//   ....[6]....
        /*00a0*/ 	.word	0xffffffff


	//   ....[7]....
        /*00a4*/ 	.word	0xffffffff


	//   ....[8]....
        /*00a8*/ 	.word	0xffffffff


	//   ....[9]....
        /*00ac*/ 	.word	0xffffffff


	//   ....[10]....
        /*00b0*/ 	.word	0xffffffff


	//   ....[11]....
        /*00b4*/ 	.word	0xffffffff


	//   ....[12]....
        /*00b8*/ 	.word	0xffffffff


	//   ....[13]....
        /*00bc*/ 	.word	0xffffffff


	//   ....[14]....
        /*00c0*/ 	.word	0xffffffff


	//   ....[15]....
        /*00c4*/ 	.word	0xffffffff


	//   ....[16]....
        /*00c8*/ 	.word	0xffffffff


	//   ....[17]....
        /*00cc*/ 	.word	0xffffffff


	//   ....[18]....
        /*00d0*/ 	.word	0xffffffff


	//   ....[19]....
        /*00d4*/ 	.word	0xffffffff


	//   ....[20]....
        /*00d8*/ 	.word	0xffffffff


	//   ....[21]....
        /*00dc*/ 	.word	0xffffffff


	//   ....[22]....
        /*00e0*/ 	.word	0xffffffff


	//   ....[23]....
        /*00e4*/ 	.word	0xffffffff


	//   ....[24]....
        /*00e8*/ 	.word	0xffffffff


	//   ....[25]....
        /*00ec*/ 	.word	0xffffffff


	//   ....[26]....
        /*00f0*/ 	.word	0xffffffff


	//   ....[27]....
        /*00f4*/ 	.word	0xffffffff


	//   ....[28]....
        /*00f8*/ 	.word	0xffffffff


	//   ....[29]....
        /*00fc*/ 	.word	0xffffffff


	//   ....[30]....
        /*0100*/ 	.word	0xffffffff


	//   ....[31]....
        /*0104*/ 	.word	0xffffffff


	//   ....[32]....
        /*0108*/ 	.word	0xffffffff


	//   ....[33]....
        /*010c*/ 	.word	0xffffffff


	//   ....[34]....
        /*0110*/ 	.word	0xffffffff


	//   ....[35]....
        /*0114*/ 	.word	0xffffffff


	//   ....[36]....
        /*0118*/ 	.word	0xffffffff


	//   ....[37]....
        /*011c*/ 	.word	0xffffffff


	//   ....[38]....
        /*0120*/ 	.word	0xffffffff


	//   ....[39]....
        /*0124*/ 	.word	0xffffffff


	//----- nvinfo : EIATTR_COOP_GROUP_INSTR_OFFSETS
	.align		4
.L_1265:
        /*0128*/ 	.byte	0x04, 0x28
        /*012a*/ 	.short	(.L_1267 - .L_1266)


	//   ....[0]....
.L_1266:
        /*012c*/ 	.word	0x00001140


	//   ....[1]....
        /*0130*/ 	.word	0x00001160


	//   ....[2]....
        /*0134*/ 	.word	0x00001170


	//   ....[3]....
        /*0138*/ 	.word	0x00001180


	//   ....[4]....
        /*013c*/ 	.word	0x00001190


	//   ....[5]....
        /*0140*/ 	.word	0x000011a0


	//   ....[6]....
        /*0144*/ 	.word	0x000011b0


	//   ....[7]....
        /*0148*/ 	.word	0x000011d0


	//   ....[8]....
        /*014c*/ 	.word	0x00001220


	//   ....[9]....
        /*0150*/ 	.word	0x00001240


	//   ....[10]....
        /*0154*/ 	.word	0x00001260


	//   ....[11]....
        /*0158*/ 	.word	0x00001280


	//   ....[12]....
        /*015c*/ 	.word	0x00001290


	//   ....[13]....
        /*0160*/ 	.word	0x000012a0


	//   ....[14]....
        /*0164*/ 	.word	0x000012b0


	//   ....[15]....
        /*0168*/ 	.word	0x000012d0


	//   ....[16]....
        /*016c*/ 	.word	0x00001300


	//   ....[17]....
        /*0170*/ 	.word	0x00001320


	//   ....[18]....
        /*0174*/ 	.word	0x00001340


	//   ....[19]....
        /*0178*/ 	.word	0x00001360


	//   ....[20]....
        /*017c*/ 	.word	0x00001380


	//   ....[21]....
        /*0180*/ 	.word	0x000013a0


	//   ....[22]....
        /*0184*/ 	.word	0x000013c0


	//   ....[23]....
        /*0188*/ 	.word	0x000013e0


	//   ....[24]....
        /*018c*/ 	.word	0x00001400


	//   ....[25]....
        /*0190*/ 	.word	0x00001420


	//   ....[26]....
        /*0194*/ 	.word	0x00001440


	//   ....[27]....
        /*0198*/ 	.word	0x00001460


	//   ....[28]....
        /*019c*/ 	.word	0x00001480


	//   ....[29]....
        /*01a0*/ 	.word	0x000014a0


	//   ....[30]....
        /*01a4*/ 	.word	0x000014c0


	//   ....[31]....
        /*01a8*/ 	.word	0x000014d0


	//   ....[32]....
        /*01ac*/ 	.word	0x00001500


	//   ....[33]....
        /*01b0*/ 	.word	0x00001520


	//   ....[34]....
        /*01b4*/ 	.word	0x00001550


	//   ....[35]....
        /*01b8*/ 	.word	0x00001570


	//   ....[36]....
        /*01bc*/ 	.word	0x00001590


	//   ....[37]....
        /*01c0*/ 	.word	0x000015a0


	//   ....[38]....
        /*01c4*/ 	.word	0x000015b0


	//   ....[39]....
        /*01c8*/ 	.word	0x000015c0


	//----- nvinfo : EIATTR_VRC_CTA_INIT_COUNT
	.align		4
.L_1267:
        /*01cc*/ 	.byte	0x02, 0x4a
	.zero		1
	.zero		1


	//----- nvinfo : EIATTR_EXIT_INSTR_OFFSETS
	.align		4
        /*01d0*/ 	.byte	0x04, 0x1c
        /*01d2*/ 	.short	(.L_1269 - .L_1268)


	//   ....[0]....
.L_1268:
        /*01d4*/ 	.word	0x00000040


	//   ....[1]....
        /*01d8*/ 	.word	0x000015d0


	//   ....[2]....
        /*01dc*/ 	.word	0x000018d0


	//----- nvinfo : EIATTR_CRS_STACK_SIZE
	.align		4
.L_1269:
        /*01e0*/ 	.byte	0x04, 0x1e
        /*01e2*/ 	.short	(.L_1271 - .L_1270)
.L_1270:
        /*01e4*/ 	.word	0x00000000


	//----- nvinfo : EIATTR_CBANK_PARAM_SIZE
	.align		4
.L_1271:
        /*01e8*/ 	.byte	0x03, 0x19
        /*01ea*/ 	.short	0x0029


	//----- nvinfo : EIATTR_PARAM_CBANK
	.align		4
        /*01ec*/ 	.byte	0x04, 0x0a
        /*01ee*/ 	.short	(.L_1273 - .L_1272)
	.align		4
.L_1272:
        /*01f0*/ 	.word	index@(.nv.constant0._Z19gemv_kernel_batchedIf6float2Li32ELi8EEvPKT_S3_S3_PS1_iib)
        /*01f4*/ 	.short	0x0380
        /*01f6*/ 	.short	0x0029


	//----- nvinfo : EIATTR_SW_WAR
	.align		4
.L_1273:
        /*01f8*/ 	.byte	0x04, 0x36
        /*01fa*/ 	.short	(.L_1275 - .L_1274)
.L_1274:
        /*01fc*/ 	.word	0x00000008
.L_1275:


//--------------------- .nv.info._Z19gemv_kernel_batchedIf6float2Li32ELi7EEvPKT_S3_S3_PS1_iib --------------------------
	.section	.nv.info._Z19gemv_kernel_batchedIf6float2Li32ELi7EEvPKT_S3_S3_PS1_iib,"",@"SHT_CUDA_INFO"
	.sectionflags	@""
	.align	4


	//----- nvinfo : EIATTR_CUDA_API_VERSION
	.align		4
        /*0000*/ 	.byte	0x04, 0x37
        /*0002*/ 	.short	(.L_1277 - .L_1276)
.L_1276:
        /*0004*/ 	.word	0x00000082


	//----- nvinfo : EIATTR_KPARAM_INFO
	.align		4
.L_1277:
        /*0008*/ 	.byte	0x04, 0x17
        /*000a*/ 	.short	(.L_1279 - .L_1278)
.L_1278:
        /*000c*/ 	.word	0x00000000
        /*0010*/ 	.short	0x0006
        /*0012*/ 	.short	0x0028
        /*0014*/ 	.byte	0x00, 0xf0, 0x05, 0x00


	//----- nvinfo : EIATTR_KPARAM_INFO
	.align		4
.L_1279:
        /*0018*/ 	.byte	0x04, 0x17
        /*001a*/ 	.short	(.L_1281 - .L_1280)
.L_1280:
        /*001c*/ 	.word	0x00000000
        /*0020*/ 	.short	0x0005
        /*0022*/ 	.short	0x0024
        /*0024*/ 	.byte	0x00, 0xf0, 0x11, 0x00


	//----- nvinfo : EIATTR_KPARAM_INFO
	.align		4
.L_1281:
        /*0028*/ 	.byte	0x04, 0x17
        /*002a*/ 	.short	(.L_1283 - .L_1282)
.L_1282:
        /*002c*/ 	.word	0x00000000
        /*0030*/ 	.short	0x0004
        /*0032*/ 	.short	0x0020
        /*0034*/ 	.byte	0x00, 0xf0, 0x11, 0x00


	//----- nvinfo : EIATTR_KPARAM_INFO
	.align		4
.L_1283:
        /*0038*/ 	.byte	0x04, 0x17
        /*003a*/ 	.short	(.L_1285 - .L_1284)
.L_1284:
        /*003c*/ 	.word	0x00000000
        /*0040*/ 	.short	0x0003
        /*0042*/ 	.short	0x0018
        /*0044*/ 	.byte	0x00, 0xf5, 0x21, 0x00


	//----- nvinfo : EIATTR_KPARAM_INFO
	.align		4
.L_1285:
        /*0048*/ 	.byte	0x04, 0x17
        /*004a*/ 	.short	(.L_1287 - .L_1286)
.L_1286:
        /*004c*/ 	.word	0x00000000
        /*0050*/ 	.short	0x0002
        /*0052*/ 	.short	0x0010
        /*0054*/ 	.byte	0x00, 0xf5, 0x21, 0x00


	//----- nvinfo : EIATTR_KPARAM_INFO
	.align		4
.L_1287:
        /*0058*/ 	.byte	0x04, 0x17
        /*005a*/ 	.short	(.L_1289 - .L_1288)
.L_1288:
        /*005c*/ 	.word	0x00000000
        /*0060*/ 	.short	0x0001
        /*0062*/ 	.short	0x0008
        /*0064*/ 	.byte	0x00, 0xf5, 0x21, 0x00


	//----- nvinfo : EIATTR_KPARAM_INFO
	.align		4
.L_1289:
        /*0068*/ 	.byte	0x04, 0x17
        /*006a*/ 	.short	(.L_1291 - .L_1290)
.L_1290:
        /*006c*/ 	.word	0x00000000
        /*0070*/ 	.short	0x0000
        /*0072*/ 	.short	0x0000
        /*0074*/ 	.byte	0x00, 0xf5, 0x21, 0x00


	//----- nvinfo : EIATTR_SPARSE_MMA_MASK
	.align		4
.L_1291:
        /*0078*/ 	.byte	0x03, 0x50
        /*007a*/ 	.short	0x0000


	//----- nvinfo : EIATTR_MAXREG_COUNT
	.align		4
        /*007c*/ 	.byte	0x03, 0x1b
        /*007e*/ 	.short	0x00ff


	//----- nvinfo : EIATTR_MERCURY_ISA_VERSION
	.align		4
        /*0080*/ 	.byte	0x03, 0x5f
        /*0082*/ 	.short	0x0101


	//----- nvinfo : EIATTR_COOP_GROUP_MASK_REGIDS
	.align		4
        /*0084*/ 	.byte	0x04, 0x29
        /*0086*/ 	.short	(.L_1293 - .L_1292)


	//   ....[0]....
.L_1292:
        /*0088*/ 	.word	0xffffffff


	//   ....[1]....
        /*008c*/ 	.word	0xffffffff


	//   ....[2]....
        /*0090*/ 	.word	0xffffffff


	//   ....[3]....
        /*0094*/ 	.word	0xffffffff


	//   ....[4]....
        /*0098*/ 	.word	0xffffffff


	//   ....[5]....
        /*009c*/ 	.word	0xffffffff


	//   ....[6]....
        /*00a0*/ 	.word	0xffffffff


	//   ....[7]....
        /*00a4*/ 	.word	0xffffffff


	//   ....[8]....
        /*00a8*/ 	.word	0xffffffff


	//   ....[9]....
        /*00ac*/ 	.word	0xffffffff


	//   ....[10]....
        /*00b0*/ 	.word	0xffffffff


	//   ....[11]....
        /*00b4*/ 	.word	0xffffffff


	//   ....[12]....
        /*00b8*/ 	.word	0xffffffff


	//   ....[13]....
        /*00bc*/ 	.word	0xffffffff


	//   ....[14]....
        /*00c0*/ 	.word	0xffffffff


	//   ....[15]....
        /*00c4*/ 	.word	0xffffffff


	//   ....[16]....
        /*00c8*/ 	.word	0xffffffff


	//   ....[17]....
        /*00cc*/ 	.word	0xffffffff


	//   ....[18]....
        /*00d0*/ 	.word	0xffffffff


	//   ....[19]....
        /*00d4*/ 	.word	0xffffffff


	//   ....[20]....
        /*00d8*/ 	.word	0xffffffff


	//   ....[21]....
        /*00dc*/ 	.word	0xffffffff


	//   ....[22]....
        /*00e0*/ 	.word	0xffffffff


	//   ....[23]....
        /*00e4*/ 	.word	0xffffffff


	//   ....[24]....
        /*00e8*/ 	.word	0xffffffff


	//   ....[25]....
        /*00ec*/ 	.word	0xffffffff


	//   ....[26]....
        /*00f0*/ 	.word	0xffffffff


	//   ....[27]....
        /*00f4*/ 	.word	0xffffffff


	//   ....[28]....
        /*00f8*/ 	.word	0xffffffff


	//   ....[29]....
        /*00fc*/ 	.word	0xffffffff


	//   ....[30]....
        /*0100*/ 	.word	0xffffffff


	//   ....[31]....
        /*0104*/ 	.word	0xffffffff


	//   ....[32]....
        /*0108*/ 	.word	0xffffffff


	//   ....[33]....
        /*010c*/ 	.word	0xffffffff


	//   ....[34]....
        /*0110*/ 	.word	0xffffffff


	//----- nvinfo : EIATTR_COOP_GROUP_INSTR_OFFSETS
	.align		4
.L_1293:
        /*0114*/ 	.byte	0x04, 0x28
        /*0116*/ 	.short	(.L_1295 - .L_1294)


	//   ....[0]....
.L_1294:
        /*0118*/ 	.word	0x00000fd0


	//   ....[1]....
        /*011c*/ 	.word	0x00000ff0


	//   ....[2]....
        /*0120*/ 	.word	0x00001000


	//   ....[3]....
        /*0124*/ 	.word	0x00001010


	//   ....[4]....
        /*0128*/ 	.word	0x00001020


	//   ....[5]....
        /*012c*/ 	.word	0x00001030


	//   ....[6]....
        /*0130*/ 	.word	0x00001040


	//   ....[7]....
        /*0134*/ 	.word	0x00001080


	//   ....[8]....
        /*0138*/ 	.word	0x000010a0


	//   ....[9]....
        /*013c*/ 	.word	0x000010c0


	//   ....[10]....
        /*0140*/ 	.word	0x000010e0


	//   ....[11]....
        /*0144*/ 	.word	0x00001100


	//   ....[12]....
        /*0148*/ 	.word	0x00001110


	//   ....[13]....
        /*014c*/ 	.word	0x00001120


	//   ....[14]....
        /*0150*/ 	.word	0x00001150


	//   ....[15]....
        /*0154*/ 	.word	0x00001170


	//   ....[16]....
        /*0158*/ 	.word	0x00001190


	//   ....[17]....
        /*015c*/ 	.word	0x000011b0


	//   ....[18]....
        /*0160*/ 	.word	0x000011d0


	//   ....[19]....
        /*0164*/ 	.word	0x000011f0


	//   ....[20]....
        /*0168*/ 	.word	0x00001200


	//   ....[21]....
        /*016c*/ 	.word	0x00001230


	//   ....[22]....
        /*0170*/ 	.word	0x00001250


	//   ....[23]....
        /*0174*/ 	.word	0x00001270


	//   ....[24]....
        /*0178*/ 	.word	0x00001290


	//   ....[25]....
        /*017c*/ 	.word	0x000012b0


	//   ....[26]....
        /*0180*/ 	.word	0x000012d0


	//   ....[27]....
        /*0184*/ 	.word	0x000012e0


	//   ....[28]....
        /*0188*/ 	.word	0x00001330


	//   ....[29]....
        /*018c*/ 	.word	0x00001350


	//   ....[30]....
        /*0190*/ 	.word	0x00001370


	//   ....[31]....
        /*0194*/ 	.word	0x00001390


	//   ....[32]....
        /*0198*/ 	.word	0x000013a0


	//   ....[33]....
        /*019c*/ 	.word	0x000013b0


	//   ....[34]....
        /*01a0*/ 	.word	0x000013c0


	//----- nvinfo : EIATTR_VRC_CTA_INIT_COUNT
	.align		4
.L_1295:
        /*01a4*/ 	.byte	0x02, 0x4a
	.zero		1
	.zero		1


	//----- nvinfo : EIATTR_EXIT_INSTR_OFFSETS
	.align		4
        /*01a8*/ 	.byte	0x04, 0x1c
        /*01aa*/ 	.short	(.L_1297 - .L_1296)


	//   ....[0]....
.L_1296:
        /*01ac*/ 	.word	0x00000040


	//   ....[1]....
        /*01b0*/ 	.word	0x000013d0


	//   ....[2]....
        /*01b4*/ 	.word	0x00001680


	//----- nvinfo : EIATTR_CRS_STACK_SIZE
	.align		4
.L_1297:
        /*01b8*/ 	.byte	0x04, 0x1e
        /*01ba*/ 	.short	(.L_1299 - .L_1298)
.L_1298:
        /*01bc*/ 	.word	0x00000000


	//----- nvinfo : EIATTR_CBANK_PARAM_SIZE
	.align		4
.L_1299:
        /*01c0*/ 	.byte	0x03, 0x19
        /*01c2*/ 	.short	0x0029


	//----- nvinfo : EIATTR_PARAM_CBANK
	.align		4
        /*01c4*/ 	.byte	0x04, 0x0a
        /*01c6*/ 	.short	(.L_1301 - .L_1300)
	.align		4
.L_1300:
        /*01c8*/ 	.word	index@(.nv.constant0._Z19gemv_kernel_batchedIf6float2Li32ELi7EEvPKT_S3_S3_PS1_iib)
        /*01cc*/ 	.short	0x0380
        /*01ce*/ 	.short	0x0029


	//----- nvinfo : EIATTR_SW_WAR
	.align		4
.L_1301:
        /*01d0*/ 	.byte	0x04, 0x36
        /*01d2*/ 	.short	(.L_1303 - .L_1302)
.L_1302:
        /*01d4*/ 	.word	0x00000008
.L_1303:


//--------------------- .nv.info._Z19gemv_kernel_batchedIf6float2Li32ELi6EEvPKT_S3_S3_PS1_iib --------------------------
	.section	.nv.info._Z19gemv_kernel_batchedIf6float2Li32ELi6EEvPKT_S3_S3_PS1_iib,"",@"SHT_CUDA_INFO"
	.sectionflags	@""
	.align	4


	//----- nvinfo : EIATTR_CUDA_API_VERSION
	.align		4
        /*0000*/ 	.byte	0x04, 0x37
        /*0002*/ 	.short	(.L_1305 - .L_1304)
.L_1304:
        /*0004*/ 	.word	0x00000082


	//----- nvinfo : EIATTR_KPARAM_INFO
	.align		4
.L_1305:
        /*0008*/ 	.byte	0x04, 0x17
        /*000a*/ 	.short	(.L_1307 - .L_1306)
.L_1306:
        /*000c*/ 	.word	0x00000000
        /*0010*/ 	.short	0x0006
        /*0012*/ 	.short	0x0028
        /*0014*/ 	.byte	0x00, 0xf0, 0x05, 0x00


	//----- nvinfo : EIATTR_KPARAM_INFO
	.align		4
.L_1307:
        /*0018*/ 	.byte	0x04, 0x17
        /*001a*/ 	.short	(.L_1309 - .L_1308)
.L_1308:
        /*001c*/ 	.word	0x00000000
        /*0020*/ 	.short	0x0005
        /*0022*/ 	.short	0x0024
        /*0024*/ 	.byte	0x00, 0xf0, 0x11, 0x00


	//----- nvinfo : EIATTR_KPARAM_INFO
	.align		4
.L_1309:
        /*0028*/ 	.byte	0x04, 0x17
        /*002a*/ 	.short	(.L_1311 - .L_1310)
.L_1310:
        /*002c*/ 	.word	0x00000000
        /*0030*/ 	.short	0x0004
        /*0032*/ 	.short	0x0020
        /*0034*/ 	.byte	0x00, 0xf0, 0x11, 0x00


	//----- nvinfo : EIATTR_KPARAM_INFO
	.align		4
.L_1311:
        /*0038*/ 	.byte	0x04, 0x17
        /*003a*/ 	.short	(.L_1313 - .L_1312)
.L_1312:
        /*003c*/ 	.word	0x00000000
        /*0040*/ 	.short	0x0003
        /*0042*/ 	.short	0x0018
        /*0044*/ 	.byte	0x00, 0xf5, 0x21, 0x00


	//----- nvinfo : EIATTR_KPARAM_INFO
	.align		4
.L_1313:
        /*0048*/ 	.byte	0x04, 0x17
        /*004a*/ 	.short	(.L_1315 - .L_1314)
.L_1314:
        /*004c*/ 	.word	0x00000000
        /*0050*/ 	.short	0x0002
        /*0052*/ 	.short	0x0010
        /*0054*/ 	.byte	0x00, 0xf5, 0x21, 0x00


	//----- nvinfo : EIATTR_KPARAM_INFO
	.align		4
.L_1315:
        /*0058*/ 	.byte	0x04, 0x17
        /*005a*/ 	.short	(.L_1317 - .L_1316)
.L_1316:
        /*005c*/ 	.word	0x00000000
        /*0060*/ 	.short	0x0001
        /*0062*/ 	.short	0x0008
        /*0064*/ 	.byte	0x00, 0xf5, 0x21, 0x00


	//----- nvinfo : EIATTR_KPARAM_INFO
	.align		4
.L_1317:
        /*0068*/ 	.byte	0x04, 0x17
        /*006a*/ 	.short	(.L_1319 - .L_1318)
.L_1318:
        /*006c*/ 	.word	0x00000000
        /*0070*/ 	.short	0x0000
        /*0072*/ 	.short	0x0000
        /*0074*/ 	.byte	0x00, 0xf5, 0x21, 0x00


	//----- nvinfo : EIATTR_SPARSE_MMA_MASK
	.align		4
.L_1319:
        /*0078*/ 	.byte	0x03, 0x50
        /*007a*/ 	.short	0x0000


	//----- nvinfo : EIATTR_MAXREG_COUNT
	.align		4
        /*007c*/ 	.byte	0x03, 0x1b
        /*007e*/ 	.short	0x00ff


	//----- nvinfo : EIATTR_MERCURY_ISA_VERSION
	.align		4
        /*0080*/ 	.byte	0x03, 0x5f
        /*0082*/ 	.short	0x0101


	//----- nvinfo : EIATTR_COOP_GROUP_MASK_REGIDS
	.align		4
        /*0084*/ 	.byte	0x04, 0x29
        /*0086*/ 	.short	(.L_1321 - .L_1320)


	//   ....[0]....
.L_1320:
        /*0088*/ 	.word	0xffffffff


	//   ....[1]....
        /*008c*/ 	.word	0xffffffff


	//   ....[2]....
        /*0090*/ 	.word	0xffffffff


	//   ....[3]....
        /*0094*/ 	.word	0xffffffff


	//   ....[4]....
        /*0098*/ 	.word	0xffffffff


	//   ....[5]....
        /*009c*/ 	.word	0xffffffff


	//   ....[6]....
        /*00a0*/ 	.word	0xffffffff


	//   ....[7]....
        /*00a4*/ 	.word	0xffffffff


	//   ....[8]....
        /*00a8*/ 	.word	0xffffffff


	//   ....[9]....
        /*00ac*/ 	.word	0xffffffff


	//   ....[10]....
        /*00b0*/ 	.word	0xffffffff


	//   ....[11]....
        /*00b4*/ 	.word	0xffffffff


	//   ....[12]....
        /*00b8*/ 	.word	0xffffffff


	//   ....[13]....
        /*00bc*/ 	.word	0xffffffff


	//   ....[14]....
        /*00c0*/ 	.word	0xffffffff


	//   ....[15]....
        /*00c4*/ 	.word	0xffffffff


	//   ....[16]....
        /*00c8*/ 	.word	0xffffffff


	//   ....[17]....
        /*00cc*/ 	.word	0xffffffff


	//   ....[18]....
        /*00d0*/ 	.word	0xffffffff


	//   ....[19]....
        /*00d4*/ 	.word	0xffffffff


	//   ....[20]....
        /*00d8*/ 	.word	0xffffffff


	//   ....[21]....
        /*00dc*/ 	.word	0xffffffff


	//   ....[22]....
        /*00e0*/ 	.word	0xffffffff


	//   ....[23]....
        /*00e4*/ 	.word	0xffffffff


	//   ....[24]....
        /*00e8*/ 	.word	0xffffffff


	//   ....[25]....
        /*00ec*/ 	.word	0xffffffff


	//   ....[26]....
        /*00f0*/ 	.word	0xffffffff


	//   ....[27]....
        /*00f4*/ 	.word	0xffffffff


	//   ....[28]....
        /*00f8*/ 	.word	0xffffffff


	//   ....[29]....
        /*00fc*/ 	.word	0xffffffff


	//----- nvinfo : EIATTR_COOP_GROUP_INSTR_OFFSETS
	.align		4
.L_1321:
        /*0100*/ 	.byte	0x04, 0x28
        /*0102*/ 	.short	(.L_1323 - .L_1322)


	//   ....[0]....
.L_1322:
        /*0104*/ 	.word	0x00000e70


	//   ....[1]....
        /*0108*/ 	.word	0x00000e90


	//   ....[2]....
        /*010c*/ 	.word	0x00000ea0


	//   ....[3]....
        /*0110*/ 	.word	0x00000eb0


	//   ....[4]....
        /*0114*/ 	.word	0x00000ec0


	//   ....[5]....
        /*0118*/ 	.word	0x00000ed0


	//   ....[6]....
        /*011c*/ 	.word	0x00000f10


	//   ....[7]....
        /*0120*/ 	.word	0x00000f30


	//   ....[8]....
        /*0124*/ 	.word	0x00000f50


	//   ....[9]....
        /*0128*/ 	.word	0x00000f70


	//   ....[10]....
        /*012c*/ 	.word	0x00000f80


	//   ....[11]....
        /*0130*/ 	.word	0x00000f90


	//   ....[12]....
        /*0134*/ 	.word	0x00000fc0


	//   ....[13]....
        /*0138*/ 	.word	0x00000fe0


	//   ....[14]....
        /*013c*/ 	.word	0x00001000


	//   ....[15]....
        /*0140*/ 	.word	0x00001030


	//   ....[16]....
        /*0144*/ 	.word	0x00001040


	//   ....[17]....
        /*0148*/ 	.word	0x00001050


	//   ....[18]....
        /*014c*/ 	.word	0x00001080


	//   ....[19]....
        /*0150*/ 	.word	0x000010a0


	//   ....[20]....
        /*0154*/ 	.word	0x000010d0


	//   ....[21]....
        /*0158*/ 	.word	0x000010f0


	//   ....[22]....
        /*015c*/ 	.word	0x00001100


	//   ....[23]....
        /*0160*/ 	.word	0x00001120


	//   ....[24]....
        /*0164*/ 	.word	0x00001140


	//   ....[25]....
        /*0168*/ 	.word	0x00001170


	//   ....[26]....
        /*016c*/ 	.word	0x00001190


	//   ....[27]....
        /*0170*/ 	.word	0x000011b0


	//   ....[28]....
        /*0174*/ 	.word	0x000011c0


	//   ....[29]....
        /*0178*/ 	.word	0x000011d0


	//----- nvinfo : EIATTR_VRC_CTA_INIT_COUNT
	.align		4
.L_1323:
        /*017c*/ 	.byte	0x02, 0x4a
	.zero		1
	.zero		1


	//----- nvinfo : EIATTR_EXIT_INSTR_OFFSETS
	.align		4
        /*0180*/ 	.byte	0x04, 0x1c
        /*0182*/ 	.short	(.L_1325 - .L_1324)


	//   ....[0]....
.L_1324:
        /*0184*/ 	.word	0x00000040


	//   ....[1]....
        /*0188*/ 	.word	0x000011e0


	//   ....[2]....
        /*018c*/ 	.word	0x00001440


	//----- nvinfo : EIATTR_CRS_STACK_SIZE
	.align		4
.L_1325:
        /*0190*/ 	.byte	0x04, 0x1e
        /*0192*/ 	.short	(.L_1327 - .L_1326)
.L_1326:
        /*0194*/ 	.word	0x00000000


	//----- nvinfo : EIATTR_CBANK_PARAM_SIZE
	.align		4
.L_1327:
        /*0198*/ 	.byte	0x03, 0x19
        /*019a*/ 	.short	0x0029


	//----- nvinfo : EIATTR_PARAM_CBANK
	.align		4
        /*019c*/ 	.byte	0x04, 0x0a
        /*019e*/ 	.short	(.L_1329 - .L_1328)
	.align		4
.L_1328:
        /*01a0*/ 	.word	index@(.nv.constant0._Z19gemv_kernel_batchedIf6float2Li32ELi6EEvPKT_S3_S3_PS1_iib)
        /*01a4*/ 	.short	0x0380
        /*01a6*/ 	.short	0x0029


	//----- nvinfo : EIATTR_SW_WAR
	.align		4
.L_1329:
        /*01a8*/ 	.byte	0x04, 0x36
        /*01aa*/ 	.short	(.L_1331 - .L_1330)
.L_1330:
        /*01ac*/ 	.word	0x00000008
.L_1331:


//--------------------- .nv.info._Z19gemv_kernel_batchedIf6float2Li32ELi5EEvPKT_S3_S3_PS1_iib --------------------------
	.section	.nv.info._Z19gemv_kernel_batchedIf6float2Li32ELi5EEvPKT_S3_S3_PS1_iib,"",@"SHT_CUDA_INFO"
	.sectionflags	@""
	.align	4


	//----- nvinfo : EIATTR_CUDA_API_VERSION
	.align		4
        /*0000*/ 	.byte	0x04, 0x37
        /*0002*/ 	.short	(.L_1333 - .L_1332)
.L_1332:
        /*0004*/ 	.word	0x00000082


	//----- nvinfo : EIATTR_KPARAM_INFO
	.align		4
.L_1333:
        /*0008*/ 	.byte	0x04, 0x17
        /*000a*/ 	.short	(.L_1335 - .L_1334)
.L_1334:
        /*000c*/ 	.word	0x00000000
        /*0010*/ 	.short	0x0006
        /*0012*/ 	.short	0x0028
        /*0014*/ 	.byte	0x00, 0xf0, 0x05, 0x00


	//----- nvinfo : EIATTR_KPARAM_INFO
	.align		4
.L_1335:
        /*0018*/ 	.byte	0x04, 0x17
        /*001a*/ 	.short	(.L_1337 - .L_1336)
.L_1336:
        /*001c*/ 	.word	0x00000000
        /*0020*/ 	.short	0x0005
        /*0022*/ 	.short	0x0024
        /*0024*/ 	.byte	0x00, 0xf0, 0x11, 0x00


	//----- nvinfo : EIATTR_KPARAM_INFO
	.align		4
.L_1337:
        /*0028*/ 	.byte	0x04, 0x17
        /*002a*/ 	.short	(.L_1339 - .L_1338)
.L_1338:
        /*002c*/ 	.word	0x00000000
        /*0030*/ 	.short	0x0004
        /*0032*/ 	.short	0x0020
        /*0034*/ 	.byte	0x00, 0xf0, 0x11, 0x00


	//----- nvinfo : EIATTR_KPARAM_INFO
	.align		4
.L_1339:
        /*0038*/ 	.byte	0x04, 0x17
        /*003a*/ 	.short	(.L_1341 - .L_1340)
.L_1340:
        /*003c*/ 	.word	0x00000000
        /*0040*/ 	.short	0x0003
        /*0042*/ 	.short	0x0018
        /*0044*/ 	.byte	0x00, 0xf5, 0x21, 0x00


	//----- nvinfo : EIATTR_KPARAM_INFO
	.align		4
.L_1341:
        /*0048*/ 	.byte	0x04, 0x17
        /*004a*/ 	.short	(.L_1343 - .L_1342)
.L_1342:
        /*004c*/ 	.word	0x00000000
        /*0050*/ 	.short	0x0002
        /*0052*/ 	.short	0x0010
        /*0054*/ 	.byte	0x00, 0xf5, 0x21, 0x00


	//----- nvinfo : EIATTR_KPARAM_INFO
	.align		4
.L_1343:
        /*0058*/ 	.byte	0x04, 0x17
        /*005a*/ 	.short	(.L_1345 - .L_1344)
.L_1344:
        /*005c*/ 	.word	0x00000000
        /*0060*/ 	.short	0x0001
        /*0062*/ 	.short	0x0008
        /*0064*/ 	.byte	0x00, 0xf5, 0x21, 0x00


	//----- nvinfo : EIATTR_KPARAM_INFO
	.align		4
.L_1345:
        /*0068*/ 	.byte	0x04, 0x17
        /*006a*/ 	.short	(.L_1347 - .L_1346)
.L_1346:
        /*006c*/ 	.word	0x00000000
        /*0070*/ 	.short	0x0000
        /*0072*/ 	.short	0x0000
        /*0074*/ 	.byte	0x00, 0xf5, 0x21, 0x00


	//----- nvinfo : EIATTR_SPARSE_MMA_MASK
	.align		4
.L_1347:
        /*0078*/ 	.byte	0x03, 0x50
        /*007a*/ 	.short	0x0000


	//----- nvinfo : EIATTR_MAXREG_COUNT
	.align		4
        /*007c*/ 	.byte	0x03, 0x1b
        /*007e*/ 	.short	0x00ff


	//----- nvinfo : EIATTR_MERCURY_ISA_VERSION
	.align		4
        /*0080*/ 	.byte	0x03, 0x5f
        /*0082*/ 	.short	0x0101


	//----- nvinfo : EIATTR_COOP_GROUP_MASK_REGIDS
	.align		4
        /*0084*/ 	.byte	0x04, 0x29
        /*0086*/ 	.short	(.L_1349 - .L_1348)


	//   ....[0]....
.L_1348:
        /*0088*/ 	.word	0xffffffff


	//   ....[1]....
        /*008c*/ 	.word	0xffffffff


	//   ....[2]....
        /*0090*/ 	.word	0xffffffff


	//   ....[3]....
        /*0094*/ 	.word	0xffffffff


	//   ....[4]....
        /*0098*/ 	.word	0xffffffff


	//   ....[5]....
        /*009c*/ 	.word	0xffffffff


	//   ....[6]....
        /*00a0*/ 	.word	0xffffffff


	//   ....[7]....
        /*00a4*/ 	.word	0xffffffff


	//   ....[8]....
        /*00a8*/ 	.word	0xffffffff


	//   ....[9]....
        /*00ac*/ 	.word	0xffffffff


	//   ....[10]....
        /*00b0*/ 	.word	0xffffffff


	//   ....[11]....
        /*00b4*/ 	.word	0xffffffff


	//   ....[12]....
        /*00b8*/ 	.word	0xffffffff


	//   ....[13]....
        /*00bc*/ 	.word	0xffffffff


	//   ....[14]....
        /*00c0*/ 	.word	0xffffffff


	//   ....[15]....
        /*00c4*/ 	.word	0xffffffff


	//   ....[16]....
        /*00c8*/ 	.word	0xffffffff


	//   ....[17]....
        /*00cc*/ 	.word	0xffffffff


	//   ....[18]....
        /*00d0*/ 	.word	0xffffffff


	//   ....[19]....
        /*00d4*/ 	.word	0xffffffff


	//   ....[20]....
        /*00d8*/ 	.word	0xffffffff


	//   ....[21]....
        /*00dc*/ 	.word	0xffffffff


	//   ....[22]....
        /*00e0*/ 	.word	0xffffffff


	//   ....[23]....
        /*00e4*/ 	.word	0xffffffff


	//   ....[24]....
        /*00e8*/ 	.word	0xffffffff


	//----- nvinfo : EIATTR_COOP_GROUP_INSTR_OFFSETS
	.align		4
.L_1349:
        /*00ec*/ 	.byte	0x04, 0x28
        /*00ee*/ 	.short	(.L_1351 - .L_1350)


	//   ....[0]....
.L_1350:
        /*00f0*/ 	.word	0x00000cb0


	//   ....[1]....
        /*00f4*/ 	.word	0x00000cd0


	//   ....[2]....
        /*00f8*/ 	.word	0x00000ce0


	//   ....[3]....
        /*00fc*/ 	.word	0x00000cf0


	//   ....[4]....
        /*0100*/ 	.word	0x00000d00


	//   ....[5]....
        /*0104*/ 	.word	0x00000d40


	//   ....[6]....
        /*0108*/ 	.word	0x00000d60


	//   ....[7]....
        /*010c*/ 	.word	0x00000d80


	//   ....[8]....
        /*0110*/ 	.word	0x00000d90


	//   ....[9]....
        /*0114*/ 	.word	0x00000da0


	//   ....[10]....
        /*0118*/ 	.word	0x00000dd0


	//   ....[11]....
        /*011c*/ 	.word	0x00000df0


	//   ....[12]....
        /*0120*/ 	.word	0x00000e10


	//   ....[13]....
        /*0124*/ 	.word	0x00000e30


	//   ....[14]....
        /*0128*/ 	.word	0x00000e40


	//   ....[15]....
        /*012c*/ 	.word	0x00000e70


	//   ....[16]....
        /*0130*/ 	.word	0x00000e90


	//   ....[17]....
        /*0134*/ 	.word	0x00000eb0


	//   ....[18]....
        /*0138*/ 	.word	0x00000ed0


	//   ....[19]....
        /*013c*/ 	.word	0x00000ee0


	//   ....[20]....
        /*0140*/ 	.word	0x00000f10


	//   ....[21]....
        /*0144*/ 	.word	0x00000f30


	//   ....[22]....
        /*0148*/ 	.word	0x00000f50


	//   ....[23]....
        /*014c*/ 	.word	0x00000f70


	//   ....[24]....
        /*0150*/ 	.word	0x00000f80


	//----- nvinfo : EIATTR_VRC_CTA_INIT_COUNT
	.align		4
.L_1351:
        /*0154*/ 	.byte	0x02, 0x4a
	.zero		1
	.zero		1


	//----- nvinfo : EIATTR_EXIT_INSTR_OFFSETS
	.align		4
        /*0158*/ 	.byte	0x04, 0x1c
        /*015a*/ 	.short	(.L_1353 - .L_1352)


	//   ....[0]....
.L_1352:
        /*015c*/ 	.word	0x00000040


	//   ....[1]....
        /*0160*/ 	.word	0x00000f90


	//   ....[2]....
        /*0164*/ 	.word	0x000011a0


	//----- nvinfo : EIATTR_CRS_STACK_SIZE
	.align		4
.L_1353:
        /*0168*/ 	.byte	0x04, 0x1e
        /*016a*/ 	.short	(.L_1355 - .L_1354)
.L_1354:
        /*016c*/ 	.word	0x00000000


	//----- nvinfo : EIATTR_CBANK_PARAM_SIZE
	.align		4
.L_1355:
        /*0170*/ 	.byte	0x03, 0x19
        /*0172*/ 	.short	0x0029


	//----- nvinfo : EIATTR_PARAM_CBANK
	.align		4
        /*0174*/ 	.byte	0x04, 0x0a
        /*0176*/ 	.short	(.L_1357 - .L_1356)
	.align		4
.L_1356:
        /*0178*/ 	.word	index@(.nv.constant0._Z19gemv_kernel_batchedIf6float2Li32ELi5EEvPKT_S3_S3_PS1_iib)
        /*017c*/ 	.short	0x0380
        /*017e*/ 	.short	0x0029


	//----- nvinfo : EIATTR_SW_WAR
	.align		4
.L_1357:
        /*0180*/ 	.byte	0x04, 0x36
        /*0182*/ 	.short	(.L_1359 - .L_1358)
.L_1358:
        /*0184*/ 	.word	0x00000008
.L_1359:


//--------------------- .nv.info._Z19gemv_kernel_batchedIf6float2Li32ELi4EEvPKT_S3_S3_PS1_iib --------------------------
	.section	.nv.info._Z19gemv_kernel_batchedIf6float2Li32ELi4EEvPKT_S3_S3_PS1_iib,"",@"SHT_CUDA_INFO"
	.sectionflags	@""
	.align	4


	//----- nvinfo : EIATTR_CUDA_API_VERSION
	.align		4
        /*0000*/ 	.byte	0x04, 0x37
        /*0002*/ 	.short	(.L_1361 - .L_1360)
.L_1360:
        /*0004*/ 	.word	0x00000082


	//----- nvinfo : EIATTR_KPARAM_INFO
	.align		4
.L_1361:
        /*0008*/ 	.byte	0x04, 0x17
        /*000a*/ 	.short	(.L_1363 - .L_1362)
.L_1362:
        /*000c*/ 	.word	0x00000000
        /*0010*/ 	.short	0x0006
        /*0012*/ 	.short	0x0028
        /*0014*/ 	.byte	0x00, 0xf0, 0x05, 0x00


	//----- nvinfo : EIATTR_KPARAM_INFO
	.align		4
.L_1363:
        /*0018*/ 	.byte	0x04, 0x17
        /*001a*/ 	.short	(.L_1365 - .L_1364)
.L_1364:
        /*001c*/ 	.word	0x00000000
        /*0020*/ 	.short	0x0005
        /*0022*/ 	.short	0x0024
        /*0024*/ 	.byte	0x00, 0xf0, 0x11, 0x00


	//----- nvinfo : EIATTR_KPARAM_INFO
	.align		4
.L_1365:
        /*0028*/ 	.byte	0x04, 0x17
        /*002a*/ 	.short	(.L_1367 - .L_1366)
.L_1366:
        /*002c*/ 	.word	0x00000000
        /*0030*/ 	.short	0x0004
        /*0032*/ 	.short	0x0020
        /*0034*/ 	.byte	0x00, 0xf0, 0x11, 0x00


	//----- nvinfo : EIATTR_KPARAM_INFO
	.align		4
.L_1367:
        /*0038*/ 	.byte	0x04, 0x17
        /*003a*/ 	.short	(.L_1369 - .L_1368)
.L_1368:
        /*003c*/ 	.word	0x00000000
        /*0040*/ 	.short	0x0003
        /*0042*/ 	.short	0x0018
        /*0044*/ 	.byte	0x00, 0xf5, 0x21, 0x00


	//----- nvinfo : EIATTR_KPARAM_INFO
	.align		4
.L_1369:
        /*0048*/ 	.byte	0x04, 0x17
        /*004a*/ 	.short	(.L_1371 - .L_1370)
.L_1370:
        /*004c*/ 	.word	0x00000000
        /*0050*/ 	.short	0x0002
        /*0052*/ 	.short	0x0010
        /*0054*/ 	.byte	0x00, 0xf5, 0x21, 0x00


	//----- nvinfo : EIATTR_KPARAM_INFO
	.align		4
.L_1371:
        /*0058*/ 	.byte	0x04, 0x17
        /*005a*/ 	.short	(.L_1373 - .L_1372)
.L_1372:
        /*005c*/ 	.word	0x00000000
        /*0060*/ 	.short	0x0001
        /*0062*/ 	.short	0x0008
        /*0064*/ 	.byte	0x00, 0xf5, 0x21, 0x00


	//----- nvinfo : EIATTR_KPARAM_INFO
	.align		4
.L_1373:
        /*0068*/ 	.byte	0x04, 0x17
        /*006a*/ 	.short	(.L_1375 - .L_1374)
.L_1374:
        /*006c*/ 	.word	0x00000000
        /*0070*/ 	.short	0x0000
        /*0072*/ 	.short	0x0000
        /*0074*/ 	.byte	0x00, 0xf5, 0x21, 0x00


	//----- nvinfo : EIATTR_SPARSE_MMA_MASK
	.align		4
.L_1375:
        /*0078*/ 	.byte	0x03, 0x50
        /*007a*/ 	.short	0x0000


	//----- nvinfo : EIATTR_MAXREG_COUNT
	.align		4
        /*007c*/ 	.byte	0x03, 0x1b
        /*007e*/ 	.short	0x00ff


	//----- nvinfo : EIATTR_MERCURY_ISA_VERSION
	.align		4
        /*0080*/ 	.byte	0x03, 0x5f
        /*0082*/ 	.short	0x0101


	//----- nvinfo : EIATTR_COOP_GROUP_MASK_REGIDS
	.align		4
        /*0084*/ 	.byte	0x04, 0x29
        /*0086*/ 	.short	(.L_1377 - .L_1376)


	//   ....[0]....
.L_1376:
        /*0088*/ 	.word	0xffffffff


	//   ....[1]....
        /*008c*/ 	.word	0xffffffff


	//   ....[2]....
        /*0090*/ 	.word	0xffffffff


	//   ....[3]....
        /*0094*/ 	.word	0xffffffff


	//   ....[4]....
        /*0098*/ 	.word	0xffffffff


	//   ....[5]....
        /*009c*/ 	.word	0xffffffff


	//   ....[6]....
        /*00a0*/ 	.word	0xffffffff


	//   ....[7]....
        /*00a4*/ 	.word	0xffffffff


	//   ....[8]....
        /*00a8*/ 	.word	0xffffffff


	//   ....[9]....
        /*00ac*/ 	.word	0xffffffff


	//   ....[10]....
        /*00b0*/ 	.word	0xffffffff


	//   ....[11]....
        /*00b4*/ 	.word	0xffffffff


	//   ....[12]....
        /*00b8*/ 	.word	0xffffffff


	//   ....[13]....
        /*00bc*/ 	.word	0xffffffff


	//   ....[14]....
        /*00c0*/ 	.word	0xffffffff


	//   ....[15]....
        /*00c4*/ 	.word	0xffffffff


	//   ....[16]....
        /*00c8*/ 	.word	0xffffffff


	//   ....[17]....
        /*00cc*/ 	.word	0xffffffff


	//   ....[18]....
        /*00d0*/ 	.word	0xffffffff


	//   ....[19]....
        /*00d4*/ 	.word	0xffffffff


	//----- nvinfo : EIATTR_COOP_GROUP_INSTR_OFFSETS
	.align		4
.L_1377:
        /*00d8*/ 	.byte	0x04, 0x28
        /*00da*/ 	.short	(.L_1379 - .L_1378)


	//   ....[0]....
.L_1378:
        /*00dc*/ 	.word	0x00000b00


	//   ....[1]....
        /*00e0*/ 	.word	0x00000b20


	//   ....[2]....
        /*00e4*/ 	.word	0x00000b30


	//   ....[3]....
        /*00e8*/ 	.word	0x00000b40


	//   ....[4]....
        /*00ec*/ 	.word	0x00000b70


	//   ....[5]....
        /*00f0*/ 	.word	0x00000b90


	//   ....[6]....
        /*00f4*/ 	.word	0x00000bb0


	//   ....[7]....
        /*00f8*/ 	.word	0x00000bc0


	//   ....[8]....
        /*00fc*/ 	.word	0x00000c00


	//   ....[9]....
        /*0100*/ 	.word	0x00000c20


	//   ....[10]....
        /*0104*/ 	.word	0x00000c30


	//   ....[11]....
        /*0108*/ 	.word	0x00000c40


	//   ....[12]....
        /*010c*/ 	.word	0x00000c80


	//   ....[13]....
        /*0110*/ 	.word	0x00000ca0


	//   ....[14]....
        /*0114*/ 	.word	0x00000cb0


	//   ....[15]....
        /*0118*/ 	.word	0x00000cc0


	//   ....[16]....
        /*011c*/ 	.word	0x00000cf0


	//   ....[17]....
        /*0120*/ 	.word	0x00000d10


	//   ....[18]....
        /*0124*/ 	.word	0x00000d30


	//   ....[19]....
        /*0128*/ 	.word	0x00000d40


	//----- nvinfo : EIATTR_VRC_CTA_INIT_COUNT
	.align		4
.L_1379:
        /*012c*/ 	.byte	0x02, 0x4a
	.zero		1
	.zero		1


	//----- nvinfo : EIATTR_EXIT_INSTR_OFFSETS
	.align		4
        /*0130*/ 	.byte	0x04, 0x1c
        /*0132*/ 	.short	(.L_1381 - .L_1380)


	//   ....[0]....
.L_1380:
        /*0134*/ 	.word	0x00000040


	//   ....[1]....
        /*0138*/ 	.word	0x00000d50


	//   ....[2]....
        /*013c*/ 	.word	0x00000f20


	//----- nvinfo : EIATTR_CRS_STACK_SIZE
	.align		4
.L_1381:
        /*0140*/ 	.byte	0x04, 0x1e
        /*0142*/ 	.short	(.L_1383 - .L_1382)
.L_1382:
        /*0144*/ 	.word	0x00000000


	//----- nvinfo : EIATTR_CBANK_PARAM_SIZE
	.align		4
.L_1383:
        /*0148*/ 	.byte	0x03, 0x19
        /*014a*/ 	.short	0x0029


	//----- nvinfo : EIATTR_PARAM_CBANK
	.align		4
        /*014c*/ 	.byte	0x04, 0x0a
        /*014e*/ 	.short	(.L_1385 - .L_1384)
	.align		4
.L_1384:
        /*0150*/ 	.word	index@(.nv.constant0._Z19gemv_kernel_batchedIf6float2Li32ELi4EEvPKT_S3_S3_PS1_iib)
        /*0154*/ 	.short	0x0380
        /*0156*/ 	.short	0x0029


	//----- nvinfo : EIATTR_SW_WAR
	.align		4
.L_1385:
        /*0158*/ 	.byte	0x04, 0x36
        /*015a*/ 	.short	(.L_1387 - .L_1386)
.L_1386:
        /*015c*/ 	.word	0x00000008
.L_1387:


//--------------------- .nv.info._Z19gemv_kernel_batchedIf6float2Li32ELi3EEvPKT_S3_S3_PS1_iib --------------------------
	.section	.nv.info._Z19gemv_kernel_batchedIf6float2Li32ELi3EEvPKT_S3_S3_PS1_iib,"",@"SHT_CUDA_INFO"
	.sectionflags	@""
	.align	4


	//----- nvinfo : EIATTR_CUDA_API_VERSION
	.align		4
        /*0000*/ 	.byte	0x04, 0x37
        /*0002*/ 	.short	(.L_1389 - .L_1388)
.L_1388:
        /*0004*/ 	.word	0x00000082


	//----- nvinfo : EIATTR_KPARAM_INFO
	.align		4
.L_1389:
        /*0008*/ 	.byte	0x04, 0x17
        /*000a*/ 	.short	(.L_1391 - .L_1390)
.L_1390:
        /*000c*/ 	.word	0x00000000
        /*0010*/ 	.short	0x0006
        /*0012*/ 	.short	0x0028
        /*0014*/ 	.byte	0x00, 0xf0, 0x05, 0x00


	//----- nvinfo : EIATTR_KPARAM_INFO
	.align		4
.L_1391:
        /*0018*/ 	.byte	0x04, 0x17
        /*001a*/ 	.short	(.L_1393 - .L_1392)
.L_1392:
        /*001c*/ 	.word	0x00000000
        /*0020*/ 	.short	0x0005
        /*0022*/ 	.short	0x0024
        /*0024*/ 	.byte	0x00, 0xf0, 0x11, 0x00


	//----- nvinfo : EIATTR_KPARAM_INFO
	.align		4
.L_1393:
        /*0028*/ 	.byte	0x04, 0x17
        /*002a*/ 	.short	(.L_1395 - .L_1394)
.L_1394:
        /*002c*/ 	.word	0x00000000
        /*0030*/ 	.short	0x0004
        /*0032*/ 	.short	0x0020
        /*0034*/ 	.byte	0x00, 0xf0, 0x11, 0x00


	//----- nvinfo : EIATTR_KPARAM_INFO
	.align		4
.L_1395:
        /*0038*/ 	.byte	0x04, 0x17
        /*003a*/ 	.short	(.L_1397 - .L_1396)
.L_1396:
        /*003c*/ 	.word	0x00000000
        /*0040*/ 	.short	0x0003
        /*0042*/ 	.short	0x0018
        /*0044*/ 	.byte	0x00, 0xf5, 0x21, 0x00


	//----- nvinfo : EIATTR_KPARAM_INFO
	.align		4
.L_1397:
        /*0048*/ 	.byte	0x04, 0x17
        /*004a*/ 	.short	(.L_1399 - .L_1398)
.L_1398:
        /*004c*/ 	.word	0x00000000
        /*0050*/ 	.short	0x0002
        /*0052*/ 	.short	0x0010
        /*0054*/ 	.byte	0x00, 0xf5, 0x21, 0x00


	//----- nvinfo : EIATTR_KPARAM_INFO
	.align		4
.L_1399:
        /*0058*/ 	.byte	0x04, 0x17
        /*005a*/ 	.short	(.L_1401 - .L_1400)
.L_1400:
        /*005c*/ 	.word	0x00000000
        /*0060*/ 	.short	0x0001
        /*0062*/ 	.short	0x0008
        /*0064*/ 	.byte	0x00, 0xf5, 0x21, 0x00


	//----- nvinfo : EIATTR_KPARAM_INFO
	.align		4
.L_1401:
        /*0068*/ 	.byte	0x04, 0x17
        /*006a*/ 	.short	(.L_1403 - .L_1402)
.L_1402:
        /*006c*/ 	.word	0x00000000
        /*0070*/ 	.short	0x0000
        /*0072*/ 	.short	0x0000
        /*0074*/ 	.byte	0x00, 0xf5, 0x21, 0x00


	//----- nvinfo : EIATTR_SPARSE_MMA_MASK
	.align		4
.L_1403:
        /*0078*/ 	.byte	0x03, 0x50
        /*007a*/ 	.short	0x0000


	//----- nvinfo : EIATTR_MAXREG_COUNT
	.align		4
        /*007c*/ 	.byte	0x03, 0x1b
        /*007e*/ 	.short	0x00ff


	//----- nvinfo : EIATTR_MERCURY_ISA_VERSION
	.align		4
        /*0080*/ 	.byte	0x03, 0x5f
        /*0082*/ 	.short	0x0101


	//----- nvinfo : EIATTR_COOP_GROUP_MASK_REGIDS
	.align		4
        /*0084*/ 	.byte	0x04, 0x29
        /*0086*/ 	.short	(.L_1405 - .L_1404)


	//   ....[0]....
.L_1404:
        /*0088*/ 	.word	0xffffffff


	//   ....[1]....
        /*008c*/ 	.word	0xffffffff


	//   ....[2]....
        /*0090*/ 	.word	0xffffffff


	//   ....[3]....
        /*0094*/ 	.word	0xffffffff


	//   ....[4]....
        /*0098*/ 	.word	0xffffffff


	//   ....[5]....
        /*009c*/ 	.word	0xffffffff


	//   ....[6]....
        /*00a0*/ 	.word	0xffffffff


	//   ....[7]....
        /*00a4*/ 	.word	0xffffffff


	//   ....[8]....
        /*00a8*/ 	.word	0xffffffff


	//   ....[9]....
        /*00ac*/ 	.word	0xffffffff


	//   ....[10]....
        /*00b0*/ 	.word	0xffffffff


	//   ....[11]....
        /*00b4*/ 	.word	0xffffffff


	//   ....[12]....
        /*00b8*/ 	.word	0xffffffff


	//   ....[13]....
        /*00bc*/ 	.word	0xffffffff


	//   ....[14]....
        /*00c0*/ 	.word	0xffffffff


	//----- nvinfo : EIATTR_COOP_GROUP_INSTR_OFFSETS
	.align		4
.L_1405:
        /*00c4*/ 	.byte	0x04, 0x28
        /*00c6*/ 	.short	(.L_1407 - .L_1406)


	//   ....[0]....
.L_1406:
        /*00c8*/ 	.word	0x00000a20


	//   ....[1]....
        /*00cc*/ 	.word	0x00000a40


	//   ....[2]....
        /*00d0*/ 	.word	0x00000a50


	//   ....[3]....
        /*00d4*/ 	.word	0x00000a80


	//   ....[4]....
        /*00d8*/ 	.word	0x00000aa0


	//   ....[5]....
        /*00dc*/ 	.word	0x00000ab0


	//   ....[6]....
        /*00e0*/ 	.word	0x00000af0


	//   ....[7]....
        /*00e4*/ 	.word	0x00000b00


	//   ....[8]....
        /*00e8*/ 	.word	0x00000b10


	//   ....[9]....
        /*00ec*/ 	.word	0x00000b40


	//   ....[10]....
        /*00f0*/ 	.word	0x00000b60


	//   ....[11]....
        /*00f4*/ 	.word	0x00000b70


	//   ....[12]....
        /*00f8*/ 	.word	0x00000ba0


	//   ....[13]....
        /*00fc*/ 	.word	0x00000bc0


	//   ....[14]....
        /*0100*/ 	.word	0x00000bd0


	//----- nvinfo : EIATTR_VRC_CTA_INIT_COUNT
	.align		4
.L_1407:
        /*0104*/ 	.byte	0x02, 0x4a
	.zero		1
	.zero		1


	//----- nvinfo : EIATTR_EXIT_INSTR_OFFSETS
	.align		4
        /*0108*/ 	.byte	0x04, 0x1c
        /*010a*/ 	.short	(.L_1409 - .L_1408)


	//   ....[0]....
.L_1408:
        /*010c*/ 	.word	0x00000050


	//   ....[1]....
        /*0110*/ 	.word	0x00000be0


	//   ....[2]....
        /*0114*/ 	.word	0x00000d80


	//----- nvinfo : EIATTR_CRS_STACK_SIZE
	.align		4
.L_1409:
        /*0118*/ 	.byte	0x04, 0x1e
        /*011a*/ 	.short	(.L_1411 - .L_1410)
.L_1410:
        /*011c*/ 	.word	0x00000000


	//----- nvinfo : EIATTR_CBANK_PARAM_SIZE
	.align		4
.L_1411:
        /*0120*/ 	.byte	0x03, 0x19
        /*0122*/ 	.short	0x0029


	//----- nvinfo : EIATTR_PARAM_CBANK
	.align		4
        /*0124*/ 	.byte	0x04, 0x0a
        /*0126*/ 	.short	(.L_1413 - .L_1412)
	.align		4
.L_1412:
        /*0128*/ 	.word	index@(.nv.constant0._Z19gemv_kernel_batchedIf6float2Li32ELi3EEvPKT_S3_S3_PS1_iib)
        /*012c*/ 	.short	0x0380
        /*012e*/ 	.short	0x0029


	//----- nvinfo : EIATTR_SW_WAR
	.align		4
.L_1413:
        /*0130*/ 	.byte	0x04, 0x36
        /*0132*/ 	.short	(.L_1415 - .L_1414)
.L_1414:
        /*0134*/ 	.word	0x00000008
.L_1415:


//--------------------- .nv.info._Z19gemv_kernel_batchedIf6float2Li32ELi2EEvPKT_S3_S3_PS1_iib --------------------------
	.section	.nv.info._Z19gemv_kernel_batchedIf6float2Li32ELi2EEvPKT_S3_S3_PS1_iib,"",@"SHT_CUDA_INFO"
	.sectionflags	@""
	.align	4


	//----- nvinfo : EIATTR_CUDA_API_VERSION
	.align		4
        /*0000*/ 	.byte	0x04, 0x37
        /*0002*/ 	.short	(.L_1417 - .L_1416)
.L_1416:
        /*0004*/ 	.word	0x00000082


	//----- nvinfo : EIATTR_KPARAM_INFO
	.align		4
.L_1417:
        /*0008*/ 	.byte	0x04, 0x17
        /*000a*/ 	.short	(.L_1419 - .L_1418)
.L_1418:
        /*000c*/ 	.word	0x00000000
        /*0010*/ 	.short	0x0006
        /*0012*/ 	.short	0x0028
        /*0014*/ 	.byte	0x00, 0xf0, 0x05, 0x00


	//----- nvinfo : EIATTR_KPARAM_INFO
	.align		4
.L_1419:
        /*0018*/ 	.byte	0x04, 0x17
        /*001a*/ 	.short	(.L_1421 - .L_1420)
.L_1420:
        /*001c*/ 	.word	0x00000000
        /*0020*/ 	.short	0x0005
        /*0022*/ 	.short	0x0024
        /*0024*/ 	.byte	0x00, 0xf0, 0x11, 0x00


	//----- nvinfo : EIATTR_KPARAM_INFO
	.align		4
.L_1421:
        /*0028*/ 	.byte	0x04, 0x17
        /*002a*/ 	.short	(.L_1423 - .L_1422)
.L_1422:
        /*002c*/ 	.word	0x00000000
        /*0030*/ 	.short	0x0004
        /*0032*/ 	.short	0x0020
        /*0034*/ 	.byte	0x00, 0xf0, 0x11, 0x00


	//----- nvinfo : EIATTR_KPARAM_INFO
	.align		4
.L_1423:
        /*0038*/ 	.byte	0x04, 0x17
        /*003a*/ 	.short	(.L_1425 - .L_1424)
.L_1424:
        /*003c*/ 	.word	0x00000000
        /*0040*/ 	.short	0x0003
        /*0042*/ 	.short	0x0018
        /*0044*/ 	.byte	0x00, 0xf5, 0x21, 0x00


	//----- nvinfo : EIATTR_KPARAM_INFO
	.align		4
.L_1425:
        /*0048*/ 	.byte	0x04, 0x17
        /*004a*/ 	.short	(.L_1427 - .L_1426)
.L_1426:
        /*004c*/ 	.word	0x00000000
        /*0050*/ 	.short	0x0002
        /*0052*/ 	.short	0x0010
        /*0054*/ 	.byte	0x00, 0xf5, 0x21, 0x00


	//----- nvinfo : EIATTR_KPARAM_INFO
	.align		4
.L_1427:
        /*0058*/ 	.byte	0x04, 0x17
        /*005a*/ 	.short	(.L_1429 - .L_1428)
.L_1428:
        /*005c*/ 	.word	0x00000000
        /*0060*/ 	.short	0x0001
        /*0062*/ 	.short	0x0008
        /*0064*/ 	.byte	0x00, 0xf5, 0x21, 0x00


	//----- nvinfo : EIATTR_KPARAM_INFO
	.align		4
.L_1429:
        /*0068*/ 	.byte	0x04, 0x17
        /*006a*/ 	.short	(.L_1431 - .L_1430)
.L_1430:
        /*006c*/ 	.word	0x00000000
        /*0070*/ 	.short	0x0000
        /*0072*/ 	.short	0x0000
        /*0074*/ 	.byte	0x00, 0xf5, 0x21, 0x00


	//----- nvinfo : EIATTR_SPARSE_MMA_MASK
	.align		4
.L_1431:
        /*0078*/ 	.byte	0x03, 0x50
        /*007a*/ 	.short	0x0000


	//----- nvinfo : EIATTR_MAXREG_COUNT
	.align		4
        /*007c*/ 	.byte	0x03, 0x1b
        /*007e*/ 	.short	0x00ff


	//----- nvinfo : EIATTR_MERCURY_ISA_VERSION
	.align		4
        /*0080*/ 	.byte	0x03, 0x5f
        /*0082*/ 	.short	0x0101


	//----- nvinfo : EIATTR_COOP_GROUP_MASK_REGIDS
	.align		4
        /*0084*/ 	.byte	0x04, 0x29
        /*0086*/ 	.short	(.L_1433 - .L_1432)


	//   ....[0]....
.L_1432:
        /*0088*/ 	.word	0xffffffff


	//   ....[1]....
        /*008c*/ 	.word	0xffffffff


	//   ....[2]....
        /*0090*/ 	.word	0xffffffff


	//   ....[3]....
        /*0094*/ 	.word	0xffffffff


	//   ....[4]....
        /*0098*/ 	.word	0xffffffff


	//   ....[5]....
        /*009c*/ 	.word	0xffffffff


	//   ....[6]....
        /*00a0*/ 	.word	0xffffffff


	//   ....[7]....
        /*00a4*/ 	.word	0xffffffff


	//   ....[8]....
        /*00a8*/ 	.word	0xffffffff


	//   ....[9]....
        /*00ac*/ 	.word	0xffffffff


	//----- nvinfo : EIATTR_COOP_GROUP_INSTR_OFFSETS
	.align		4
.L_1433:
        /*00b0*/ 	.byte	0x04, 0x28
        /*00b2*/ 	.short	(.L_1435 - .L_1434)


	//   ....[0]....
.L_1434:
        /*00b4*/ 	.word	0x00001420


	//   ....[1]....
        /*00b8*/ 	.word	0x00001440


	//   ....[2]....
        /*00bc*/ 	.word	0x00001470


	//   ....[3]....
        /*00c0*/ 	.word	0x00001480


	//   ....[4]....
        /*00c4*/ 	.word	0x000014b0


	//   ....[5]....
        /*00c8*/ 	.word	0x000014c0


	//   ....[6]....
        /*00cc*/ 	.word	0x000014f0


	//   ....[7]....
        /*00d0*/ 	.word	0x00001500


	//   ....[8]....
        /*00d4*/ 	.word	0x00001530


	//   ....[9]....
        /*00d8*/ 	.word	0x00001540


	//----- nvinfo : EIATTR_VRC_CTA_INIT_COUNT
	.align		4
.L_1435:
        /*00dc*/ 	.byte	0x02, 0x4a
	.zero		1
	.zero		1


	//----- nvinfo : EIATTR_EXIT_INSTR_OFFSETS
	.align		4
        /*00e0*/ 	.byte	0x04, 0x1c
        /*00e2*/ 	.short	(.L_1437 - .L_1436)


	//   ....[0]....
.L_1436:
        /*00e4*/ 	.word	0x00000040


	//   ....[1]....
        /*00e8*/ 	.word	0x00001550


	//   ....[2]....
        /*00ec*/ 	.word	0x00001670


	//----- nvinfo : EIATTR_CRS_STACK_SIZE
	.align		4
.L_1437:
        /*00f0*/ 	.byte	0x04, 0x1e
        /*00f2*/ 	.short	(.L_1439 - .L_1438)
.L_1438:
        /*00f4*/ 	.word	0x00000000


	//----- nvinfo : EIATTR_CBANK_PARAM_SIZE
	.align		4
.L_1439:
        /*00f8*/ 	.byte	0x03, 0x19
        /*00fa*/ 	.short	0x0029


	//----- nvinfo : EIATTR_PARAM_CBANK
	.align		4
        /*00fc*/ 	.byte	0x04, 0x0a
        /*00fe*/ 	.short	(.L_1441 - .L_1440)
	.align		4
.L_1440:
        /*0100*/ 	.word	index@(.nv.constant0._Z19gemv_kernel_batchedIf6float2Li32ELi2EEvPKT_S3_S3_PS1_iib)
        /*0104*/ 	.short	0x0380
        /*0106*/ 	.short	0x0029


	//----- nvinfo : EIATTR_SW_WAR
	.align		4
.L_1441:
        /*0108*/ 	.byte	0x04, 0x36
        /*010a*/ 	.short	(.L_1443 - .L_1442)
.L_1442:
        /*010c*/ 	.word	0x00000008
.L_1443:


//--------------------- .nv.info._Z19gemv_kernel_batchedIf6float2Li32ELi1EEvPKT_S3_S3_PS1_iib --------------------------
	.section	.nv.info._Z19gemv_kernel_batchedIf6float2Li32ELi1EEvPKT_S3_S3_PS1_iib,"",@"SHT_CUDA_INFO"
	.sectionflags	@""
	.align	4


	//----- nvinfo : EIATTR_CUDA_API_VERSION
	.align		4
        /*0000*/ 	.byte	0x04, 0x37
        /*0002*/ 	.short	(.L_1445 - .L_1444)
.L_1444:
        /*0004*/ 	.word	0x00000082


	//----- nvinfo : EIATTR_KPARAM_INFO
	.align		4
.L_1445:
        /*0008*/ 	.byte	0x04, 0x17
        /*000a*/ 	.short	(.L_1447 - .L_1446)
.L_1446:
        /*000c*/ 	.word	0x00000000
        /*0010*/ 	.short	0x0006
        /*0012*/ 	.short	0x0028
        /*0014*/ 	.byte	0x00, 0xf0, 0x05, 0x00


	//----- nvinfo : EIATTR_KPARAM_INFO
	.align		4
.L_1447:
        /*0018*/ 	.byte	0x04, 0x17
        /*001a*/ 	.short	(.L_1449 - .L_1448)
.L_1448:
        /*001c*/ 	.word	0x00000000
        /*0020*/ 	.short	0x0005
        /*0022*/ 	.short	0x0024
        /*0024*/ 	.byte	0x00, 0xf0, 0x11, 0x00


	//----- nvinfo : EIATTR_KPARAM_INFO
	.align		4
.L_1449:
        /*0028*/ 	.byte	0x04, 0x17
        /*002a*/ 	.short	(.L_1451 - .L_1450)
.L_1450:
        /*002c*/ 	.word	0x00000000
        /*0030*/ 	.short	0x0004
        /*0032*/ 	.short	0x0020
        /*0034*/ 	.byte	0x00, 0xf0, 0x11, 0x00


	//----- nvinfo : EIATTR_KPARAM_INFO
	.align		4
.L_1451:
        /*0038*/ 	.byte	0x04, 0x17
        /*003a*/ 	.short	(.L_1453 - .L_1452)
.L_1452:
        /*003c*/ 	.word	0x00000000
        /*0040*/ 	.short	0x0003
        /*0042*/ 	.short	0x0018
        /*0044*/ 	.byte	0x00, 0xf5, 0x21, 0x00


	//----- nvinfo : EIATTR_KPARAM_INFO
	.align		4
.L_1453:
        /*0048*/ 	.byte	0x04, 0x17
        /*004a*/ 	.short	(.L_1455 - .L_1454)
.L_1454:
        /*004c*/ 	.word	0x00000000
        /*0050*/ 	.short	0x0002
        /*0052*/ 	.short	0x0010
        /*0054*/ 	.byte	0x00, 0xf5, 0x21, 0x00


	//----- nvinfo : EIATTR_KPARAM_INFO
	.align		4
.L_1455:
        /*0058*/ 	.byte	0x04, 0x17
        /*005a*/ 	.short	(.L_1457 - .L_1456)
.L_1456:
        /*005c*/ 	.word	0x00000000
        /*0060*/ 	.short	0x0001
        /*0062*/ 	.short	0x0008
        /*0064*/ 	.byte	0x00, 0xf5, 0x21, 0x00


	//----- nvinfo : EIATTR_KPARAM_INFO
	.align		4
.L_1457:
        /*0068*/ 	.byte	0x04, 0x17
        /*006a*/ 	.short	(.L_1459 - .L_1458)
.L_1458:
        /*006c*/ 	.word	0x00000000
        /*0070*/ 	.short	0x0000
        /*0072*/ 	.short	0x0000
        /*0074*/ 	.byte	0x00, 0xf5, 0x21, 0x00


	//----- nvinfo : EIATTR_SPARSE_MMA_MASK
	.align		4
.L_1459:
        /*0078*/ 	.byte	0x03, 0x50
        /*007a*/ 	.short	0x0000


	//----- nvinfo : EIATTR_MAXREG_COUNT
	.align		4
        /*007c*/ 	.byte	0x03, 0x1b
        /*007e*/ 	.short	0x00ff


	//----- nvinfo : EIATTR_MERCURY_ISA_VERSION
	.align		4
        /*0080*/ 	.byte	0x03, 0x5f
        /*0082*/ 	.short	0x0101


	//----- nvinfo : EIATTR_COOP_GROUP_MASK_REGIDS
	.align		4
        /*0084*/ 	.byte	0x04, 0x29
        /*0086*/ 	.short	(.L_1461 - .L_1460)


	//   ....[0]....
.L_1460:
        /*0088*/ 	.word	0xffffffff


	//   ....[1]....
        /*008c*/ 	.word	0xffffffff


	//   ....[2]....
        /*0090*/ 	.word	0xffffffff


	//   ....[3]....
        /*0094*/ 	.word	0xffffffff


	//   ....[4]....
        /*0098*/ 	.word	0xffffffff


	//----- nvinfo : EIATTR_COOP_GROUP_INSTR_OFFSETS
	.align		4
.L_1461:
        /*009c*/ 	.byte	0x04, 0x28
        /*009e*/ 	.short	(.L_1463 - .L_1462)


	//   ....[0]....
.L_1462:
        /*00a0*/ 	.word	0x00000e00


	//   ....[1]....
        /*00a4*/ 	.word	0x00000e30


	//   ....[2]....
        /*00a8*/ 	.word	0x00000e50


	//   ....[3]....
        /*00ac*/ 	.word	0x00000e70


	//   ....[4]....
        /*00b0*/ 	.word	0x00000e90


	//----- nvinfo : EIATTR_VRC_CTA_INIT_COUNT
	.align		4
.L_1463:
        /*00b4*/ 	.byte	0x02, 0x4a
	.zero		1
	.zero		1


	//----- nvinfo : EIATTR_EXIT_INSTR_OFFSETS
	.align		4
        /*00b8*/ 	.byte	0x04, 0x1c
        /*00ba*/ 	.short	(.L_1465 - .L_1464)


	//   ....[0]....
.L_1464:
        /*00bc*/ 	.word	0x00000040


	//   ....[1]....
        /*00c0*/ 	.word	0x00000ea0


	//   ....[2]....
        /*00c4*/ 	.word	0x00000f80


	//----- nvinfo : EIATTR_CRS_STACK_SIZE
	.align		4
.L_1465:
        /*00c8*/ 	.byte	0x04, 0x1e
        /*00ca*/ 	.short	(.L_1467 - .L_1466)
.L_1466:
        /*00cc*/ 	.word	0x00000000


	//----- nvinfo : EIATTR_CBANK_PARAM_SIZE
	.align		4
.L_1467:
        /*00d0*/ 	.byte	0x03, 0x19
        /*00d2*/ 	.short	0x0029


	//----- nvinfo : EIATTR_PARAM_CBANK
	.align		4
        /*00d4*/ 	.byte	0x04, 0x0a
        /*00d6*/ 	.short	(.L_1469 - .L_1468)
	.align		4
.L_1468:
        /*00d8*/ 	.word	index@(.nv.constant0._Z19gemv_kernel_batchedIf6float2Li32ELi1EEvPKT_S3_S3_PS1_iib)
        /*00dc*/ 	.short	0x0380
        /*00de*/ 	.short	0x0029


	//----- nvinfo : EIATTR_SW_WAR
	.align		4
.L_1469:
        /*00e0*/ 	.byte	0x04, 0x36
        /*00e2*/ 	.short	(.L_1471 - .L_1470)
.L_1470:
        /*00e4*/ 	.word	0x00000008
.L_1471:


//--------------------- .nv.info._Z19gemv_kernel_batchedI6__half7__half2Li256ELi8EEvPKT_S4_S4_PS2_iib --------------------------
	.section	.nv.info._Z19gemv_kernel_batchedI6__half7__half2Li256ELi8EEvPKT_S4_S4_PS2_iib,"",@"SHT_CUDA_INFO"
	.sectionflags	@""
	.align	4


	//----- nvinfo : EIATTR_CUDA_API_VERSION
	.align		4
        /*0000*/ 	.byte	0x04, 0x37
        /*0002*/ 	.short	(.L_1473 - .L_1472)
.L_1472:
        /*0004*/ 	.word	0x00000082


	//----- nvinfo : EIATTR_KPARAM_INFO
	.align		4
.L_1473:
        /*0008*/ 	.byte	0x04, 0x17
        /*000a*/ 	.short	(.L_1475 - .L_1474)
.L_1474:
        /*000c*/ 	.word	0x00000000
        /*0010*/ 	.short	0x0006
        /*0012*/ 	.short	0x0028
        /*0014*/ 	.byte	0x00, 0xf0, 0x05, 0x00


	//----- nvinfo : EIATTR_KPARAM_INFO
	.align		4
.L_1475:
        /*0018*/ 	.byte	0x04, 0x17
        /*001a*/ 	.short	(.L_1477 - .L_1476)
.L_1476:
        /*001c*/ 	.word	0x00000000
        /*0020*/ 	.short	0x0005
        /*0022*/ 	.short	0x0024
        /*0024*/ 	.byte	0x00, 0xf0, 0x11, 0x00


	//----- nvinfo : EIATTR_KPARAM_INFO
	.align		4
.L_1477:
        /*0028*/ 	.byte	0x04, 0x17
        /*002a*/ 	.short	(.L_1479 - .L_1478)
.L_1478:
        /*002c*/ 	.word	0x00000000
        /*0030*/ 	.short	0x0004
        /*0032*/ 	.short	0x0020
        /*0034*/ 	.byte	0x00, 0xf0, 0x11, 0x00


	//----- nvinfo : EIATTR_KPARAM_INFO
	.align		4
.L_1479:
        /*0038*/ 	.byte	0x04, 0x17
        /*003a*/ 	.short	(.L_1481 - .L_1480)
.L_1480:
        /*003c*/ 	.word	0x00000000
        /*0040*/ 	.short	0x0003
        /*0042*/ 	.short	0x0018
        /*0044*/ 	.byte	0x00, 0xf5, 0x21, 0x00


	//----- nvinfo : EIATTR_KPARAM_INFO
	.align		4
.L_1481:
        /*0048*/ 	.byte	0x04, 0x17
        /*004a*/ 	.short	(.L_1483 - .L_1482)
.L_1482:
        /*004c*/ 	.word	0x00000000
        /*0050*/ 	.short	0x0002
        /*0052*/ 	.short	0x0010
        /*0054*/ 	.byte	0x00, 0xf5, 0x21, 0x00


	//----- nvinfo : EIATTR_KPARAM_INFO
	.align		4
.L_1483:
        /*0058*/ 	.byte	0x04, 0x17
        /*005a*/ 	.short	(.L_1485 - .L_1484)
.L_1484:
        /*005c*/ 	.word	0x00000000
        /*0060*/ 	.short	0x0001
        /*0062*/ 	.short	0x0008
        /*0064*/ 	.byte	0x00, 0xf5, 0x21, 0x00


	//----- nvinfo : EIATTR_KPARAM_INFO
	.align		4
.L_1485:
        /*0068*/ 	.byte	0x04, 0x17
        /*006a*/ 	.short	(.L_1487 - .L_1486)
.L_1486:
        /*006c*/ 	.word	0x00000000
        /*0070*/ 	.short	0x0000
        /*0072*/ 	.short	0x0000
        /*0074*/ 	.byte	0x00, 0xf5, 0x21, 0x00


	//----- nvinfo : EIATTR_SPARSE_MMA_MASK
	.align		4
.L_1487:
        /*0078*/ 	.byte	0x03, 0x50
        /*007a*/ 	.short	0x0000


	//----- nvinfo : EIATTR_MAXREG_COUNT
	.align		4
        /*007c*/ 	.byte	0x03, 0x1b
        /*007e*/ 	.short	0x00ff


	//----- nvinfo : EIATTR_NUM_BARRIERS
	.align		4
        /*0080*/ 	.byte	0x02, 0x4c
        /*0082*/ 	.byte	0x01
	.zero		1


	//----- nvinfo : EIATTR_MERCURY_ISA_VERSION
	.align		4
        /*0084*/ 	.byte	0x03, 0x5f
        /*0086*/ 	.short	0x0101


	//----- nvinfo : EIATTR_COOP_GROUP_MASK_REGIDS
	.align		4
        /*0088*/ 	.byte	0x04, 0x29
        /*008a*/ 	.short	(.L_1489 - .L_1488)


	//   ....[0]....
.L_1488:
        /*008c*/ 	.word	0xffffffff


	//   ....[1]....
        /*0090*/ 	.word	0xffffffff


	//   ....[2]....
        /*0094*/ 	.word	0xffffffff


	//   ....[3]....
        /*0098*/ 	.word	0xffffffff


	//   ....[4]....
        /*009c*/ 	.word	0xffffffff


	//   ....[5]....
        /*00a0*/ 	.word	0xffffffff


	//   ....[6]....
        /*00a4*/ 	.word	0xffffffff


	//   ....[7]....
        /*00a8*/ 	.word	0xffffffff


	//   ....[8]....
        /*00ac*/ 	.word	0xffffffff


	//   ....[9]....
        /*00b0*/ 	.word	0xffffffff


	//   ....[10]....
        /*00b4*/ 	.word	0xffffffff


	//   ....[11]....
        /*00b8*/ 	.word	0xffffffff


	//   ....[12]....
        /*00bc*/ 	.word	0xffffffff


	//   ....[13]....
        /*00c0*/ 	.word	0xffffffff


	//   ....[14]....
        /*00c4*/ 	.word	0xffffffff


	//   ....[15]....
        /*00c8*/ 	.word	0xffffffff


	//   ....[16]....
        /*00cc*/ 	.word	0xffffffff


	//   ....[17]....
        /*00d0*/ 	.word	0xffffffff


	//   ....[18]....
        /*00d4*/ 	.word	0xffffffff


	//   ....[19]....
        /*00d8*/ 	.word	0xffffffff


	//   ....[20]....
        /*00dc*/ 	.word	0xffffffff


	//   ....[21]....
        /*00e0*/ 	.word	0xffffffff


	//   ....[22]....
        /*00e4*/ 	.word	0xffffffff


	//   ....[23]....
        /*00e8*/ 	.word	0xffffffff


	//   ....[24]....
        /*00ec*/ 	.word	0xffffffff


	//   ....[25]....
        /*00f0*/ 	.word	0xffffffff


	//   ....[26]....
        /*00f4*/ 	.word	0xffffffff


	//   ....[27]....
        /*00f8*/ 	.word	0xffffffff


	//   ....[28]....
        /*00fc*/ 	.word	0xffffffff


	//   ....[29]....
        /*0100*/ 	.word	0xffffffff


	//   ....[30]....
        /*0104*/ 	.word	0xffffffff


	//   ....[31]....
        /*0108*/ 	.word	0xffffffff


	//   ....[32]....
        /*010c*/ 	.word	0xffffffff


	//   ....[33]....
        /*0110*/ 	.word	0xffffffff


	//   ....[34]....
        /*0114*/ 	.word	0xffffffff


	//   ....[35]....
        /*0118*/ 	.word	0xffffffff


	//   ....[36]....
        /*011c*/ 	.word	0xffffffff


	//   ....[37]....
        /*0120*/ 	.word	0xffffffff


	//   ....[38]....
        /*0124*/ 	.word	0xffffffff


	//   ....[39]....
        /*0128*/ 	.word	0xffffffff


	//   ....[40]....
        /*012c*/ 	.word	0xffffffff


	//   ....[41]....
        /*0130*/ 	.word	0xffffffff


	//   ....[42]....
        /*0134*/ 	.word	0xffffffff


	//   ....[43]....
        /*0138*/ 	.word	0xffffffff


	//   ....[44]....
        /*013c*/ 	.word	0xffffffff


	//   ....[45]....
        /*0140*/ 	.word	0xffffffff


	//   ....[46]....
        /*0144*/ 	.word	0xffffffff


	//   ....[47]....
        /*0148*/ 	.word	0xffffffff


	//   ....[48]....
        /*014c*/ 	.word	0xffffffff


	//   ....[49]....
        /*0150*/ 	.word	0xffffffff


	//   ....[50]....
        /*0154*/ 	.word	0xffffffff


	//   ....[51]....
        /*0158*/ 	.word	0xffffffff


	//   ....[52]....
        /*015c*/ 	.word	0xffffffff


	//   ....[53]....
        /*0160*/ 	.word	0xffffffff


	//   ....[54]....
        /*0164*/ 	.word	0xffffffff


	//   ....[55]....
        /*0168*/ 	.word	0xffffffff


	//   ....[56]....
        /*016c*/ 	.word	0xffffffff


	//   ....[57]....
        /*0170*/ 	.word	0xffffffff


	//   ....[58]....
        /*0174*/ 	.word	0xffffffff


	//   ....[59]....
        /*0178*/ 	.word	0xffffffff


	//   ....[60]....
        /*017c*/ 	.word	0xffffffff


	//   ....[61]....
        /*0180*/ 	.word	0xffffffff


	//   ....[62]....
        /*0184*/ 	.word	0xffffffff


	//   ....[63]....
        /*0188*/ 	.word	0xffffffff


	//   ....[64]....
        /*018c*/ 	.word	0xffffffff


	//   ....[65]....
        /*0190*/ 	.word	0xffffffff


	//   ....[66]....
        /*0194*/ 	.word	0xffffffff


	//   ....[67]....
        /*0198*/ 	.word	0xffffffff


	//   ....[68]....
        /*019c*/ 	.word	0xffffffff


	//   ....[69]....
        /*01a0*/ 	.word	0xffffffff


	//   ....[70]....
        /*01a4*/ 	.word	0xffffffff


	//   ....[71]....
        /*01a8*/ 	.word	0xffffffff


	//   ....[72]....
        /*01ac*/ 	.word	0xffffffff


	//   ....[73]....
        /*01b0*/ 	.word	0xffffffff


	//   ....[74]....
        /*01b4*/ 	.word	0xffffffff


	//   ....[75]....
        /*01b8*/ 	.word	0xffffffff


	//   ....[76]....
        /*01bc*/ 	.word	0xffffffff


	//   ....[77]....
        /*01c0*/ 	.word	0xffffffff


	//   ....[78]....
        /*01c4*/ 	.word	0xffffffff


	//   ....[79]....
        /*01c8*/ 	.word	0xffffffff


	//----- nvinfo : EIATTR_COOP_GROUP_INSTR_OFFSETS
	.align		4
.L_1489:
        /*01cc*/ 	.byte	0x04, 0x28
        /*01ce*/ 	.short	(.L_1491 - .L_1490)


	//   ....[0]....
.L_1490:
        /*01d0*/ 	.word	0x000017d0


	//   ....[1]....
        /*01d4*/ 	.word	0x00001800


	//   ....[2]....
        /*01d8*/ 	.word	0x00001810


	//   ....[3]....
        /*01dc*/ 	.word	0x00001820


	//   ....[4]....
        /*01e0*/ 	.word	0x00001830


	//   ....[5]....
        /*01e4*/ 	.word	0x00001840


	//   ....[6]....
        /*01e8*/ 	.word	0x00001850


	//   ....[7]....
        /*01ec*/ 	.word	0x00001870


	//   ....[8]....
        /*01f0*/ 	.word	0x00001890


	//   ....[9]....
        /*01f4*/ 	.word	0x000018c0


	//   ....[10]....
        /*01f8*/ 	.word	0x000018e0


	//   ....[11]....
        /*01fc*/ 	.word	0x00001900


	//   ....[12]....
        /*0200*/ 	.word	0x00001920


	//   ....[13]....
        /*0204*/ 	.word	0x00001940


	//   ....[14]....
        /*0208*/ 	.word	0x00001960


	//   ....[15]....
        /*020c*/ 	.word	0x00001970


	//   ....[16]....
        /*0210*/ 	.word	0x00001990


	//   ....[17]....
        /*0214*/ 	.word	0x000019c0


	//   ....[18]....
        /*0218*/ 	.word	0x000019e0


	//   ....[19]....
        /*021c*/ 	.word	0x00001a00


	//   ....[20]....
        /*0220*/ 	.word	0x00001a20


	//   ....[21]....
        /*0224*/ 	.word	0x00001a40


	//   ....[22]....
        /*0228*/ 	.word	0x00001a60


	//   ....[23]....
        /*022c*/ 	.word	0x00001a70


	//   ....[24]....
        /*0230*/ 	.word	0x00001a90


	//   ....[25]....
        /*0234*/ 	.word	0x00001ac0


	//   ....[26]....
        /*0238*/ 	.word	0x00001ae0


	//   ....[27]....
        /*023c*/ 	.word	0x00001b00


	//   ....[28]....
        /*0240*/ 	.word	0x00001b20


	//   ....[29]....
        /*0244*/ 	.word	0x00001b40


	//   ....[30]....
        /*0248*/ 	.word	0x00001b60


	//   ....[31]....
        /*024c*/ 	.word	0x00001b70


	//   ....[32]....
        /*0250*/ 	.word	0x00001b90


	//   ....[33]....
        /*0254*/ 	.word	0x00001bc0


	//   ....[34]....
        /*0258*/ 	.word	0x00001be0


	//   ....[35]....
        /*025c*/ 	.word	0x00001c00


	//   ....[36]....
        /*0260*/ 	.word	0x00001c20


	//   ....[37]....
        /*0264*/ 	.word	0x00001c40


	//   ....[38]....
        /*0268*/ 	.word	0x00001c60


	//   ....[39]....
        /*026c*/ 	.word	0x00001c80


	//   ....[40]....
        /*0270*/ 	.word	0x00001f50


	//   ....[41]....
        /*0274*/ 	.word	0x00001f60


	//   ....[42]....
        /*0278*/ 	.word	0x00001f70


	//   ....[43]....
        /*027c*/ 	.word	0x00001f80


	//   ....[44]....
        /*0280*/ 	.word	0x00001f90


	//   ....[45]....
        /*0284*/ 	.word	0x00001fa0


	//   ....[46]....
        /*0288*/ 	.word	0x00001fb0


	//   ....[47]....
        /*028c*/ 	.word	0x00001fd0


	//   ....[48]....
        /*0290*/ 	.word	0x00002000


	//   ....[49]....
        /*0294*/ 	.word	0x00002020


	//   ....[50]....
        /*0298*/ 	.word	0x00002040


	//   ....[51]....
        /*029c*/ 	.word	0x00002060


	//   ....[52]....
        /*02a0*/ 	.word	0x00002080


	//   ....[53]....
        /*02a4*/ 	.word	0x000020a0


	//   ....[54]....
        /*02a8*/ 	.word	0x000020b0


	//   ....[55]....
        /*02ac*/ 	.word	0x000020d0


	//   ....[56]....
        /*02b0*/ 	.word	0x00002100


	//   ....[57]....
        /*02b4*/ 	.word	0x00002120


	//   ....[58]....
        /*02b8*/ 	.word	0x00002140


	//   ....[59]....
        /*02bc*/ 	.word	0x00002160


	//   ....[60]....
        /*02c0*/ 	.word	0x00002180


	//   ....[61]....
        /*02c4*/ 	.word	0x000021a0


	//   ....[62]....
        /*02c8*/ 	.word	0x000021b0


	//   ....[63]....
        /*02cc*/ 	.word	0x000021d0


	//   ....[64]....
        /*02d0*/ 	.word	0x00002200


	//   ....[65]....
        /*02d4*/ 	.word	0x00002220


	//   ....[66]....
        /*02d8*/ 	.word	0x00002240


	//   ....[67]....
        /*02dc*/ 	.word	0x00002260


	//   ....[68]....
        /*02e0*/ 	.word	0x00002280


	//   ....[69]....
        /*02e4*/ 	.word	0x000022a0


	//   ....[70]....
        /*02e8*/ 	.word	0x000022b0


	//   ....[71]....
        /*02ec*/ 	.word	0x000022d0


	//   ....[72]....
        /*02f0*/ 	.word	0x00002300


	//   ....[73]....
        /*02f4*/ 	.word	0x00002320


	//   ....[74]....
        /*02f8*/ 	.word	0x00002340


	//   ....[75]....
        /*02fc*/ 	.word	0x00002360


	//   ....[76]....
        /*0300*/ 	.word	0x00002380


	//   ....[77]....
        /*0304*/ 	.word	0x000023a0


	//   ....[78]....
        /*0308*/ 	.word	0x000023b0


	//   ....[79]....
        /*030c*/ 	.word	0x000023c0


	//----- nvinfo : EIATTR_VRC_CTA_INIT_COUNT
	.align		4
.L_1491:
        /*0310*/ 	.byte	0x02, 0x4a
	.zero		1
	.zero		1


	//----- nvinfo : EIATTR_EXIT_INSTR_OFFSETS
	.align		4
        /*0314*/ 	.byte	0x04, 0x1c
        /*0316*/ 	.short	(.L_1493 - .L_1492)


	//   ....[0]....
.L_1492:
        /*0318*/ 	.word	0x00000040


	//   ....[1]....
        /*031c*/ 	.word	0x00001de0


	//   ....[2]....
        /*0320*/ 	.word	0x000023d0


	//   ....[3]....
        /*0324*/ 	.word	0x00002780


	//----- nvinfo : EIATTR_CRS_STACK_SIZE
	.align		4
.L_1493:
        /*0328*/ 	.byte	0x04, 0x1e
        /*032a*/ 	.short	(.L_1495 - .L_1494)
.L_1494:
        /*032c*/ 	.word	0x00000000


	//----- nvinfo : EIATTR_CBANK_PARAM_SIZE
	.align		4
.L_1495:
        /*0330*/ 	.byte	0x03, 0x19
        /*0332*/ 	.short	0x0029


	//----- nvinfo : EIATTR_PARAM_CBANK
	.align		4
        /*0334*/ 	.byte	0x04, 0x0a
        /*0336*/ 	.short	(.L_1497 - .L_1496)
	.align		4
.L_1496:
        /*0338*/ 	.word	index@(.nv.constant0._Z19gemv_kernel_batchedI6__half7__half2Li256ELi8EEvPKT_S4_S4_PS2_iib)
        /*033c*/ 	.short	0x0380
        /*033e*/ 	.short	0x0029


	//----- nvinfo : EIATTR_SW_WAR
	.align		4
.L_1497:
        /*0340*/ 	.byte	0x04, 0x36
        /*0342*/ 	.short	(.L_1499 - .L_1498)
.L_1498:
        /*0344*/ 	.word	0x00000008
.L_1499:


//--------------------- .nv.info._Z19gemv_kernel_batchedI6__half7__half2Li256ELi7EEvPKT_S4_S4_PS2_iib --------------------------
	.section	.nv.info._Z19gemv_kernel_batchedI6__half7__half2Li256ELi7EEvPKT_S4_S4_PS2_iib,"",@"SHT_CUDA_INFO"
	.sectionflags	@""
	.align	4


	//----- nvinfo : EIATTR_CUDA_API_VERSION
	.align		4
        /*0000*/ 	.byte	0x04, 0x37
        /*0002*/ 	.short	(.L_1501 - .L_1500)
.L_1500:
        /*0004*/ 	.word	0x00000082


	//----- nvinfo : EIATTR_KPARAM_INFO
	.align		4
.L_1501:
        /*0008*/ 	.byte	0x04, 0x17
        /*000a*/ 	.short	(.L_1503 - .L_1502)
.L_1502:
        /*000c*/ 	.word	0x00000000
        /*0010*/ 	.short	0x0006
        /*0012*/ 	.short	0x0028
        /*0014*/ 	.byte	0x00, 0xf0, 0x05, 0x00


	//----- nvinfo : EIATTR_KPARAM_INFO
	.align		4
.L_1503:
        /*0018*/ 	.byte	0x04, 0x17
        /*001a*/ 	.short	(.L_1505 - .L_1504)
.L_1504:
        /*001c*/ 	.word	0x00000000
        /*0020*/ 	.short	0x0005
        /*0022*/ 	.short	0x0024
        /*0024*/ 	.byte	0x00, 0xf0, 0x11, 0x00


	//----- nvinfo : EIATTR_KPARAM_INFO
	.align		4
.L_1505:
        /*0028*/ 	.byte	0x04, 0x17
        /*002a*/ 	.short	(.L_1507 - .L_1506)
.L_1506:
        /*002c*/ 	.word	0x00000000
        /*0030*/ 	.short	0x0004
        /*0032*/ 	.short	0x0020
        /*0034*/ 	.byte	0x00, 0xf0, 0x11, 0x00


	//----- nvinfo : EIATTR_KPARAM_INFO
	.align		4
.L_1507:
        /*0038*/ 	.byte	0x04, 0x17
        /*003a*/ 	.short	(.L_1509 - .L_1508)
.L_1508:
        /*003c*/ 	.word	0x00000000
        /*0040*/ 	.short	0x0003
        /*0042*/ 	.short	0x0018
        /*0044*/ 	.byte	0x00, 0xf5, 0x21, 0x00


	//----- nvinfo : EIATTR_KPARAM_INFO
	.align		4
.L_1509:
        /*0048*/ 	.byte	0x04, 0x17
        /*004a*/ 	.short	(.L_1511 - .L_1510)
.L_1510:
        /*004c*/ 	.word	0x00000000
        /*0050*/ 	.short	0x0002
        /*0052*/ 	.short	0x0010
        /*0054*/ 	.byte	0x00, 0xf5, 0x21, 0x00


	//----- nvinfo : EIATTR_KPARAM_INFO
	.align		4
.L_1511:
        /*0058*/ 	.byte	0x04, 0x17
        /*005a*/ 	.short	(.L_1513 - .L_1512)
.L_1512:
        /*005c*/ 	.word	0x00000000
        /*0060*/ 	.short	0x0001
        /*0062*/ 	.short	0x0008
        /*0064*/ 	.byte	0x00, 0xf5, 0x21, 0x00


	//----- nvinfo : EIATTR_KPARAM_INFO
	.align		4
.L_1513:
        /*0068*/ 	.byte	0x04, 0x17
        /*006a*/ 	.short	(.L_1515 - .L_1514)
.L_1514:
        /*006c*/ 	.word	0x00000000
        /*0070*/ 	.short	0x0000
        /*0072*/ 	.short	0x0000
        /*0074*/ 	.byte	0x00, 0xf5, 0x21, 0x00


	//----- nvinfo : EIATTR_SPARSE_MMA_MASK
	.align		4
.L_1515:
        /*0078*/ 	.byte	0x03, 0x50
        /*007a*/ 	.short	0x0000


	//----- nvinfo : EIATTR_MAXREG_COUNT
	.align		4
        /*007c*/ 	.byte	0x03, 0x1b
        /*007e*/ 	.short	0x00ff


	//----- nvinfo : EIATTR_NUM_BARRIERS
	.align		4
        /*0080*/ 	.byte	0x02, 0x4c
        /*0082*/ 	.byte	0x01
	.zero		1


	//----- nvinfo : EIATTR_MERCURY_ISA_VERSION
	.align		4
        /*0084*/ 	.byte	0x03, 0x5f
        /*0086*/ 	.short	0x0101


	//----- nvinfo : EIATTR_COOP_GROUP_MASK_REGIDS
	.align		4
        /*0088*/ 	.byte	0x04, 0x29
        /*008a*/ 	.short	(.L_1517 - .L_1516)


	//   ....[0]....
.L_1516:
        /*008c*/ 	.word	0xffffffff


	//   ....[1]....
        /*0090*/ 	.word	0xffffffff


	//   ....[2]....
        /*0094*/ 	.word	0xffffffff


	//   ....[3]....
        /*0098*/ 	.word	0xffffffff


	//   ....[4]....
        /*009c*/ 	.word	0xffffffff


	//   ....[5]....
        /*00a0*/ 	.word	0xffffffff


	//   ....[6]....
        /*00a4*/ 	.word	0xffffffff


	//   ....[7]....
        /*00a8*/ 	.word	0xffffffff


	//   ....[8]....
        /*00ac*/ 	.word	0xffffffff


	//   ....[9]....
        /*00b0*/ 	.word	0xffffffff


	//   ....[10]....
        /*00b4*/ 	.word	0xffffffff


	//   ....[11]....
        /*00b8*/ 	.word	0xffffffff


	//   ....[12]....
        /*00bc*/ 	.word	0xffffffff


	//   ....[13]....
        /*00c0*/ 	.word	0xffffffff


	//   ....[14]....
        /*00c4*/ 	.word	0xffffffff


	//   ....[15]....
        /*00c8*/ 	.word	0xffffffff


	//   ....[16]....
        /*00cc*/ 	.word	0xffffffff


	//   ....[17]....
        /*00d0*/ 	.word	0xffffffff


	//   ....[18]....
        /*00d4*/ 	.word	0xffffffff


	//   ....[19]....
        /*00d8*/ 	.word	0xffffffff


	//   ....[20]....
        /*00dc*/ 	.word	0xffffffff


	//   ....[21]....
        /*00e0*/ 	.word	0xffffffff


	//   ....[22]....
        /*00e4*/ 	.word	0xffffffff


	//   ....[23]....
        /*00e8*/ 	.word	0xffffffff


	//   ....[24]....
        /*00ec*/ 	.word	0xffffffff


	//   ....[25]....
        /*00f0*/ 	.word	0xffffffff


	//   ....[26]....
        /*00f4*/ 	.word	0xffffffff


	//   ....[27]....
        /*00f8*/ 	.word	0xffffffff


	//   ....[28]....
        /*00fc*/ 	.word	0xffffffff


	//   ....[29]....
        /*0100*/ 	.word	0xffffffff


	//   ....[30]....
        /*0104*/ 	.word	0xffffffff


	//   ....[31]....
        /*0108*/ 	.word	0xffffffff


	//   ....[32]....
        /*010c*/ 	.word	0xffffffff


	//   ....[33]....
        /*0110*/ 	.word	0xffffffff


	//   ....[34]....
        /*0114*/ 	.word	0xffffffff


	//   ....[35]....
        /*0118*/ 	.word	0xffffffff


	//   ....[36]....
        /*011c*/ 	.word	0xffffffff


	//   ....[37]....
        /*0120*/ 	.word	0xffffffff


	//   ....[38]....
        /*0124*/ 	.word	0xffffffff


	//   ....[39]....
        /*0128*/ 	.word	0xffffffff


	//   ....[40]....
        /*012c*/ 	.word	0xffffffff


	//   ....[41]....
        /*0130*/ 	.word	0xffffffff


	//   ....[42]....
        /*0134*/ 	.word	0xffffffff


	//   ....[43]....
        /*0138*/ 	.word	0xffffffff


	//   ....[44]....
        /*013c*/ 	.word	0xffffffff


	//   ....[45]....
        /*0140*/ 	.word	0xffffffff


	//   ....[46]....
        /*0144*/ 	.word	0xffffffff


	//   ....[47]....
        /*0148*/ 	.word	0xffffffff


	//   ....[48]....
        /*014c*/ 	.word	0xffffffff


	//   ....[49]....
        /*0150*/ 	.word	0xffffffff


	//   ....[50]....
        /*0154*/ 	.word	0xffffffff


	//   ....[51]....
        /*0158*/ 	.word	0xffffffff


	//   ....[52]....
        /*015c*/ 	.word	0xffffffff


	//   ....[53]....
        /*0160*/ 	.word	0xffffffff


	//   ....[54]....
        /*0164*/ 	.word	0xffffffff


	//   ....[55]....
        /*0168*/ 	.word	0xffffffff


	//   ....[56]....
        /*016c*/ 	.word	0xffffffff


	//   ....[57]....
        /*0170*/ 	.word	0xffffffff


	//   ....[58]....
        /*0174*/ 	.word	0xffffffff


	//   ....[59]....
        /*0178*/ 	.word	0xffffffff


	//   ....[60]....
        /*017c*/ 	.word	0xffffffff


	//   ....[61]....
        /*0180*/ 	.word	0xffffffff


	//   ....[62]....
        /*0184*/ 	.word	0xffffffff


	//   ....[63]....
        /*0188*/ 	.word	0xffffffff


	//   ....[64]....
        /*018c*/ 	.word	0xffffffff


	//   ....[65]....
        /*0190*/ 	.word	0xffffffff


	//   ....[66]....
        /*0194*/ 	.word	0xffffffff


	//   ....[67]....
        /*0198*/ 	.word	0xffffffff


	//   ....[68]....
        /*019c*/ 	.word	0xffffffff


	//   ....[69]....
        /*01a0*/ 	.word	0xffffffff


	//----- nvinfo : EIATTR_COOP_GROUP_INSTR_OFFSETS
	.align		4
.L_1517:
        /*01a4*/ 	.byte	0x04, 0x28
        /*01a6*/ 	.short	(.L_1519 - .L_1518)


	//   ....[0]....
.L_1518:
        /*01a8*/ 	.word	0x00001590


	//   ....[1]....
        /*01ac*/ 	.word	0x000015d0


	//   ....[2]....
        /*01b0*/ 	.word	0x000015e0


	//   ....[3]....
        /*01b4*/ 	.word	0x000015f0


	//   ....[4]....
        /*01b8*/ 	.word	0x00001600


	//   ....[5]....
        /*01bc*/ 	.word	0x00001610


	//   ....[6]....
        /*01c0*/ 	.word	0x00001620


	//   ....[7]....
        /*01c4*/ 	.word	0x00001650


	//   ....[8]....
        /*01c8*/ 	.word	0x00001670


	//   ....[9]....
        /*01cc*/ 	.word	0x00001690


	//   ....[10]....
        /*01d0*/ 	.word	0x000016b0


	//   ....[11]....
        /*01d4*/ 	.word	0x000016d0


	//   ....[12]....
        /*01d8*/ 	.word	0x000016f0


	//   ....[13]....
        /*01dc*/ 	.word	0x00001700


	//   ....[14]....
        /*01e0*/ 	.word	0x00001730


	//   ....[15]....
        /*01e4*/ 	.word	0x00001750


	//   ....[16]....
        /*01e8*/ 	.word	0x00001770


	//   ....[17]....
        /*01ec*/ 	.word	0x00001790


	//   ....[18]....
        /*01f0*/ 	.word	0x000017b0


	//   ....[19]....
        /*01f4*/ 	.word	0x000017d0


	//   ....[20]....
        /*01f8*/ 	.word	0x000017e0


	//   ....[21]....
        /*01fc*/ 	.word	0x00001810


	//   ....[22]....
        /*0200*/ 	.word	0x00001830


	//   ....[23]....
        /*0204*/ 	.word	0x00001850


	//   ....[24]....
        /*0208*/ 	.word	0x00001870


	//   ....[25]....
        /*020c*/ 	.word	0x00001890


	//   ....[26]....
        /*0210*/ 	.word	0x000018b0


	//   ....[27]....
        /*0214*/ 	.word	0x000018c0


	//   ....[28]....
        /*0218*/ 	.word	0x000018f0


	//   ....[29]....
        /*021c*/ 	.word	0x00001910


	//   ....[30]....
        /*0220*/ 	.word	0x00001930


	//   ....[31]....
        /*0224*/ 	.word	0x00001950


	//   ....[32]....
        /*0228*/ 	.word	0x00001970


	//   ....[33]....
        /*022c*/ 	.word	0x00001990


	//   ....[34]....
        /*0230*/ 	.word	0x000019a0


	//   ....[35]....
        /*0234*/ 	.word	0x00001c60


	//   ....[36]....
        /*0238*/ 	.word	0x00001c70


	//   ....[37]....
        /*023c*/ 	.word	0x00001c80


	//   ....[38]....
        /*0240*/ 	.word	0x00001c90


	//   ....[39]....
        /*0244*/ 	.word	0x00001ca0


	//   ....[40]....
        /*0248*/ 	.word	0x00001cb0


	//   ....[41]....
        /*024c*/ 	.word	0x00001cc0


	//   ....[42]....
        /*0250*/ 	.word	0x00001cf0


	//   ....[43]....
        /*0254*/ 	.word	0x00001d10


	//   ....[44]....
        /*0258*/ 	.word	0x00001d30


	//   ....[45]....
        /*025c*/ 	.word	0x00001d50


	//   ....[46]....
        /*0260*/ 	.word	0x00001d70


	//   ....[47]....
        /*0264*/ 	.word	0x00001d90


	//   ....[48]....
        /*0268*/ 	.word	0x00001da0


	//   ....[49]....
        /*026c*/ 	.word	0x00001dd0


	//   ....[50]....
        /*0270*/ 	.word	0x00001df0


	//   ....[51]....
        /*0274*/ 	.word	0x00001e10


	//   ....[52]....
        /*0278*/ 	.word	0x00001e30


	//   ....[53]....
        /*027c*/ 	.word	0x00001e50


	//   ....[54]....
        /*0280*/ 	.word	0x00001e70


	//   ....[55]....
        /*0284*/ 	.word	0x00001e80


	//   ....[56]....
        /*0288*/ 	.word	0x00001eb0


	//   ....[57]....
        /*028c*/ 	.word	0x00001ed0


	//   ....[58]....
        /*0290*/ 	.word	0x00001ef0


	//   ....[59]....
        /*0294*/ 	.word	0x00001f10


	//   ....[60]....
        /*0298*/ 	.word	0x00001f30


	//   ....[61]....
        /*029c*/ 	.word	0x00001f50


	//   ....[62]....
        /*02a0*/ 	.word	0x00001f60


	//   ....[63]....
        /*02a4*/ 	.word	0x00001fb0


	//   ....[64]....
        /*02a8*/ 	.word	0x00001fd0


	//   ....[65]....
        /*02ac*/ 	.word	0x00001ff0


	//   ....[66]....
        /*02b0*/ 	.word	0x00002010


	//   ....[67]....
        /*02b4*/ 	.word	0x00002020


	//   ....[68]....
        /*02b8*/ 	.word	0x00002030


	//   ....[69]....
        /*02bc*/ 	.word	0x00002040


	//----- nvinfo : EIATTR_VRC_CTA_INIT_COUNT
	.align		4
.L_1519:
        /*02c0*/ 	.byte	0x02, 0x4a
	.zero		1
	.zero		1


	//----- nvinfo : EIATTR_EXIT_INSTR_OFFSETS
	.align		4
        /*02c4*/ 	.byte	0x04, 0x1c
        /*02c6*/ 	.short	(.L_1521 - .L_1520)


	//   ....[0]....
.L_1520:
        /*02c8*/ 	.word	0x00000040


	//   ....[1]....
        /*02cc*/ 	.word	0x00001b10


	//   ....[2]....
        /*02d0*/ 	.word	0x00002050


	//   ....[3]....
        /*02d4*/ 	.word	0x000023a0


	//----- nvinfo : EIATTR_CRS_STACK_SIZE
	.align		4
.L_1521:
        /*02d8*/ 	.byte	0x04, 0x1e
        /*02da*/ 	.short	(.L_1523 - .L_1522)
.L_1522:
        /*02dc*/ 	.word	0x00000000


	//----- nvinfo : EIATTR_CBANK_PARAM_SIZE
	.align		4
.L_1523:
        /*02e0*/ 	.byte	0x03, 0x19
        /*02e2*/ 	.short	0x0029


	//----- nvinfo : EIATTR_PARAM_CBANK
	.align		4
        /*02e4*/ 	.byte	0x04, 0x0a
        /*02e6*/ 	.short	(.L_1525 - .L_1524)
	.align		4
.L_1524:
        /*02e8*/ 	.word	index@(.nv.constant0._Z19gemv_kernel_batchedI6__half7__half2Li256ELi7EEvPKT_S4_S4_PS2_iib)
        /*02ec*/ 	.short	0x0380
        /*02ee*/ 	.short	0x0029


	//----- nvinfo : EIATTR_SW_WAR
	.align		4
.L_1525:
        /*02f0*/ 	.byte	0x04, 0x36
        /*02f2*/ 	.short	(.L_1527 - .L_1526)
.L_1526:
        /*02f4*/ 	.word	0x00000008
.L_1527:


//--------------------- .nv.info._Z19gemv_kernel_batchedI6__half7__half2Li256ELi6EEvPKT_S4_S4_PS2_iib --------------------------
	.section	.nv.info._Z19gemv_kernel_batchedI6__half7__half2Li256ELi6EEvPKT_S4_S4_PS2_iib,"",@"SHT_CUDA_INFO"
	.sectionflags	@""
	.align	4


	//----- nvinfo : EIATTR_CUDA_API_VERSION
	.align		4
        /*0000*/ 	.byte	0x04, 0x37
        /*0002*/ 	.short	(.L_1529 - .L_1528)
.L_1528:
        /*0004*/ 	.word	0x00000082


	//----- nvinfo : EIATTR_KPARAM_INFO
	.align		4
.L_1529:
        /*0008*/ 	.byte	0x04, 0x17
        /*000a*/ 	.short	(.L_1531 - .L_1530)
.L_1530:
        /*000c*/ 	.word	0x00000000
        /*0010*/ 	.short	0x0006
        /*0012*/ 	.short	0x0028
        /*0014*/ 	.byte	0x00, 0xf0, 0x05, 0x00


	//----- nvinfo : EIATTR_KPARAM_INFO
	.align		4
.L_1531:
        /*0018*/ 	.byte	0x04, 0x17
        /*001a*/ 	.short	(.L_1533 - .L_1532)
.L_1532:
        /*001c*/ 	.word	0x00000000
        /*0020*/ 	.short	0x0005
        /*0022*/ 	.short	0x0024
        /*0024*/ 	.byte	0x00, 0xf0, 0x11, 0x00


	//----- nvinfo : EIATTR_KPARAM_INFO
	.align		4
.L_1533:
        /*0028*/ 	.byte	0x04, 0x17
        /*002a*/ 	.short	(.L_1535 - .L_1534)
.L_1534:
        /*002c*/ 	.word	0x00000000
        /*0030*/ 	.short	0x0004
        /*0032*/ 	.short	0x0020
        /*0034*/ 	.byte	0x00, 0xf0, 0x11, 0x00


	//----- nvinfo : EIATTR_KPARAM_INFO
	.align		4
.L_1535:
        /*0038*/ 	.byte	0x04, 0x17
        /*003a*/ 	.short	(.L_1537 - .L_1536)
.L_1536:
        /*003c*/ 	.word	0x00000000
        /*0040*/ 	.short	0x0003
        /*0042*/ 	.short	0x0018
        /*0044*/ 	.byte	0x00, 0xf5, 0x21, 0x00


	//----- nvinfo : EIATTR_KPARAM_INFO
	.align		4
.L_1537:
        /*0048*/ 	.byte	0x04, 0x17
        /*004a*/ 	.short	(.L_1539 - .L_1538)
.L_1538:
        /*004c*/ 	.word	0x00000000
        /*0050*/ 	.short	0x0002
        /*0052*/ 	.short	0x0010
        /*0054*/ 	.byte	0x00, 0xf5, 0x21, 0x00


	//----- nvinfo : EIATTR_KPARAM_INFO
	.align		4
.L_1539:
        /*0058*/ 	.byte	0x04, 0x17
        /*005a*/ 	.short	(.L_1541 - .L_1540)
.L_1540:
        /*005c*/ 	.word	0x00000000
        /*0060*/ 	.short	0x0001
        /*0062*/ 	.short	0x0008
        /*0064*/ 	.byte	0x00, 0xf5, 0x21, 0x00


	//----- nvinfo : EIATTR_KPARAM_INFO
	.align		4
.L_1541:
        /*0068*/ 	.byte	0x04, 0x17
        /*006a*/ 	.short	(.L_1543 - .L_1542)
.L_1542:
        /*006c*/ 	.word	0x00000000
        /*0070*/ 	.short	0x0000
        /*0072*/ 	.short	0x0000
        /*0074*/ 	.byte	0x00, 0xf5, 0x21, 0x00


	//----- nvinfo : EIATTR_SPARSE_MMA_MASK
	.align		4
.L_1543:
        /*0078*/ 	.byte	0x03, 0x50
        /*007a*/ 	.short	0x0000


	//----- nvinfo : EIATTR_MAXREG_COUNT
	.align		4
        /*007c*/ 	.byte	0x03, 0x1b
        /*007e*/ 	.short	0x00ff


	//----- nvinfo : EIATTR_NUM_BARRIERS
	.align		4
        /*0080*/ 	.byte	0x02, 0x4c
        /*0082*/ 	.byte	0x01
	.zero		1


	//----- nvinfo : EIATTR_MERCURY_ISA_VERSION
	.align		4
        /*0084*/ 	.byte	0x03, 0x5f
        /*0086*/ 	.short	0x0101


	//----- nvinfo : EIATTR_COOP_GROUP_MASK_REGIDS
	.align		4
        /*0088*/ 	.byte	0x04, 0x29
        /*008a*/ 	.short	(.L_1545 - .L_1544)


	//   ....[0]....
.L_1544:
        /*008c*/ 	.word	0xffffffff


	//   ....[1]....
        /*0090*/ 	.word	0xffffffff


	//   ....[2]....
        /*0094*/ 	.word	0xffffffff


	//   ....[3]....
        /*0098*/ 	.word	0xffffffff


	//   ....[4]....
        /*009c*/ 	.word	0xffffffff


	//   ....[5]....
        /*00a0*/ 	.word	0xffffffff


	//   ....[6]....
        /*00a4*/ 	.word	0xffffffff


	//   ....[7]....
        /*00a8*/ 	.word	0xffffffff


	//   ....[8]....
        /*00ac*/ 	.word	0xffffffff


	//   ....[9]....
        /*00b0*/ 	.word	0xffffffff


	//   ....[10]....
        /*00b4*/ 	.word	0xffffffff


	//   ....[11]....
        /*00b8*/ 	.word	0xffffffff


	//   ....[12]....
        /*00bc*/ 	.word	0xffffffff


	//   ....[13]....
        /*00c0*/ 	.word	0xffffffff


	//   ....[14]....
        /*00c4*/ 	.word	0xffffffff


	//   ....[15]....
        /*00c8*/ 	.word	0xffffffff


	//   ....[16]....
        /*00cc*/ 	.word	0xffffffff


	//   ....[17]....
        /*00d0*/ 	.word	0xffffffff


	//   ....[18]....
        /*00d4*/ 	.word	0xffffffff


	//   ....[19]....
        /*00d8*/ 	.word	0xffffffff


	//   ....[20]....
        /*00dc*/ 	.word	0xffffffff


	//   ....[21]....
        /*00e0*/ 	.word	0xffffffff


	//   ....[22]....
        /*00e4*/ 	.word	0xffffffff


	//   ....[23]....
        /*00e8*/ 	.word	0xffffffff


	//   ....[24]....
        /*00ec*/ 	.word	0xffffffff


	//   ....[25]....
        /*00f0*/ 	.word	0xffffffff


	//   ....[26]....
        /*00f4*/ 	.word	0xffffffff


	//   ....[27]....
        /*00f8*/ 	.word	0xffffffff


	//   ....[28]....
        /*00fc*/ 	.word	0xffffffff


	//   ....[29]....
        /*0100*/ 	.word	0xffffffff


	//   ....[30]....
        /*0104*/ 	.word	0xffffffff


	//   ....[31]....
        /*0108*/ 	.word	0xffffffff


	//   ....[32]....
        /*010c*/ 	.word	0xffffffff


	//   ....[33]....
        /*0110*/ 	.word	0xffffffff


	//   ....[34]....
        /*0114*/ 	.word	0xffffffff


	//   ....[35]....
        /*0118*/ 	.word	0xffffffff


	//   ....[36]....
        /*011c*/ 	.word	0xffffffff


	//   ....[37]....
        /*0120*/ 	.word	0xffffffff


	//   ....[38]....
        /*0124*/ 	.word	0xffffffff


	//   ....[39]....
        /*0128*/ 	.word	0xffffffff


	//   ....[40]....
        /*012c*/ 	.word	0xffffffff


	//   ....[41]....
        /*0130*/ 	.word	0xffffffff


	//   ....[42]....
        /*0134*/ 	.word	0xffffffff


	//   ....[43]....
        /*0138*/ 	.word	0xffffffff


	//   ....[44]....
        /*013c*/ 	.word	0xffffffff


	//   ....[45]....
        /*0140*/ 	.word	0xffffffff


	//   ....[46]....
        /*0144*/ 	.word	0xffffffff


	//   ....[47]....
        /*0148*/ 	.word	0xffffffff


	//   ....[48]....
        /*014c*/ 	.word	0xffffffff


	//   ....[49]....
        /*0150*/ 	.word	0xffffffff


	//   ....[50]....
        /*0154*/ 	.word	0xffffffff


	//   ....[51]....
        /*0158*/ 	.word	0xffffffff


	//   ....[52]....
        /*015c*/ 	.word	0xffffffff


	//   ....[53]....
        /*0160*/ 	.word	0xffffffff


	//   ....[54]....
        /*0164*/ 	.word	0xffffffff


	//   ....[55]....
        /*0168*/ 	.word	0xffffffff


	//   ....[56]....
        /*016c*/ 	.word	0xffffffff


	//   ....[57]....
        /*0170*/ 	.word	0xffffffff


	//   ....[58]....
        /*0174*/ 	.word	0xffffffff


	//   ....[59]....
        /*0178*/ 	.word	0xffffffff


	//----- nvinfo : EIATTR_COOP_GROUP_INSTR_OFFSETS
	.align		4
.L_1545:
        /*017c*/ 	.byte	0x04, 0x28
        /*017e*/ 	.short	(.L_1547 - .L_1546)


	//   ....[0]....
.L_1546:
        /*0180*/ 	.word	0x00001340


	//   ....[1]....
        /*0184*/ 	.word	0x00001360


	//   ....[2]....
        /*0188*/ 	.word	0x00001370


	//   ....[3]....
        /*018c*/ 	.word	0x00001380


	//   ....[4]....
        /*0190*/ 	.word	0x00001390


	//   ....[5]....
        /*0194*/ 	.word	0x000013a0


	//   ....[6]....
        /*0198*/ 	.word	0x000013d0


	//   ....[7]....
        /*019c*/ 	.word	0x000013f0


	//   ....[8]....
        /*01a0*/ 	.word	0x00001410


	//   ....[9]....
        /*01a4*/ 	.word	0x00001430


	//   ....[10]....
        /*01a8*/ 	.word	0x00001450


	//   ....[11]....
        /*01ac*/ 	.word	0x00001460


	//   ....[12]....
        /*01b0*/ 	.word	0x00001490


	//   ....[13]....
        /*01b4*/ 	.word	0x000014b0


	//   ....[14]....
        /*01b8*/ 	.word	0x000014d0


	//   ....[15]....
        /*01bc*/ 	.word	0x000014f0


	//   ....[16]....
        /*01c0*/ 	.word	0x00001510


	//   ....[17]....
        /*01c4*/ 	.word	0x00001520


	//   ....[18]....
        /*01c8*/ 	.word	0x00001560


	//   ....[19]....
        /*01cc*/ 	.word	0x00001580


	//   ....[20]....
        /*01d0*/ 	.word	0x000015a0


	//   ....[21]....
        /*01d4*/ 	.word	0x000015d0


	//   ....[22]....
        /*01d8*/ 	.word	0x000015f0


	//   ....[23]....
        /*01dc*/ 	.word	0x00001600


	//   ....[24]....
        /*01e0*/ 	.word	0x00001640


	//   ....[25]....
        /*01e4*/ 	.word	0x00001660


	//   ....[26]....
        /*01e8*/ 	.word	0x00001680


	//   ....[27]....
        /*01ec*/ 	.word	0x000016a0


	//   ....[28]....
        /*01f0*/ 	.word	0x000016c0


	//   ....[29]....
        /*01f4*/ 	.word	0x000016d0


	//   ....[30]....
        /*01f8*/ 	.word	0x000018e0


	//   ....[31]....
        /*01fc*/ 	.word	0x000018f0


	//   ....[32]....
        /*0200*/ 	.word	0x00001900


	//   ....[33]....
        /*0204*/ 	.word	0x00001910


	//   ....[34]....
        /*0208*/ 	.word	0x00001920


	//   ....[35]....
        /*020c*/ 	.word	0x00001930


	//   ....[36]....
        /*0210*/ 	.word	0x00001960


	//   ....[37]....
        /*0214*/ 	.word	0x00001980


	//   ....[38]....
        /*0218*/ 	.word	0x000019a0


	//   ....[39]....
        /*021c*/ 	.word	0x000019c0


	//   ....[40]....
        /*0220*/ 	.word	0x000019e0


	//   ....[41]....
        /*0224*/ 	.word	0x000019f0


	//   ....[42]....
        /*0228*/ 	.word	0x00001a30


	//   ....[43]....
        /*022c*/ 	.word	0x00001a50


	//   ....[44]....
        /*0230*/ 	.word	0x00001a70


	//   ....[45]....
        /*0234*/ 	.word	0x00001a90


	//   ....[46]....
        /*0238*/ 	.word	0x00001aa0


	//   ....[47]....
        /*023c*/ 	.word	0x00001ab0


	//   ....[48]....
        /*0240*/ 	.word	0x00001ae0


	//   ....[49]....
        /*0244*/ 	.word	0x00001b00


	//   ....[50]....
        /*0248*/ 	.word	0x00001b20


	//   ....[51]....
        /*024c*/ 	.word	0x00001b40


	//   ....[52]....
        /*0250*/ 	.word	0x00001b60


	//   ....[53]....
        /*0254*/ 	.word	0x00001b70


	//   ....[54]....
        /*0258*/ 	.word	0x00001bb0


	//   ....[55]....
        /*025c*/ 	.word	0x00001bd0


	//   ....[56]....
        /*0260*/ 	.word	0x00001bf0


	//   ....[57]....
        /*0264*/ 	.word	0x00001c10


	//   ....[58]....
        /*0268*/ 	.word	0x00001c20


	//   ....[59]....
        /*026c*/ 	.word	0x00001c30


	//----- nvinfo : EIATTR_VRC_CTA_INIT_COUNT
	.align		4
.L_1547:
        /*0270*/ 	.byte	0x02, 0x4a
	.zero		1
	.zero		1


	//----- nvinfo : EIATTR_EXIT_INSTR_OFFSETS
	.align		4
        /*0274*/ 	.byte	0x04, 0x1c
        /*0276*/ 	.short	(.L_1549 - .L_1548)


	//   ....[0]....
.L_1548:
        /*0278*/ 	.word	0x00000040


	//   ....[1]....
        /*027c*/ 	.word	0x000017b0


	//   ....[2]....
        /*0280*/ 	.word	0x00001c40


	//   ....[3]....
        /*0284*/ 	.word	0x00001f20


	//----- nvinfo : EIATTR_CRS_STACK_SIZE
	.align		4
.L_1549:
        /*0288*/ 	.byte	0x04, 0x1e
        /*028a*/ 	.short	(.L_1551 - .L_1550)
.L_1550:
        /*028c*/ 	.word	0x00000000


	//----- nvinfo : EIATTR_CBANK_PARAM_SIZE
	.align		4
.L_1551:
        /*0290*/ 	.byte	0x03, 0x19
        /*0292*/ 	.short	0x0029


	//----- nvinfo : EIATTR_PARAM_CBANK
	.align		4
        /*0294*/ 	.byte	0x04, 0x0a
        /*0296*/ 	.short	(.L_1553 - .L_1552)
	.align		4
.L_1552:
        /*0298*/ 	.word	index@(.nv.constant0._Z19gemv_kernel_batchedI6__half7__half2Li256ELi6EEvPKT_S4_S4_PS2_iib)
        /*029c*/ 	.short	0x0380
        /*029e*/ 	.short	0x0029


	//----- nvinfo : EIATTR_SW_WAR
	.align		4
.L_1553:
        /*02a0*/ 	.byte	0x04, 0x36
        /*02a2*/ 	.short	(.L_1555 - .L_1554)
.L_1554:
        /*02a4*/ 	.word	0x00000008
.L_1555:


//--------------------- .nv.info._Z19gemv_kernel_batchedI6__half7__half2Li256ELi5EEvPKT_S4_S4_PS2_iib --------------------------
	.section	.nv.info._Z19gemv_kernel_batchedI6__half7__half2Li256ELi5EEvPKT_S4_S4_PS2_iib,"",@"SHT_CUDA_INFO"
	.sectionflags	@""
	.align	4


	//----- nvinfo : EIATTR_CUDA_API_VERSION
	.align		4
        /*0000*/ 	.byte	0x04, 0x37
        /*0002*/ 	.short	(.L_1557 - .L_1556)
.L_1556:
        /*0004*/ 	.word	0x00000082


	//----- nvinfo : EIATTR_KPARAM_INFO
	.align		4
.L_1557:
        /*0008*/ 	.byte	0x04, 0x17
        /*000a*/ 	.short	(.L_1559 - .L_1558)
.L_1558:
        /*000c*/ 	.word	0x00000000
        /*0010*/ 	.short	0x0006
        /*0012*/ 	.short	0x0028
        /*0014*/ 	.byte	0x00, 0xf0, 0x05, 0x00


	//----- nvinfo : EIATTR_KPARAM_INFO
	.align		4
.L_1559:
        /*0018*/ 	.byte	0x04, 0x17
        /*001a*/ 	.short	(.L_1561 - .L_1560)
.L_1560:
        /*001c*/ 	.word	0x00000000
        /*0020*/ 	.short	0x0005
        /*0022*/ 	.short	0x0024
        /*0024*/ 	.byte	0x00, 0xf0, 0x11, 0x00


	//----- nvinfo : EIATTR_KPARAM_INFO
	.align		4
.L_1561:
        /*0028*/ 	.byte	0x04, 0x17
        /*002a*/ 	.short	(.L_1563 - .L_1562)
.L_1562:
        /*002c*/ 	.word	0x00000000
        /*0030*/ 	.short	0x0004
        /*0032*/ 	.short	0x0020
        /*0034*/ 	.byte	0x00, 0xf0, 0x11, 0x00


	//----- nvinfo : EIATTR_KPARAM_INFO
	.align		4
.L_1563:
        /*0038*/ 	.byte	0x04, 0x17
        /*003a*/ 	.short	(.L_1565 - .L_1564)
.L_1564:
        /*003c*/ 	.word	0x00000000
        /*0040*/ 	.short	0x0003
        /*0042*/ 	.short	0x0018
        /*0044*/ 	.byte	0x00, 0xf5, 0x21, 0x00


	//----- nvinfo : EIATTR_KPARAM_INFO
	.align		4
.L_1565:
        /*0048*/ 	.byte	0x04, 0x17
        /*004a*/ 	.short	(.L_1567 - .L_1566)
.L_1566:
        /*004c*/ 	.word	0x00000000
        /*0050*/ 	.short	0x0002
        /*0052*/ 	.short	0x0010
        /*0054*/ 	.byte	0x00, 0xf5, 0x21, 0x00


	//----- nvinfo : EIATTR_KPARAM_INFO
	.align		4
.L_1567:
        /*0058*/ 	.byte	0x04, 0x17
        /*005a*/ 	.short	(.L_1569 - .L_1568)
.L_1568:
        /*005c*/ 	.word	0x00000000
        /*0060*/ 	.short	0x0001
        /*0062*/ 	.short	0x0008
        /*0064*/ 	.byte	0x00, 0xf5, 0x21, 0x00


	//----- nvinfo : EIATTR_KPARAM_INFO
	.align		4
.L_1569:
        /*0068*/ 	.byte	0x04, 0x17
        /*006a*/ 	.short	(.L_1571 - .L_1570)
.L_1570:
        /*006c*/ 	.word	0x00000000
        /*0070*/ 	.short	0x0000
        /*0072*/ 	.short	0x0000
        /*0074*/ 	.byte	0x00, 0xf5, 0x21, 0x00


	//----- nvinfo : EIATTR_SPARSE_MMA_MASK
	.align		4
.L_1571:
        /*0078*/ 	.byte	0x03, 0x50
        /*007a*/ 	.short	0x0000


	//----- nvinfo : EIATTR_MAXREG_COUNT
	.align		4
        /*007c*/ 	.byte	0x03, 0x1b
        /*007e*/ 	.short	0x00ff


	//----- nvinfo : EIATTR_NUM_BARRIERS
	.align		4
        /*0080*/ 	.byte	0x02, 0x4c
        /*0082*/ 	.byte	0x01
	.zero		1


	//----- nvinfo : EIATTR_MERCURY_ISA_VERSION
	.align		4
        /*0084*/ 	.byte	0x03, 0x5f
        /*0086*/ 	.short	0x0101


	//----- nvinfo : EIATTR_COOP_GROUP_MASK_REGIDS
	.align		4
        /*0088*/ 	.byte	0x04, 0x29
        /*008a*/ 	.short	(.L_1573 - .L_1572)


	//   ....[0]....
.L_1572:
        /*008c*/ 	.word	0xffffffff


	//   ....[1]....
        /*0090*/ 	.word	0xffffffff


	//   ....[2]....
        /*0094*/ 	.word	0xffffffff


	//   ....[3]....
        /*0098*/ 	.word	0xffffffff


	//   ....[4]....
        /*009c*/ 	.word	0xffffffff


	//   ....[5]....
        /*00a0*/ 	.word	0xffffffff


	//   ....[6]....
        /*00a4*/ 	.word	0xffffffff


	//   ....[7]....
        /*00a8*/ 	.word	0xffffffff


	//   ....[8]....
        /*00ac*/ 	.word	0xffffffff


	//   ....[9]....
        /*00b0*/ 	.word	0xffffffff


	//   ....[10]....
        /*00b4*/ 	.word	0xffffffff


	//   ....[11]....
        /*00b8*/ 	.word	0xffffffff


	//   ....[12]....
        /*00bc*/ 	.word	0xffffffff


	//   ....[13]....
        /*00c0*/ 	.word	0xffffffff


	//   ....[14]....
        /*00c4*/ 	.word	0xffffffff


	//   ....[15]....
        /*00c8*/ 	.word	0xffffffff


	//   ....[16]....
        /*00cc*/ 	.word	0xffffffff


	//   ....[17]....
        /*00d0*/ 	.word	0xffffffff


	//   ....[18]....
        /*00d4*/ 	.word	0xffffffff


	//   ....[19]....
        /*00d8*/ 	.word	0xffffffff


	//   ....[20]....
        /*00dc*/ 	.word	0xffffffff


	//   ....[21]....
        /*00e0*/ 	.word	0xffffffff


	//   ....[22]....
        /*00e4*/ 	.word	0xffffffff


	//   ....[23]....
        /*00e8*/ 	.word	0xffffffff


	//   ....[24]....
        /*00ec*/ 	.word	0xffffffff


	//   ....[25]....
        /*00f0*/ 	.word	0xffffffff


	//   ....[26]....
        /*00f4*/ 	.word	0xffffffff


	//   ....[27]....
        /*00f8*/ 	.word	0xffffffff


	//   ....[28]....
        /*00fc*/ 	.word	0xffffffff


	//   ....[29]....
        /*0100*/ 	.word	0xffffffff


	//   ....[30]....
        /*0104*/ 	.word	0xffffffff


	//   ....[31]....
        /*0108*/ 	.word	0xffffffff


	//   ....[32]....
        /*010c*/ 	.word	0xffffffff


	//   ....[33]....
        /*0110*/ 	.word	0xffffffff


	//   ....[34]....
        /*0114*/ 	.word	0xffffffff


	//   ....[35]....
        /*0118*/ 	.word	0xffffffff


	//   ....[36]....
        /*011c*/ 	.word	0xffffffff


	//   ....[37]....
        /*0120*/ 	.word	0xffffffff


	//   ....[38]....
        /*0124*/ 	.word	0xffffffff


	//   ....[39]....
        /*0128*/ 	.word	0xffffffff


	//   ....[40]....
        /*012c*/ 	.word	0xffffffff


	//   ....[41]....
        /*0130*/ 	.word	0xffffffff


	//   ....[42]....
        /*0134*/ 	.word	0xffffffff


	//   ....[43]....
        /*0138*/ 	.word	0xffffffff


	//   ....[44]....
        /*013c*/ 	.word	0xffffffff


	//   ....[45]....
        /*0140*/ 	.word	0xffffffff


	//   ....[46]....
        /*0144*/ 	.word	0xffffffff


	//   ....[47]....
        /*0148*/ 	.word	0xffffffff


	//   ....[48]....
        /*014c*/ 	.word	0xffffffff


	//   ....[49]....
        /*0150*/ 	.word	0xffffffff


	//----- nvinfo : EIATTR_COOP_GROUP_INSTR_OFFSETS
	.align		4
.L_1573:
        /*0154*/ 	.byte	0x04, 0x28
        /*0156*/ 	.short	(.L_1575 - .L_1574)


	//   ....[0]....
.L_1574:
        /*0158*/ 	.word	0x000010c0


	//   ....[1]....
        /*015c*/ 	.word	0x000010f0


	//   ....[2]....
        /*0160*/ 	.word	0x00001100


	//   ....[3]....
        /*0164*/ 	.word	0x00001110


	//   ....[4]....
        /*0168*/ 	.word	0x00001120


	//   ....[5]....
        /*016c*/ 	.word	0x00001160


	//   ....[6]....
        /*0170*/ 	.word	0x00001180


	//   ....[7]....
        /*0174*/ 	.word	0x000011a0


	//   ....[8]....
        /*0178*/ 	.word	0x000011b0


	//   ....[9]....
        /*017c*/ 	.word	0x000011c0


	//   ....[10]....
        /*0180*/ 	.word	0x000011f0


	//   ....[11]....
        /*0184*/ 	.word	0x00001210


	//   ....[12]....
        /*0188*/ 	.word	0x00001240


	//   ....[13]....
        /*018c*/ 	.word	0x00001250


	//   ....[14]....
        /*0190*/ 	.word	0x00001260


	//   ....[15]....
        /*0194*/ 	.word	0x00001290


	//   ....[16]....
        /*0198*/ 	.word	0x000012a0


	//   ....[17]....
        /*019c*/ 	.word	0x000012d0


	//   ....[18]....
        /*01a0*/ 	.word	0x000012f0


	//   ....[19]....
        /*01a4*/ 	.word	0x00001300


	//   ....[20]....
        /*01a8*/ 	.word	0x00001330


	//   ....[21]....
        /*01ac*/ 	.word	0x00001340


	//   ....[22]....
        /*01b0*/ 	.word	0x00001370


	//   ....[23]....
        /*01b4*/ 	.word	0x000013a0


	//   ....[24]....
        /*01b8*/ 	.word	0x000013b0


	//   ....[25]....
        /*01bc*/ 	.word	0x000015f0


	//   ....[26]....
        /*01c0*/ 	.word	0x00001600


	//   ....[27]....
        /*01c4*/ 	.word	0x00001610


	//   ....[28]....
        /*01c8*/ 	.word	0x00001620


	//   ....[29]....
        /*01cc*/ 	.word	0x00001630


	//   ....[30]....
        /*01d0*/ 	.word	0x00001670


	//   ....[31]....
        /*01d4*/ 	.word	0x00001690


	//   ....[32]....
        /*01d8*/ 	.word	0x000016b0


	//   ....[33]....
        /*01dc*/ 	.word	0x000016c0


	//   ....[34]....
        /*01e0*/ 	.word	0x000016d0


	//   ....[35]....
        /*01e4*/ 	.word	0x00001700


	//   ....[36]....
        /*01e8*/ 	.word	0x00001720


	//   ....[37]....
        /*01ec*/ 	.word	0x00001740


	//   ....[38]....
        /*01f0*/ 	.word	0x00001760


	//   ....[39]....
        /*01f4*/ 	.word	0x00001770


	//   ....[40]....
        /*01f8*/ 	.word	0x000017a0


	//   ....[41]....
        /*01fc*/ 	.word	0x000017c0


	//   ....[42]....
        /*0200*/ 	.word	0x000017e0


	//   ....[43]....
        /*0204*/ 	.word	0x00001800


	//   ....[44]....
        /*0208*/ 	.word	0x00001810


	//   ....[45]....
        /*020c*/ 	.word	0x00001840


	//   ....[46]....
        /*0210*/ 	.word	0x00001860


	//   ....[47]....
        /*0214*/ 	.word	0x00001880


	//   ....[48]....
        /*0218*/ 	.word	0x000018a0


	//   ....[49]....
        /*021c*/ 	.word	0x000018b0


	//----- nvinfo : EIATTR_VRC_CTA_INIT_COUNT
	.align		4
.L_1575:
        /*0220*/ 	.byte	0x02, 0x4a
	.zero		1
	.zero		1


	//----- nvinfo : EIATTR_EXIT_INSTR_OFFSETS
	.align		4
        /*0224*/ 	.byte	0x04, 0x1c
        /*0226*/ 	.short	(.L_1577 - .L_1576)


	//   ....[0]....
.L_1576:
        /*0228*/ 	.word	0x00000040


	//   ....[1]....
        /*022c*/ 	.word	0x000014e0


	//   ....[2]....
        /*0230*/ 	.word	0x000018c0


	//   ....[3]....
        /*0234*/ 	.word	0x00001b30


	//----- nvinfo : EIATTR_CRS_STACK_SIZE
	.align		4
.L_1577:
        /*0238*/ 	.byte	0x04, 0x1e
        /*023a*/ 	.short	(.L_1579 - .L_1578)
.L_1578:
        /*023c*/ 	.word	0x00000000


	//----- nvinfo : EIATTR_CBANK_PARAM_SIZE
	.align		4
.L_1579:
        /*0240*/ 	.byte	0x03, 0x19
        /*0242*/ 	.short	0x0029


	//----- nvinfo : EIATTR_PARAM_CBANK
	.align		4
        /*0244*/ 	.byte	0x04, 0x0a
        /*0246*/ 	.short	(.L_1581 - .L_1580)
	.align		4
.L_1580:
        /*0248*/ 	.word	index@(.nv.constant0._Z19gemv_kernel_batchedI6__half7__half2Li256ELi5EEvPKT_S4_S4_PS2_iib)
        /*024c*/ 	.short	0x0380
        /*024e*/ 	.short	0x0029


	//----- nvinfo : EIATTR_SW_WAR
	.align		4
.L_1581:
        /*0250*/ 	.byte	0x04, 0x36
        /*0252*/ 	.short	(.L_1583 - .L_1582)
.L_1582:
        /*0254*/ 	.word	0x00000008
.L_1583:


//--------------------- .nv.info._Z19gemv_kernel_batchedI6__half7__half2Li256ELi4EEvPKT_S4_S4_PS2_iib --------------------------
	.section	.nv.info._Z19gemv_kernel_batchedI6__half7__half2Li256ELi4EEvPKT_S4_S4_PS2_iib,"",@"SHT_CUDA_INFO"
	.sectionflags	@""
	.align	4


	//----- nvinfo : EIATTR_CUDA_API_VERSION
	.align		4
        /*0000*/ 	.byte	0x04, 0x37
        /*0002*/ 	.short	(.L_1585 - .L_1584)
.L_1584:
        /*0004*/ 	.word	0x00000082


	//----- nvinfo : EIATTR_KPARAM_INFO
	.align		4
.L_1585:
        /*0008*/ 	.byte	0x04, 0x17
        /*000a*/ 	.short	(.L_1587 - .L_1586)
.L_1586:
        /*000c*/ 	.word	0x00000000
        /*0010*/ 	.short	0x0006
        /*0012*/ 	.short	0x0028
        /*0014*/ 	.byte	0x00, 0xf0, 0x05, 0x00


	//----- nvinfo : EIATTR_KPARAM_INFO
	.align		4
.L_1587:
        /*0018*/ 	.byte	0x04, 0x17
        /*001a*/ 	.short	(.L_1589 - .L_1588)
.L_1588:
        /*001c*/ 	.word	0x00000000
        /*0020*/ 	.short	0x0005
        /*0022*/ 	.short	0x0024
        /*0024*/ 	.byte	0x00, 0xf0, 0x11, 0x00


	//----- nvinfo : EIATTR_KPARAM_INFO
	.align		4
.L_1589:
        /*0028*/ 	.byte	0x04, 0x17
        /*002a*/ 	.short	(.L_1591 - .L_1590)
.L_1590:
        /*002c*/ 	.word	0x00000000
        /*0030*/ 	.short	0x0004
        /*0032*/ 	.short	0x0020
        /*0034*/ 	.byte	0x00, 0xf0, 0x11, 0x00


	//----- nvinfo : EIATTR_KPARAM_INFO
	.align		4
.L_1591:
        /*0038*/ 	.byte	0x04, 0x17
        /*003a*/ 	.short	(.L_1593 - .L_1592)
.L_1592:
        /*003c*/ 	.word	0x00000000
        /*0040*/ 	.short	0x0003
        /*0042*/ 	.short	0x0018
        /*0044*/ 	.byte	0x00, 0xf5, 0x21, 0x00


	//----- nvinfo : EIATTR_KPARAM_INFO
	.align		4
.L_1593:
        /*0048*/ 	.byte	0x04, 0x17
        /*004a*/ 	.short	(.L_1595 - .L_1594)
.L_1594:
        /*004c*/ 	.word	0x00000000
        /*0050*/ 	.short	0x0002
        /*0052*/ 	.short	0x0010
        /*0054*/ 	.byte	0x00, 0xf5, 0x21, 0x00


	//----- nvinfo : EIATTR_KPARAM_INFO
	.align		4
.L_1595:
        /*0058*/ 	.byte	0x04, 0x17
        /*005a*/ 	.short	(.L_1597 - .L_1596)
.L_1596:
        /*005c*/ 	.word	0x00000000
        /*0060*/ 	.short	0x0001
        /*0062*/ 	.short	0x0008
        /*0064*/ 	.byte	0x00, 0xf5, 0x21, 0x00


	//----- nvinfo : EIATTR_KPARAM_INFO
	.align		4
.L_1597:
        /*0068*/ 	.byte	0x04, 0x17
        /*006a*/ 	.short	(.L_1599 - .L_1598)
.L_1598:
        /*006c*/ 	.word	0x00000000
        /*0070*/ 	.short	0x0000
        /*0072*/ 	.short	0x0000
        /*0074*/ 	.byte	0x00, 0xf5, 0x21, 0x00


	//----- nvinfo : EIATTR_SPARSE_MMA_MASK
	.align		4
.L_1599:
        /*0078*/ 	.byte	0x03, 0x50
        /*007a*/ 	.short	0x0000


	//----- nvinfo : EIATTR_MAXREG_COUNT
	.align		4
        /*007c*/ 	.byte	0x03, 0x1b
        /*007e*/ 	.short	0x00ff


	//----- nvinfo : EIATTR_NUM_BARRIERS
	.align		4
        /*0080*/ 	.byte	0x02, 0x4c
        /*0082*/ 	.byte	0x01
	.zero		1


	//----- nvinfo : EIATTR_MERCURY_ISA_VERSION
	.align		4
        /*0084*/ 	.byte	0x03, 0x5f
        /*0086*/ 	.short	0x0101


	//----- nvinfo : EIATTR_COOP_GROUP_MASK_REGIDS
	.align		4
        /*0088*/ 	.byte	0x04, 0x29
        /*008a*/ 	.short	(.L_1601 - .L_1600)


	//   ....[0]....
.L_1600:
        /*008c*/ 	.word	0xffffffff


	//   ....[1]....
        /*0090*/ 	.word	0xffffffff


	//   ....[2]....
        /*0094*/ 	.word	0xffffffff


	//   ....[3]....
        /*0098*/ 	.word	0xffffffff


	//   ....[4]....
        /*009c*/ 	.word	0xffffffff


	//   ....[5]....
        /*00a0*/ 	.word	0xffffffff


	//   ....[6]....
        /*00a4*/ 	.word	0xffffffff


	//   ....[7]....
        /*00a8*/ 	.word	0xffffffff


	//   ....[8]....
        /*00ac*/ 	.word	0xffffffff


	//   ....[9]....
        /*00b0*/ 	.word	0xffffffff


	//   ....[10]....
        /*00b4*/ 	.word	0xffffffff


	//   ....[11]....
        /*00b8*/ 	.word	0xffffffff


	//   ....[12]....
        /*00bc*/ 	.word	0xffffffff


	//   ....[13]....
        /*00c0*/ 	.word	0xffffffff


	//   ....[14]....
        /*00c4*/ 	.word	0xffffffff


	//   ....[15]....
        /*00c8*/ 	.word	0xffffffff


	//   ....[16]....
        /*00cc*/ 	.word	0xffffffff


	//   ....[17]....
        /*00d0*/ 	.word	0xffffffff


	//   ....[18]....
        /*00d4*/ 	.word	0xffffffff


	//   ....[19]....
        /*00d8*/ 	.word	0xffffffff


	//   ....[20]....
        /*00dc*/ 	.word	0xffffffff


	//   ....[21]....
        /*00e0*/ 	.word	0xffffffff


	//   ....[22]....
        /*00e4*/ 	.word	0xffffffff


	//   ....[23]....
        /*00e8*/ 	.word	0xffffffff


	//   ....[24]....
        /*00ec*/ 	.word	0xffffffff


	//   ....[25]....
        /*00f0*/ 	.word	0xffffffff


	//   ....[26]....
        /*00f4*/ 	.word	0xffffffff


	//   ....[27]....
        /*00f8*/ 	.word	0xffffffff


	//   ....[28]....
        /*00fc*/ 	.word	0xffffffff


	//   ....[29]....
        /*0100*/ 	.word	0xffffffff


	//   ....[30]....
        /*0104*/ 	.word	0xffffffff


	//   ....[31]....
        /*0108*/ 	.word	0xffffffff


	//   ....[32]....
        /*010c*/ 	.word	0xffffffff


	//   ....[33]....
        /*0110*/ 	.word	0xffffffff


	//   ....[34]....
        /*0114*/ 	.word	0xffffffff


	//   ....[35]....
        /*0118*/ 	.word	0xffffffff


	//   ....[36]....
        /*011c*/ 	.word	0xffffffff


	//   ....[37]....
        /*0120*/ 	.word	0xffffffff


	//   ....[38]....
        /*0124*/ 	.word	0xffffffff


	//   ....[39]....
        /*0128*/ 	.word	0xffffffff


	//----- nvinfo : EIATTR_COOP_GROUP_INSTR_OFFSETS
	.align		4
.L_1601:
        /*012c*/ 	.byte	0x04, 0x28
        /*012e*/ 	.short	(.L_1603 - .L_1602)


	//   ....[0]....
.L_1602:
        /*0130*/ 	.word	0x00000e50


	//   ....[1]....
        /*0134*/ 	.word	0x00000e70


	//   ....[2]....
        /*0138*/ 	.word	0x00000e80


	//   ....[3]....
        /*013c*/ 	.word	0x00000e90


	//   ....[4]....
        /*0140*/ 	.word	0x00000ec0


	//   ....[5]....
        /*0144*/ 	.word	0x00000ee0


	//   ....[6]....
        /*0148*/ 	.word	0x00000f00


	//   ....[7]....
        /*014c*/ 	.word	0x00000f10


	//   ....[8]....
        /*0150*/ 	.word	0x00000f40


	//   ....[9]....
        /*0154*/ 	.word	0x00000f60


	//   ....[10]....
        /*0158*/ 	.word	0x00000f80


	//   ....[11]....
        /*015c*/ 	.word	0x00000f90


	//   ....[12]....
        /*0160*/ 	.word	0x00000fc0


	//   ....[13]....
        /*0164*/ 	.word	0x00000ff0


	//   ....[14]....
        /*0168*/ 	.word	0x00001010


	//   ....[15]....
        /*016c*/ 	.word	0x00001020


	//   ....[16]....
        /*0170*/ 	.word	0x00001070


	//   ....[17]....
        /*0174*/ 	.word	0x000010a0


	//   ....[18]....
        /*0178*/ 	.word	0x000010b0


	//   ....[19]....
        /*017c*/ 	.word	0x000010c0


	//   ....[20]....
        /*0180*/ 	.word	0x00001270


	//   ....[21]....
        /*0184*/ 	.word	0x00001280


	//   ....[22]....
        /*0188*/ 	.word	0x00001290


	//   ....[23]....
        /*018c*/ 	.word	0x000012a0


	//   ....[24]....
        /*0190*/ 	.word	0x000012d0


	//   ....[25]....
        /*0194*/ 	.word	0x000012f0


	//   ....[26]....
        /*0198*/ 	.word	0x00001310


	//   ....[27]....
        /*019c*/ 	.word	0x00001320


	//   ....[28]....
        /*01a0*/ 	.word	0x00001350


	//   ....[29]....
        /*01a4*/ 	.word	0x00001370


	//   ....[30]....
        /*01a8*/ 	.word	0x00001390


	//   ....[31]....
        /*01ac*/ 	.word	0x000013a0


	//   ....[32]....
        /*01b0*/ 	.word	0x000013e0


	//   ....[33]....
        /*01b4*/ 	.word	0x00001400


	//   ....[34]....
        /*01b8*/ 	.word	0x00001410


	//   ....[35]....
        /*01bc*/ 	.word	0x00001420


	//   ....[36]....
        /*01c0*/ 	.word	0x00001450


	//   ....[37]....
        /*01c4*/ 	.word	0x00001470


	//   ....[38]....
        /*01c8*/ 	.word	0x00001490


	//   ....[39]....
        /*01cc*/ 	.word	0x000014a0


	//----- nvinfo : EIATTR_VRC_CTA_INIT_COUNT
	.align		4
.L_1603:
        /*01d0*/ 	.byte	0x02, 0x4a
	.zero		1
	.zero		1


	//----- nvinfo : EIATTR_EXIT_INSTR_OFFSETS
	.align		4
        /*01d4*/ 	.byte	0x04, 0x1c
        /*01d6*/ 	.short	(.L_1605 - .L_1604)


	//   ....[0]....
.L_1604:
        /*01d8*/ 	.word	0x00000040


	//   ....[1]....
        /*01dc*/ 	.word	0x00001180


	//   ....[2]....
        /*01e0*/ 	.word	0x000014b0


	//   ....[3]....
        /*01e4*/ 	.word	0x000016d0


	//----- nvinfo : EIATTR_CRS_STACK_SIZE
	.align		4
.L_1605:
        /*01e8*/ 	.byte	0x04, 0x1e
        /*01ea*/ 	.short	(.L_1607 - .L_1606)
.L_1606:
        /*01ec*/ 	.word	0x00000000


	//----- nvinfo : EIATTR_CBANK_PARAM_SIZE
	.align		4
.L_1607:
        /*01f0*/ 	.byte	0x03, 0x19
        /*01f2*/ 	.short	0x0029


	//----- nvinfo : EIATTR_PARAM_CBANK
	.align		4
        /*01f4*/ 	.byte	0x04, 0x0a
        /*01f6*/ 	.short	(.L_1609 - .L_1608)
	.align		4
.L_1608:
        /*01f8*/ 	.word	index@(.nv.constant0._Z19gemv_kernel_batchedI6__half7__half2Li256ELi4EEvPKT_S4_S4_PS2_iib)
        /*01fc*/ 	.short	0x0380
        /*01fe*/ 	.short	0x0029


	//----- nvinfo : EIATTR_SW_WAR
	.align		4
.L_1609:
        /*0200*/ 	.byte	0x04, 0x36
        /*0202*/ 	.short	(.L_1611 - .L_1610)
.L_1610:
        /*0204*/ 	.word	0x00000008
.L_1611:


//--------------------- .nv.info._Z19gemv_kernel_batchedI6__half7__half2Li256ELi3EEvPKT_S4_S4_PS2_iib --------------------------
	.section	.nv.info._Z19gemv_kernel_batchedI6__half7__half2Li256ELi3EEvPKT_S4_S4_PS2_iib,"",@"SHT_CUDA_INFO"
	.sectionflags	@""
	.align	4


	//----- nvinfo : EIATTR_CUDA_API_VERSION
	.align		4
        /*0000*/ 	.byte	0x04, 0x37
        /*0002*/ 	.short	(.L_1613 - .L_1612)
.L_1612:
        /*0004*/ 	.word	0x00000082


	//----- nvinfo : EIATTR_KPARAM_INFO
	.align		4
.L_1613:
        /*0008*/ 	.byte	0x04, 0x17
        /*000a*/ 	.short	(.L_1615 - .L_1614)
.L_1614:
        /*000c*/ 	.word	0x00000000
        /*0010*/ 	.short	0x0006
        /*0012*/ 	.short	0x0028
        /*0014*/ 	.byte	0x00, 0xf0, 0x05, 0x00


	//----- nvinfo : EIATTR_KPARAM_INFO
	.align		4
.L_1615:
        /*0018*/ 	.byte	0x04, 0x17
        /*001a*/ 	.short	(.L_1617 - .L_1616)
.L_1616:
        /*001c*/ 	.word	0x00000000
        /*0020*/ 	.short	0x0005
        /*0022*/ 	.short	0x0024
        /*0024*/ 	.byte	0x00, 0xf0, 0x11, 0x00


	//----- nvinfo : EIATTR_KPARAM_INFO
	.align		4
.L_1617:
        /*0028*/ 	.byte	0x04, 0x17
        /*002a*/ 	.short	(.L_1619 - .L_1618)
.L_1618:
        /*002c*/ 	.word	0x00000000
        /*0030*/ 	.short	0x0004
        /*0032*/ 	.short	0x0020
        /*0034*/ 	.byte	0x00, 0xf0, 0x11, 0x00


	//----- nvinfo : EIATTR_KPARAM_INFO
	.align		4
.L_1619:
        /*0038*/ 	.byte	0x04, 0x17
        /*003a*/ 	.short	(.L_1621 - .L_1620)
.L_1620:
        /*003c*/ 	.word	0x00000000
        /*0040*/ 	.short	0x0003
        /*0042*/ 	.short	0x0018
        /*0044*/ 	.byte	0x00, 0xf5, 0x21, 0x00


	//----- nvinfo : EIATTR_KPARAM_INFO
	.align		4
.L_1621:
        /*0048*/ 	.byte	0x04, 0x17
        /*004a*/ 	.short	(.L_1623 - .L_1622)
.L_1622:
        /*004c*/ 	.word	0x00000000
        /*0050*/ 	.short	0x0002
        /*0052*/ 	.short	0x0010
        /*0054*/ 	.byte	0x00, 0xf5, 0x21, 0x00


	//----- nvinfo : EIATTR_KPARAM_INFO
	.align		4
.L_1623:
        /*0058*/ 	.byte	0x04, 0x17
        /*005a*/ 	.short	(.L_1625 - .L_1624)
.L_1624:
        /*005c*/ 	.word	0x00000000
        /*0060*/ 	.short	0x0001
        /*0062*/ 	.short	0x0008
        /*0064*/ 	.byte	0x00, 0xf5, 0x21, 0x00


	//----- nvinfo : EIATTR_KPARAM_INFO
	.align		4
.L_1625:
        /*0068*/ 	.byte	0x04, 0x17
        /*006a*/ 	.short	(.L_1627 - .L_1626)
.L_1626:
        /*006c*/ 	.word	0x00000000
        /*0070*/ 	.short	0x0000
        /*0072*/ 	.short	0x0000
        /*0074*/ 	.byte	0x00, 0xf5, 0x21, 0x00


	//----- nvinfo : EIATTR_SPARSE_MMA_MASK
	.align		4
.L_1627:
        /*0078*/ 	.byte	0x03, 0x50
        /*007a*/ 	.short	0x0000


	//----- nvinfo : EIATTR_MAXREG_COUNT
	.align		4
        /*007c*/ 	.byte	0x03, 0x1b
        /*007e*/ 	.short	0x00ff


	//----- nvinfo : EIATTR_NUM_BARRIERS
	.align		4
        /*0080*/ 	.byte	0x02, 0x4c
        /*0082*/ 	.byte	0x01
	.zero		1


	//----- nvinfo : EIATTR_MERCURY_ISA_VERSION
	.align		4
        /*0084*/ 	.byte	0x03, 0x5f
        /*0086*/ 	.short	0x0101


	//----- nvinfo : EIATTR_INT_WARP_WIDE_INSTR_OFFSETS
	.align		4
        /*0088*/ 	.byte	0x04, 0x31
        /*008a*/ 	.short	(.L_1629 - .L_1628)


	//   ....[0]....
.L_1628:
        /*008c*/ 	.word	0x00000b40


	//----- nvinfo : EIATTR_COOP_GROUP_MASK_REGIDS
	.align		4
.L_1629:
        /*0090*/ 	.byte	0x04, 0x29
        /*0092*/ 	.short	(.L_1631 - .L_1630)


	//   ....[0]....
.L_1630:
        /*0094*/ 	.word	0xffffffff


	//   ....[1]....
        /*0098*/ 	.word	0xffffffff


	//   ....[2]....
        /*009c*/ 	.word	0xffffffff


	//   ....[3]....
        /*00a0*/ 	.word	0xffffffff


	//   ....[4]....
        /*00a4*/ 	.word	0xffffffff


	//   ....[5]....
        /*00a8*/ 	.word	0xffffffff


	//   ....[6]....
        /*00ac*/ 	.word	0xffffffff


	//   ....[7]....
        /*00b0*/ 	.word	0xffffffff


	//   ....[8]....
        /*00b4*/ 	.word	0xffffffff


	//   ....[9]....
        /*00b8*/ 	.word	0xffffffff


	//   ....[10]....
        /*00bc*/ 	.word	0xffffffff


	//   ....[11]....
        /*00c0*/ 	.word	0xffffffff


	//   ....[12]....
        /*00c4*/ 	.word	0xffffffff


	//   ....[13]....
        /*00c8*/ 	.word	0xffffffff


	//   ....[14]....
        /*00cc*/ 	.word	0xffffffff


	//   ....[15]....
        /*00d0*/ 	.word	0xffffffff


	//   ....[16]....
        /*00d4*/ 	.word	0xffffffff


	//   ....[17]....
        /*00d8*/ 	.word	0xffffffff


	//   ....[18]....
        /*00dc*/ 	.word	0xffffffff


	//   ....[19]....
        /*00e0*/ 	.word	0xffffffff


	//   ....[20]....
        /*00e4*/ 	.word	0xffffffff


	//   ....[21]....
        /*00e8*/ 	.word	0xffffffff


	//   ....[22]....
        /*00ec*/ 	.word	0xffffffff


	//   ....[23]....
        /*00f0*/ 	.word	0xffffffff


	//   ....[24]....
        /*00f4*/ 	.word	0xffffffff


	//   ....[25]....
        /*00f8*/ 	.word	0xffffffff


	//   ....[26]....
        /*00fc*/ 	.word	0xffffffff


	//   ....[27]....
        /*0100*/ 	.word	0xffffffff


	//   ....[28]....
        /*0104*/ 	.word	0xffffffff


	//   ....[29]....
        /*0108*/ 	.word	0xffffffff


	//----- nvinfo : EIATTR_COOP_GROUP_INSTR_OFFSETS
	.align		4
.L_1631:
        /*010c*/ 	.byte	0x04, 0x28
        /*010e*/ 	.short	(.L_1633 - .L_1632)


	//   ....[0]....
.L_1632:
        /*0110*/ 	.word	0x00000c90


	//   ....[1]....
        /*0114*/ 	.word	0x00000ca0


	//   ....[2]....
        /*0118*/ 	.word	0x00000cb0


	//   ....[3]....
        /*011c*/ 	.word	0x00000cf0


	//   ....[4]....
        /*0120*/ 	.word	0x00000d00


	//   ....[5]....
        /*0124*/ 	.word	0x00000d10


	//   ....[6]....
        /*0128*/ 	.word	0x00000d50


	//   ....[7]....
        /*012c*/ 	.word	0x00000d60


	//   ....[8]....
        /*0130*/ 	.word	0x00000d70


	//   ....[9]....
        /*0134*/ 	.word	0x00000dc0


	//   ....[10]....
        /*0138*/ 	.word	0x00000dd0


	//   ....[11]....
        /*013c*/ 	.word	0x00000de0


	//   ....[12]....
        /*0140*/ 	.word	0x00000e30


	//   ....[13]....
        /*0144*/ 	.word	0x00000e40


	//   ....[14]....
        /*0148*/ 	.word	0x00000e50


	//   ....[15]....
        /*014c*/ 	.word	0x00000ff0


	//   ....[16]....
        /*0150*/ 	.word	0x00001000


	//   ....[17]....
        /*0154*/ 	.word	0x00001010


	//   ....[18]....
        /*0158*/ 	.word	0x00001050


	//   ....[19]....
        /*015c*/ 	.word	0x00001060


	//   ....[20]....
        /*0160*/ 	.word	0x00001070


	//   ....[21]....
        /*0164*/ 	.word	0x000010a0


	//   ....[22]....
        /*0168*/ 	.word	0x000010c0


	//   ....[23]....
        /*016c*/ 	.word	0x000010d0


	//   ....[24]....
        /*0170*/ 	.word	0x00001100


	//   ....[25]....
        /*0174*/ 	.word	0x00001120


	//   ....[26]....
        /*0178*/ 	.word	0x00001130


	//   ....[27]....
        /*017c*/ 	.word	0x00001160


	//   ....[28]....
        /*0180*/ 	.word	0x00001180


	//   ....[29]....
        /*0184*/ 	.word	0x00001190


	//----- nvinfo : EIATTR_VRC_CTA_INIT_COUNT
	.align		4
.L_1633:
        /*0188*/ 	.byte	0x02, 0x4a
	.zero		1
	.zero		1


	//----- nvinfo : EIATTR_EXIT_INSTR_OFFSETS
	.align		4
        /*018c*/ 	.byte	0x04, 0x1c
        /*018e*/ 	.short	(.L_1635 - .L_1634)


	//   ....[0]....
.L_1634:
        /*0190*/ 	.word	0x00000050


	//   ....[1]....
        /*0194*/ 	.word	0x00000f20


	//   ....[2]....
        /*0198*/ 	.word	0x000011a0


	//   ....[3]....
        /*019c*/ 	.word	0x00001440


	//----- nvinfo : EIATTR_CRS_STACK_SIZE
	.align		4
.L_1635:
        /*01a0*/ 	.byte	0x04, 0x1e
        /*01a2*/ 	.short	(.L_1637 - .L_1636)
.L_1636:
        /*01a4*/ 	.word	0x00000000


	//----- nvinfo : EIATTR_CBANK_PARAM_SIZE
	.align		4
.L_1637:
        /*01a8*/ 	.byte	0x03, 0x19
        /*01aa*/ 	.short	0x0029


	//----- nvinfo : EIATTR_PARAM_CBANK
	.align		4
        /*01ac*/ 	.byte	0x04, 0x0a
        /*01ae*/ 	.short	(.L_1639 - .L_1638)
	.align		4
.L_1638:
        /*01b0*/ 	.word	index@(.nv.constant0._Z19gemv_kernel_batchedI6__half7__half2Li256ELi3EEvPKT_S4_S4_PS2_iib)
        /*01b4*/ 	.short	0x0380
        /*01b6*/ 	.short	0x0029


	//----- nvinfo : EIATTR_SW_WAR
	.align		4
.L_1639:
        /*01b8*/ 	.byte	0x04, 0x36
        /*01ba*/ 	.short	(.L_1641 - .L_1640)
.L_1640:
        /*01bc*/ 	.word	0x00000008
.L_1641:


//--------------------- .nv.info._Z19gemv_kernel_batchedI6__half7__half2Li256ELi2EEvPKT_S4_S4_PS2_iib --------------------------
	.section	.nv.info._Z19gemv_kernel_batchedI6__half7__half2Li256ELi2EEvPKT_S4_S4_PS2_iib,"",@"SHT_CUDA_INFO"
	.sectionflags	@""
	.align	4


	//----- nvinfo : EIATTR_CUDA_API_VERSION
	.align		4
        /*0000*/ 	.byte	0x04, 0x37
        /*0002*/ 	.short	(.L_1643 - .L_1642)
.L_1642:
        /*0004*/ 	.word	0x00000082


	//----- nvinfo : EIATTR_KPARAM_INFO
	.align		4
.L_1643:
        /*0008*/ 	.byte	0x04, 0x17
        /*000a*/ 	.short	(.L_1645 - .L_1644)
.L_1644:
        /*000c*/ 	.word	0x00000000
        /*0010*/ 	.short	0x0006
        /*0012*/ 	.short	0x0028
        /*0014*/ 	.byte	0x00, 0xf0, 0x05, 0x00


	//----- nvinfo : EIATTR_KPARAM_INFO
	.align		4
.L_1645:
        /*0018*/ 	.byte	0x04, 0x17
        /*001a*/ 	.short	(.L_1647 - .L_1646)
.L_1646:
        /*001c*/ 	.word	0x00000000
        /*0020*/ 	.short	0x0005
        /*0022*/ 	.short	0x0024
        /*0024*/ 	.byte	0x00, 0xf0, 0x11, 0x00


	//----- nvinfo : EIATTR_KPARAM_INFO
	.align		4
.L_1647:
        /*0028*/ 	.byte	0x04, 0x17
        /*002a*/ 	.short	(.L_1649 - .L_1648)
.L_1648:
        /*002c*/ 	.word	0x00000000
        /*0030*/ 	.short	0x0004
        /*0032*/ 	.short	0x0020
        /*0034*/ 	.byte	0x00, 0xf0, 0x11, 0x00


	//----- nvinfo : EIATTR_KPARAM_INFO
	.align		4
.L_1649:
        /*0038*/ 	.byte	0x04, 0x17
        /*003a*/ 	.short	(.L_1651 - .L_1650)
.L_1650:
        /*003c*/ 	.word	0x00000000
        /*0040*/ 	.short	0x0003
        /*0042*/ 	.short	0x0018
        /*0044*/ 	.byte	0x00, 0xf5, 0x21, 0x00


	//----- nvinfo : EIATTR_KPARAM_INFO
	.align		4
.L_1651:
        /*0048*/ 	.byte	0x04, 0x17
        /*004a*/ 	.short	(.L_1653 - .L_1652)
.L_1652:
        /*004c*/ 	.word	0x00000000
        /*0050*/ 	.short	0x0002
        /*0052*/ 	.short	0x0010
        /*0054*/ 	.byte	0x00, 0xf5, 0x21, 0x00


	//----- nvinfo : EIATTR_KPARAM_INFO
	.align		4
.L_1653:
        /*0058*/ 	.byte	0x04, 0x17
        /*005a*/ 	.short	(.L_1655 - .L_1654)
.L_1654:
        /*005c*/ 	.word	0x00000000
        /*0060*/ 	.short	0x0001
        /*0062*/ 	.short	0x0008
        /*0064*/ 	.byte	0x00, 0xf5, 0x21, 0x00


	//----- nvinfo : EIATTR_KPARAM_INFO
	.align		4
.L_1655:
        /*0068*/ 	.byte	0x04, 0x17
        /*006a*/ 	.short	(.L_1657 - .L_1656)
.L_1656:
        /*006c*/ 	.word	0x00000000
        /*0070*/ 	.short	0x0000
        /*0072*/ 	.short	0x0000
        /*0074*/ 	.byte	0x00, 0xf5, 0x21, 0x00


	//----- nvinfo : EIATTR_SPARSE_MMA_MASK
	.align		4
.L_1657:
        /*0078*/ 	.byte	0x03, 0x50
        /*007a*/ 	.short	0x0000


	//----- nvinfo : EIATTR_MAXREG_COUNT
	.align		4
        /*007c*/ 	.byte	0x03, 0x1b
        /*007e*/ 	.short	0x00ff


	//----- nvinfo : EIATTR_NUM_BARRIERS
	.align		4
        /*0080*/ 	.byte	0x02, 0x4c
        /*0082*/ 	.byte	0x01
	.zero		1


	//----- nvinfo : EIATTR_MERCURY_ISA_VERSION
	.align		4
        /*0084*/ 	.byte	0x03, 0x5f
        /*0086*/ 	.short	0x0101


	//----- nvinfo : EIATTR_COOP_GROUP_MASK_REGIDS
	.align		4
        /*0088*/ 	.byte	0x04, 0x29
        /*008a*/ 	.short	(.L_1659 - .L_1658)


	//   ....[0]....
.L_1658:
        /*008c*/ 	.word	0xffffffff


	//   ....[1]....
        /*0090*/ 	.word	0xffffffff


	//   ....[2]....
        /*0094*/ 	.word	0xffffffff


	//   ....[3]....
        /*0098*/ 	.word	0xffffffff


	//   ....[4]....
        /*009c*/ 	.word	0xffffffff


	//   ....[5]....
        /*00a0*/ 	.word	0xffffffff


	//   ....[6]....
        /*00a4*/ 	.word	0xffffffff


	//   ....[7]....
        /*00a8*/ 	.word	0xffffffff


	//   ....[8]....
        /*00ac*/ 	.word	0xffffffff


	//   ....[9]....
        /*00b0*/ 	.word	0xffffffff


	//   ....[10]....
        /*00b4*/ 	.word	0xffffffff


	//   ....[11]....
        /*00b8*/ 	.word	0xffffffff


	//   ....[12]....
        /*00bc*/ 	.word	0xffffffff


	//   ....[13]....
        /*00c0*/ 	.word	0xffffffff


	//   ....[14]....
        /*00c4*/ 	.word	0xffffffff


	//   ....[15]....
        /*00c8*/ 	.word	0xffffffff


	//   ....[16]....
        /*00cc*/ 	.word	0xffffffff


	//   ....[17]....
        /*00d0*/ 	.word	0xffffffff


	//   ....[18]....
        /*00d4*/ 	.word	0xffffffff


	//   ....[19]....
        /*00d8*/ 	.word	0xffffffff


	//----- nvinfo : EIATTR_COOP_GROUP_INSTR_OFFSETS
	.align		4
.L_1659:
        /*00dc*/ 	.byte	0x04, 0x28
        /*00de*/ 	.short	(.L_1661 - .L_1660)


	//   ....[0]....
.L_1660:
        /*00e0*/ 	.word	0x00000960


	//   ....[1]....
        /*00e4*/ 	.word	0x00000970


	//   ....[2]....
        /*00e8*/ 	.word	0x000009a0


	//   ....[3]....
        /*00ec*/ 	.word	0x000009b0


	//   ....[4]....
        /*00f0*/ 	.word	0x000009e0


	//   ....[5]....
        /*00f4*/ 	.word	0x000009f0


	//   ....[6]....
        /*00f8*/ 	.word	0x00000a30


	//   ....[7]....
        /*00fc*/ 	.word	0x00000a40


	//   ....[8]....
        /*0100*/ 	.word	0x00000a80


	//   ....[9]....
        /*0104*/ 	.word	0x00000a90


	//   ....[10]....
        /*0108*/ 	.word	0x00000bd0


	//   ....[11]....
        /*010c*/ 	.word	0x00000be0


	//   ....[12]....
        /*0110*/ 	.word	0x00000c10


	//   ....[13]....
        /*0114*/ 	.word	0x00000c20


	//   ....[14]....
        /*0118*/ 	.word	0x00000c50


	//   ....[15]....
        /*011c*/ 	.word	0x00000c60


	//   ....[16]....
        /*0120*/ 	.word	0x00000c90


	//   ....[17]....
        /*0124*/ 	.word	0x00000ca0


	//   ....[18]....
        /*0128*/ 	.word	0x00000cd0


	//   ....[19]....
        /*012c*/ 	.word	0x00000ce0


	//----- nvinfo : EIATTR_VRC_CTA_INIT_COUNT
	.align		4
.L_1661:
        /*0130*/ 	.byte	0x02, 0x4a
	.zero		1
	.zero		1


	//----- nvinfo : EIATTR_EXIT_INSTR_OFFSETS
	.align		4
        /*0134*/ 	.byte	0x04, 0x1c
        /*0136*/ 	.short	(.L_1663 - .L_1662)


	//   ....[0]....
.L_1662:
        /*0138*/ 	.word	0x00000040


	//   ....[1]....
        /*013c*/ 	.word	0x00000b20


	//   ....[2]....
        /*0140*/ 	.word	0x00000cf0


	//   ....[3]....
        /*0144*/ 	.word	0x00000e40


	//----- nvinfo : EIATTR_CRS_STACK_SIZE
	.align		4
.L_1663:
        /*0148*/ 	.byte	0x04, 0x1e
        /*014a*/ 	.short	(.L_1665 - .L_1664)
.L_1664:
        /*014c*/ 	.word	0x00000000


	//----- nvinfo : EIATTR_CBANK_PARAM_SIZE
	.align		4
.L_1665:
        /*0150*/ 	.byte	0x03, 0x19
        /*0152*/ 	.short	0x0029


	//----- nvinfo : EIATTR_PARAM_CBANK
	.align		4
        /*0154*/ 	.byte	0x04, 0x0a
        /*0156*/ 	.short	(.L_1667 - .L_1666)
	.align		4
.L_1666:
        /*0158*/ 	.word	index@(.nv.constant0._Z19gemv_kernel_batchedI6__half7__half2Li256ELi2EEvPKT_S4_S4_PS2_iib)
        /*015c*/ 	.short	0x0380
        /*015e*/ 	.short	0x0029


	//----- nvinfo : EIATTR_SW_WAR
	.align		4
.L_1667:
        /*0160*/ 	.byte	0x04, 0x36
        /*0162*/ 	.short	(.L_1669 - .L_1668)
.L_1668:
        /*0164*/ 	.word	0x00000008
.L_1669:


//--------------------- .nv.info._Z19gemv_kernel_batchedI6__half7__half2Li256ELi1EEvPKT_S4_S4_PS2_iib --------------------------
	.section	.nv.info._Z19gemv_kernel_batchedI6__half7__half2Li256ELi1EEvPKT_S4_S4_PS2_iib,"",@"SHT_CUDA_INFO"
	.sectionflags	@""
	.align	4


	//----- nvinfo : EIATTR_CUDA_API_VERSION
	.align		4
        /*0000*/ 	.byte	0x04, 0x37
        /*0002*/ 	.short	(.L_1671 - .L_1670)
.L_1670:
        /*0004*/ 	.word	0x00000082


	//----- nvinfo : EIATTR_KPARAM_INFO
	.align		4
.L_1671:
        /*0008*/ 	.byte	0x04, 0x17
        /*000a*/ 	.short	(.L_1673 - .L_1672)
.L_1672:
        /*000c*/ 	.word	0x00000000
        /*0010*/ 	.short	0x0006
        /*0012*/ 	.short	0x0028
        /*0014*/ 	.byte	0x00, 0xf0, 0x05, 0x00


	//----- nvinfo : EIATTR_KPARAM_INFO
	.align		4
.L_1673:
        /*0018*/ 	.byte	0x04, 0x17
        /*001a*/ 	.short	(.L_1675 - .L_1674)
.L_1674:
        /*001c*/ 	.word	0x00000000
        /*0020*/ 	.short	0x0005
        /*0022*/ 	.short	0x0024
        /*0024*/ 	.byte	0x00, 0xf0, 0x11, 0x00


	//----- nvinfo : EIATTR_KPARAM_INFO
	.align		4
.L_1675:
        /*0028*/ 	.byte	0x04, 0x17
        /*002a*/ 	.short	(.L_1677 - .L_1676)
.L_1676:
        /*002c*/ 	.word	0x00000000
        /*0030*/ 	.short	0x0004
        /*0032*/ 	.short	0x0020
        /*0034*/ 	.byte	0x00, 0xf0, 0x11, 0x00


	//----- nvinfo : EIATTR_KPARAM_INFO
	.align		4
.L_1677:
        /*0038*/ 	.byte	0x04, 0x17
        /*003a*/ 	.short	(.L_1679 - .L_1678)
.L_1678:
        /*003c*/ 	.word	0x00000000
        /*0040*/ 	.short	0x0003
        /*0042*/ 	.short	0x0018
        /*0044*/ 	.byte	0x00, 0xf5, 0x21, 0x00


	//----- nvinfo : EIATTR_KPARAM_INFO
	.align		4
.L_1679:
        /*0048*/ 	.byte	0x04, 0x17
        /*004a*/ 	.short	(.L_1681 - .L_1680)
.L_1680:
        /*004c*/ 	.word	0x00000000
        /*0050*/ 	.short	0x0002
        /*0052*/ 	.short	0x0010
        /*0054*/ 	.byte	0x00, 0xf5, 0x21, 0x00


	//----- nvinfo : EIATTR_KPARAM_INFO
	.align		4
.L_1681:
        /*0058*/ 	.byte	0x04, 0x17
        /*005a*/ 	.short	(.L_1683 - .L_1682)
.L_1682:
        /*005c*/ 	.word	0x00000000
        /*0060*/ 	.short	0x0001
        /*0062*/ 	.short	0x0008
        /*0064*/ 	.byte	0x00, 0xf5, 0x21, 0x00


	//----- nvinfo : EIATTR_KPARAM_INFO
	.align		4
.L_1683:
        /*0068*/ 	.byte	0x04, 0x17
        /*006a*/ 	.short	(.L_1685 - .L_1684)
.L_1684:
        /*006c*/ 	.word	0x00000000
        /*0070*/ 	.short	0x0000
        /*0072*/ 	.short	0x0000
        /*0074*/ 	.byte	0x00, 0xf5, 0x21, 0x00


	//----- nvinfo : EIATTR_SPARSE_MMA_MASK
	.align		4
.L_1685:
        /*0078*/ 	.byte	0x03, 0x50
        /*007a*/ 	.short	0x0000


	//----- nvinfo : EIATTR_MAXREG_COUNT
	.align		4
        /*007c*/ 	.byte	0x03, 0x1b
        /*007e*/ 	.short	0x00ff


	//----- nvinfo : EIATTR_NUM_BARRIERS
	.align		4
        /*0080*/ 	.byte	0x02, 0x4c
        /*0082*/ 	.byte	0x01
	.zero		1


	//----- nvinfo : EIATTR_MERCURY_ISA_VERSION
	.align		4
        /*0084*/ 	.byte	0x03, 0x5f
        /*0086*/ 	.short	0x0101


	//----- nvinfo : EIATTR_COOP_GROUP_MASK_REGIDS
	.align		4
        /*0088*/ 	.byte	0x04, 0x29
        /*008a*/ 	.short	(.L_1687 - .L_1686)


	//   ....[0]....
.L_1686:
        /*008c*/ 	.word	0xffffffff


	//   ....[1]....
        /*0090*/ 	.word	0xffffffff


	//   ....[2]....
        /*0094*/ 	.word	0xffffffff


	//   ....[3]....
        /*0098*/ 	.word	0xffffffff


	//   ....[4]....
        /*009c*/ 	.word	0xffffffff


	//   ....[5]....
        /*00a0*/ 	.word	0xffffffff


	//   ....[6]....
        /*00a4*/ 	.word	0xffffffff


	//   ....[7]....
        /*00a8*/ 	.word	0xffffffff


	//   ....[8]....
        /*00ac*/ 	.word	0xffffffff


	//   ....[9]....
        /*00b0*/ 	.word	0xffffffff


	//----- nvinfo : EIATTR_COOP_GROUP_INSTR_OFFSETS
	.align		4
.L_1687:
        /*00b4*/ 	.byte	0x04, 0x28
        /*00b6*/ 	.short	(.L_1689 - .L_1688)


	//   ....[0]....
.L_1688:
        /*00b8*/ 	.word	0x00001520


	//   ....[1]....
        /*00bc*/ 	.word	0x00001540


	//   ....[2]....
        /*00c0*/ 	.word	0x00001560


	//   ....[3]....
        /*00c4*/ 	.word	0x00001590


	//   ....[4]....
        /*00c8*/ 	.word	0x000015c0


	//   ....[5]....
        /*00cc*/ 	.word	0x000016c0


	//   ....[6]....
        /*00d0*/ 	.word	0x000016e0


	//   ....[7]....
        /*00d4*/ 	.word	0x00001700


	//   ....[8]....
        /*00d8*/ 	.word	0x00001720


	//   ....[9]....
        /*00dc*/ 	.word	0x00001740


	//----- nvinfo : EIATTR_VRC_CTA_INIT_COUNT
	.align		4
.L_1689:
        /*00e0*/ 	.byte	0x02, 0x4a
	.zero		1
	.zero		1


	//----- nvinfo : EIATTR_EXIT_INSTR_OFFSETS
	.align		4
        /*00e4*/ 	.byte	0x04, 0x1c
        /*00e6*/ 	.short	(.L_1691 - .L_1690)


	//   ....[0]....
.L_1690:
        /*00e8*/ 	.word	0x00000040


	//   ....[1]....
        /*00ec*/ 	.word	0x00001630


	//   ....[2]....
        /*00f0*/ 	.word	0x00001750


	//   ....[3]....
        /*00f4*/ 	.word	0x00001850


	//----- nvinfo : EIATTR_CRS_STACK_SIZE
	.align		4
.L_1691:
        /*00f8*/ 	.byte	0x04, 0x1e
        /*00fa*/ 	.short	(.L_1693 - .L_1692)
.L_1692:
        /*00fc*/ 	.word	0x00000000


	//----- nvinfo : EIATTR_CBANK_PARAM_SIZE
	.align		4
.L_1693:
        /*0100*/ 	.byte	0x03, 0x19
        /*0102*/ 	.short	0x0029


	//----- nvinfo : EIATTR_PARAM_CBANK
	.align		4
        /*0104*/ 	.byte	0x04, 0x0a
        /*0106*/ 	.short	(.L_1695 - .L_1694)
	.align		4
.L_1694:
        /*0108*/ 	.word	index@(.nv.constant0._Z19gemv_kernel_batchedI6__half7__half2Li256ELi1EEvPKT_S4_S4_PS2_iib)
        /*010c*/ 	.short	0x0380
        /*010e*/ 	.short	0x0029


	//----- nvinfo : EIATTR_SW_WAR
	.align		4
.L_1695:
        /*0110*/ 	.byte	0x04, 0x36
        /*0112*/ 	.short	(.L_1697 - .L_1696)
.L_1696:
        /*0114*/ 	.word	0x00000008
.L_1697:


//--------------------- .nv.info._Z19gemv_kernel_batchedI6__half7__half2Li128ELi8EEvPKT_S4_S4_PS2_iib --------------------------
	.section	.nv.info._Z19gemv_kernel_batchedI6__half7__half2Li128ELi8EEvPKT_S4_S4_PS2_iib,"",@"SHT_CUDA_INFO"
	.sectionflags	@""
	.align	4


	//----- nvinfo : EIATTR_CUDA_API_VERSION
	.align		4
        /*0000*/ 	.byte	0x04, 0x37
        /*0002*/ 	.short	(.L_1699 - .L_1698)
.L_1698:
        /*0004*/ 	.word	0x00000082


	//----- nvinfo : EIATTR_KPARAM_INFO
	.align		4
.L_1699:
        /*0008*/ 	.byte	0x04, 0x17
        /*000a*/ 	.short	(.L_1701 - .L_1700)
.L_1700:
        /*000c*/ 	.word	0x00000000
        /*0010*/ 	.short	0x0006
        /*0012*/ 	.short	0x0028
        /*0014*/ 	.byte	0x00, 0xf0, 0x05, 0x00


	//----- nvinfo : EIATTR_KPARAM_INFO
	.align		4
.L_1701:
        /*0018*/ 	.byte	0x04, 0x17
        /*001a*/ 	.short	(.L_1703 - .L_1702)
.L_1702:
        /*001c*/ 	.word	0x00000000
        /*0020*/ 	.short	0x0005
        /*0022*/ 	.short	0x0024
        /*0024*/ 	.byte	0x00, 0xf0, 0x11, 0x00


	//----- nvinfo : EIATTR_KPARAM_INFO
	.align		4
.L_1703:
        /*0028*/ 	.byte	0x04, 0x17
        /*002a*/ 	.short	(.L_1705 - .L_1704)
.L_1704:
        /*002c*/ 	.word	0x00000000
        /*0030*/ 	.short	0x0004
        /*0032*/ 	.short	0x0020
        /*0034*/ 	.byte	0x00, 0xf0, 0x11, 0x00


	//----- nvinfo : EIATTR_KPARAM_INFO
	.align		4
.L_1705:
        /*0038*/ 	.byte	0x04, 0x17
        /*003a*/ 	.short	(.L_1707 - .L_1706)
.L_1706:
        /*003c*/ 	.word	0x00000000
        /*0040*/ 	.short	0x0003
        /*0042*/ 	.short	0x0018
        /*0044*/ 	.byte	0x00, 0xf5, 0x21, 0x00


	//----- nvinfo : EIATTR_KPARAM_INFO
	.align		4
.L_1707:
        /*0048*/ 	.byte	0x04, 0x17
        /*004a*/ 	.short	(.L_1709 - .L_1708)
.L_1708:
        /*004c*/ 	.word	0x00000000
        /*0050*/ 	.short	0x0002
        /*0052*/ 	.short	0x0010
        /*0054*/ 	.byte	0x00, 0xf5, 0x21, 0x00


	//----- nvinfo : EIATTR_KPARAM_INFO
	.align		4
.L_1709:
        /*0058*/ 	.byte	0x04, 0x17
        /*005a*/ 	.short	(.L_1711 - .L_1710)
.L_1710:
        /*005c*/ 	.word	0x00000000
        /*0060*/ 	.short	0x0001
        /*0062*/ 	.short	0x0008
        /*0064*/ 	.byte	0x00, 0xf5, 0x21, 0x00


	//----- nvinfo : EIATTR_KPARAM_INFO
	.align		4
.L_1711:
        /*0068*/ 	.byte	0x04, 0x17
        /*006a*/ 	.short	(.L_1713 - .L_1712)
.L_1712:
        /*006c*/ 	.word	0x00000000
        /*0070*/ 	.short	0x0000
        /*0072*/ 	.short	0x0000
        /*0074*/ 	.byte	0x00, 0xf5, 0x21, 0x00


	//----- nvinfo : EIATTR_SPARSE_MMA_MASK
	.align		4
.L_1713:
        /*0078*/ 	.byte	0x03, 0x50
        /*007a*/ 	.short	0x0000


	//----- nvinfo : EIATTR_MAXREG_COUNT
	.align		4
        /*007c*/ 	.byte	0x03, 0x1b
        /*007e*/ 	.short	0x00ff


	//----- nvinfo : EIATTR_NUM_BARRIERS
	.align		4
        /*0080*/ 	.byte	0x02, 0x4c
        /*0082*/ 	.byte	0x01
	.zero		1


	//----- nvinfo : EIATTR_MERCURY_ISA_VERSION
	.align		4
        /*0084*/ 	.byte	0x03, 0x5f
        /*0086*/ 	.short	0x0101


	//----- nvinfo : EIATTR_COOP_GROUP_MASK_REGIDS
	.align		4
        /*0088*/ 	.byte	0x04, 0x29
        /*008a*/ 	.short	(.L_1715 - .L_1714)


	//   ....[0]....
.L_1714:
        /*008c*/ 	.word	0xffffffff


	//   ....[1]....
        /*0090*/ 	.word	0xffffffff


	//   ....[2]....
        /*0094*/ 	.word	0xffffffff


	//   ....[3]....
        /*0098*/ 	.word	0xffffffff


	//   ....[4]....
        /*009c*/ 	.word	0xffffffff


	//   ....[5]....
        /*00a0*/ 	.word	0xffffffff


	//   ....[6]....
        /*00a4*/ 	.word	0xffffffff


	//   ....[7]....
        /*00a8*/ 	.word	0xffffffff


	//   ....[8]....
        /*00ac*/ 	.word	0xffffffff


	//   ....[9]....
        /*00b0*/ 	.word	0xffffffff


	//   ....[10]....
        /*00b4*/ 	.word	0xffffffff


	//   ....[11]....
        /*00b8*/ 	.word	0xffffffff


	//   ....[12]....
        /*00bc*/ 	.word	0xffffffff


	//   ....[13]....
        /*00c0*/ 	.word	0xffffffff


	//   ....[14]....
        /*00c4*/ 	.word	0xffffffff


	//   ....[15]....
        /*00c8*/ 	.word	0xffffffff


	//   ....[16]....
        /*00cc*/ 	.word	0xffffffff


	//   ....[17]....
        /*00d0*/ 	.word	0xffffffff


	//   ....[18]....
        /*00d4*/ 	.word	0xffffffff


	//   ....[19]....
        /*00d8*/ 	.word	0xffffffff


	//   ....[20]....
        /*00dc*/ 	.word	0xffffffff


	//   ....[21]....
        /*00e0*/ 	.word	0xffffffff


	//   ....[22]....
        /*00e4*/ 	.word	0xffffffff


	//   ....[23]....
        /*00e8*/ 	.word	0xffffffff


	//   ....[24]....
        /*00ec*/ 	.word	0xffffffff


	//   ....[25]....
        /*00f0*/ 	.word	0xffffffff


	//   ....[26]....
        /*00f4*/ 	.word	0xffffffff


	//   ....[27]....
        /*00f8*/ 	.word	0xffffffff


	//   ....[28]....
        /*00fc*/ 	.word	0xffffffff


	//   ....[29]....
        /*0100*/ 	.word	0xffffffff


	//   ....[30]....
        /*0104*/ 	.word	0xffffffff


	//   ....[31]....
        /*0108*/ 	.word	0xffffffff


	//   ....[32]....
        /*010c*/ 	.word	0xffffffff


	//   ....[33]....
        /*0110*/ 	.word	0xffffffff


	//   ....[34]....
        /*0114*/ 	.word	0xffffffff


	//   ....[35]....
        /*0118*/ 	.word	0xffffffff


	//   ....[36]....
        /*011c*/ 	.word	0xffffffff


	//   ....[37]....
        /*0120*/ 	.word	0xffffffff


	//   ....[38]....
        /*0124*/ 	.word	0xffffffff


	//   ....[39]....
        /*0128*/ 	.word	0xffffffff


	//   ....[40]....
        /*012c*/ 	.word	0xffffffff


	//   ....[41]....
        /*0130*/ 	.word	0xffffffff


	//   ....[42]....
        /*0134*/ 	.word	0xffffffff


	//   ....[43]....
        /*0138*/ 	.word	0xffffffff


	//   ....[44]....
        /*013c*/ 	.word	0xffffffff


	//   ....[45]....
        /*0140*/ 	.word	0xffffffff


	//   ....[46]....
        /*0144*/ 	.word	0xffffffff


	//   ....[47]....
        /*0148*/ 	.word	0xffffffff


	//   ....[48]....
        /*014c*/ 	.word	0xffffffff


	//   ....[49]....
        /*0150*/ 	.word	0xffffffff


	//   ....[50]....
        /*0154*/ 	.word	0xffffffff


	//   ....[51]....
        /*0158*/ 	.word	0xffffffff


	//   ....[52]....
        /*015c*/ 	.word	0xffffffff


	//   ....[53]....
        /*0160*/ 	.word	0xffffffff


	//   ....[54]....
        /*0164*/ 	.word	0xffffffff


	//   ....[55]....
        /*0168*/ 	.word	0xffffffff


	//   ....[56]....
        /*016c*/ 	.word	0xffffffff


	//   ....[57]....
        /*0170*/ 	.word	0xffffffff


	//   ....[58]....
        /*0174*/ 	.word	0xffffffff


	//   ....[59]....
        /*0178*/ 	.word	0xffffffff


	//   ....[60]....
        /*017c*/ 	.word	0xffffffff


	//   ....[61]....
        /*0180*/ 	.word	0xffffffff


	//   ....[62]....
        /*0184*/ 	.word	0xffffffff


	//   ....[63]....
        /*0188*/ 	.word	0xffffffff


	//   ....[64]....
        /*018c*/ 	.word	0xffffffff


	//   ....[65]....
        /*0190*/ 	.word	0xffffffff


	//   ....[66]....
        /*0194*/ 	.word	0xffffffff


	//   ....[67]....
        /*0198*/ 	.word	0xffffffff


	//   ....[68]....
        /*019c*/ 	.word	0xffffffff


	//   ....[69]....
        /*01a0*/ 	.word	0xffffffff


	//   ....[70]....
        /*01a4*/ 	.word	0xffffffff


	//   ....[71]....
        /*01a8*/ 	.word	0xffffffff


	//   ....[72]....
        /*01ac*/ 	.word	0xffffffff


	//   ....[73]....
        /*01b0*/ 	.word	0xffffffff


	//   ....[74]....
        /*01b4*/ 	.word	0xffffffff


	//   ....[75]....
        /*01b8*/ 	.word	0xffffffff


	//   ....[76]....
        /*01bc*/ 	.word	0xffffffff


	//   ....[77]....
        /*01c0*/ 	.word	0xffffffff


	//   ....[78]....
        /*01c4*/ 	.word	0xffffffff


	//   ....[79]....
        /*01c8*/ 	.word	0xffffffff


	//----- nvinfo : EIATTR_COOP_GROUP_INSTR_OFFSETS
	.align		4
.L_1715:
        /*01cc*/ 	.byte	0x04, 0x28
        /*01ce*/ 	.short	(.L_1717 - .L_1716)


	//   ....[0]....
.L_1716:
        /*01d0*/ 	.word	0x000017d0


	//   ....[1]....
        /*01d4*/ 	.word	0x00001800


	//   ....[2]....
        /*01d8*/ 	.word	0x00001810


	//   ....[3]....
        /*01dc*/ 	.word	0x00001820


	//   ....[4]....
        /*01e0*/ 	.word	0x00001830


	//   ....[5]....
        /*01e4*/ 	.word	0x00001840


	//   ....[6]....
        /*01e8*/ 	.word	0x00001850


	//   ....[7]....
        /*01ec*/ 	.word	0x00001870


	//   ....[8]....
        /*01f0*/ 	.word	0x00001890


	//   ....[9]....
        /*01f4*/ 	.word	0x000018c0


	//   ....[10]....
        /*01f8*/ 	.word	0x000018e0


	//   ....[11]....
        /*01fc*/ 	.word	0x00001900


	//   ....[12]....
        /*0200*/ 	.word	0x00001920


	//   ....[13]....
        /*0204*/ 	.word	0x00001940


	//   ....[14]....
        /*0208*/ 	.word	0x00001960


	//   ....[15]....
        /*020c*/ 	.word	0x00001970


	//   ....[16]....
        /*0210*/ 	.word	0x00001990


	//   ....[17]....
        /*0214*/ 	.word	0x000019c0


	//   ....[18]....
        /*0218*/ 	.word	0x000019e0


	//   ....[19]....
        /*021c*/ 	.word	0x00001a00


	//   ....[20]....
        /*0220*/ 	.word	0x00001a20


	//   ....[21]....
        /*0224*/ 	.word	0x00001a40


	//   ....[22]....
        /*0228*/ 	.word	0x00001a60


	//   ....[23]....
        /*022c*/ 	.word	0x00001a70


	//   ....[24]....
        /*0230*/ 	.word	0x00001a90


	//   ....[25]....
        /*0234*/ 	.word	0x00001ac0


	//   ....[26]....
        /*0238*/ 	.word	0x00001ae0


	//   ....[27]....
        /*023c*/ 	.word	0x00001b00


	//   ....[28]....
        /*0240*/ 	.word	0x00001b20


	//   ....[29]....
        /*0244*/ 	.word	0x00001b40


	//   ....[30]....
        /*0248*/ 	.word	0x00001b60


	//   ....[31]....
        /*024c*/ 	.word	0x00001b70


	//   ....[32]....
        /*0250*/ 	.word	0x00001b90


	//   ....[33]....
        /*0254*/ 	.word	0x00001bc0


	//   ....[34]....
        /*0258*/ 	.word	0x00001be0


	//   ....[35]....
        /*025c*/ 	.word	0x00001c00


	//   ....[36]....
        /*0260*/ 	.word	0x00001c20


	//   ....[37]....
        /*0264*/ 	.word	0x00001c40


	//   ....[38]....
        /*0268*/ 	.word	0x00001c60


	//   ....[39]....
        /*026c*/ 	.word	0x00001c80


	//   ....[40]....
        /*0270*/ 	.word	0x00001f50


	//   ....[41]....
        /*0274*/ 	.word	0x00001f60


	//   ....[42]....
        /*0278*/ 	.word	0x00001f70


	//   ....[43]....
        /*027c*/ 	.word	0x00001f80


	//   ....[44]....
        /*0280*/ 	.word	0x00001f90


	//   ....[45]....
        /*0284*/ 	.word	0x00001fa0


	//   ....[46]....
        /*0288*/ 	.word	0x00001fb0


	//   ....[47]....
        /*028c*/ 	.word	0x00001fd0


	//   ....[48]....
        /*0290*/ 	.word	0x00002000


	//   ....[49]....
        /*0294*/ 	.word	0x00002020


	//   ....[50]....
        /*0298*/ 	.word	0x00002040


	//   ....[51]....
        /*029c*/ 	.word	0x00002060


	//   ....[52]....
        /*02a0*/ 	.word	0x00002080


	//   ....[53]....
        /*02a4*/ 	.word	0x000020a0


	//   ....[54]....
        /*02a8*/ 	.word	0x000020b0


	//   ....[55]....
        /*02ac*/ 	.word	0x000020d0


	//   ....[56]....
        /*02b0*/ 	.word	0x00002100


	//   ....[57]....
        /*02b4*/ 	.word	0x00002120


	//   ....[58]....
        /*02b8*/ 	.word	0x00002140


	//   ....[59]....
        /*02bc*/ 	.word	0x00002160


	//   ....[60]....
        /*02c0*/ 	.word	0x00002180


	//   ....[61]....
        /*02c4*/ 	.word	0x000021a0


	//   ....[62]....
        /*02c8*/ 	.word	0x000021b0


	//   ....[63]....
        /*02cc*/ 	.word	0x000021d0


	//   ....[64]....
        /*02d0*/ 	.word	0x00002200


	//   ....[65]....
        /*02d4*/ 	.word	0x00002220


	//   ....[66]....
        /*02d8*/ 	.word	0x00002240


	//   ....[67]....
        /*02dc*/ 	.word	0x00002260


	//   ....[68]....
        /*02e0*/ 	.word	0x00002280


	//   ....[69]....
        /*02e4*/ 	.word	0x000022a0


	//   ....[70]....
        /*02e8*/ 	.word	0x000022b0


	//   ....[71]....
        /*02ec*/ 	.word	0x000022d0


	//   ....[72]....
        /*02f0*/ 	.word	0x00002300


	//   ....[73]....
        /*02f4*/ 	.word	0x00002320


	//   ....[74]....
        /*02f8*/ 	.word	0x00002340


	//   ....[75]....
        /*02fc*/ 	.word	0x00002360


	//   ....[76]....
        /*0300*/ 	.word	0x00002380


	//   ....[77]....
        /*0304*/ 	.word	0x000023a0


	//   ....[78]....
        /*0308*/ 	.word	0x000023b0


	//   ....[79]....
        /*030c*/ 	.word	0x000023c0


	//----- nvinfo : EIATTR_VRC_CTA_INIT_COUNT
	.align		4
.L_1717:
        /*0310*/ 	.byte	0x02, 0x4a
	.zero		1
	.zero		1


	//----- nvinfo : EIATTR_EXIT_INSTR_OFFSETS
	.align		4
        /*0314*/ 	.byte	0x04, 0x1c
        /*0316*/ 	.short	(.L_1719 - .L_1718)


	//   ....[0]....
.L_1718:
        /*0318*/ 	.word	0x00000040


	//   ....[1]....
        /*031c*/ 	.word	0x00001de0


	//   ....[2]....
        /*0320*/ 	.word	0x000023d0


	//   ....[3]....
        /*0324*/ 	.word	0x00002780


	//----- nvinfo : EIATTR_CRS_STACK_SIZE
	.align		4
.L_1719:
        /*0328*/ 	.byte	0x04, 0x1e
        /*032a*/ 	.short	(.L_1721 - .L_1720)
.L_1720:
        /*032c*/ 	.word	0x00000000


	//----- nvinfo : EIATTR_CBANK_PARAM_SIZE
	.align		4
.L_1721:
        /*0330*/ 	.byte	0x03, 0x19
        /*0332*/ 	.short	0x0029


	//----- nvinfo : EIATTR_PARAM_CBANK
	.align		4
        /*0334*/ 	.byte	0x04, 0x0a
        /*0336*/ 	.short	(.L_1723 - .L_1722)
	.align		4
.L_1722:
        /*0338*/ 	.word	index@(.nv.constant0._Z19gemv_kernel_batchedI6__half7__half2Li128ELi8EEvPKT_S4_S4_PS2_iib)
        /*033c*/ 	.short	0x0380
        /*033e*/ 	.short	0x0029


	//----- nvinfo : EIATTR_SW_WAR
	.align		4
.L_1723:
        /*0340*/ 	.byte	0x04, 0x36
        /*0342*/ 	.short	(.L_1725 - .L_1724)
.L_1724:
        /*0344*/ 	.word	0x00000008
.L_1725:


//--------------------- .nv.info._Z19gemv_kernel_batchedI6__half7__half2Li128ELi7EEvPKT_S4_S4_PS2_iib --------------------------
	.section	.nv.info._Z19gemv_kernel_batchedI6__half7__half2Li128ELi7EEvPKT_S4_S4_PS2_iib,"",@"SHT_CUDA_INFO"
	.sectionflags	@""
	.align	4


	//----- nvinfo : EIATTR_CUDA_API_VERSION
	.align		4
        /*0000*/ 	.byte	0x04, 0x37
        /*0002*/ 	.short	(.L_1727 - .L_1726)
.L_1726:
        /*0004*/ 	.word	0x00000082


	//----- nvinfo : EIATTR_KPARAM_INFO
	.align		4
.L_1727:
        /*0008*/ 	.byte	0x04, 0x17
        /*000a*/ 	.short	(.L_1729 - .L_1728)
.L_1728:
        /*000c*/ 	.word	0x00000000
        /*0010*/ 	.short	0x0006
        /*0012*/ 	.short	0x0028
        /*0014*/ 	.byte	0x00, 0xf0, 0x05, 0x00


	//----- nvinfo : EIATTR_KPARAM_INFO
	.align		4
.L_1729:
        /*0018*/ 	.byte	0x04, 0x17
        /*001a*/ 	.short	(.L_1731 - .L_1730)
.L_1730:
        /*001c*/ 	.word	0x00000000
        /*0020*/ 	.short	0x0005
        /*0022*/ 	.short	0x0024
        /*0024*/ 	.byte	0x00, 0xf0, 0x11, 0x00


	//----- nvinfo : EIATTR_KPARAM_INFO
	.align		4
.L_1731:
        /*0028*/ 	.byte	0x04, 0x17
        /*002a*/ 	.short	(.L_1733 - .L_1732)
.L_1732:
        /*002c*/ 	.word	0x00000000
        /*0030*/ 	.short	0x0004
        /*0032*/ 	.short	0x0020
        /*0034*/ 	.byte	0x00, 0xf0, 0x11, 0x00


	//----- nvinfo : EIATTR_KPARAM_INFO
	.align		4
.L_1733:
        /*0038*/ 	.byte	0x04, 0x17
        /*003a*/ 	.short	(.L_1735 - .L_1734)
.L_1734:
        /*003c*/ 	.word	0x00000000
        /*0040*/ 	.short	0x0003
        /*0042*/ 	.short	0x0018
        /*0044*/ 	.byte	0x00, 0xf5, 0x21, 0x00


	//----- nvinfo : EIATTR_KPARAM_INFO
	.align		4
.L_1735:
        /*0048*/ 	.byte	0x04, 0x17
        /*004a*/ 	.short	(.L_1737 - .L_1736)
.L_1736:
        /*004c*/ 	.word	0x00000000
        /*0050*/ 	.short	0x0002
        /*0052*/ 	.short	0x0010
        /*0054*/ 	.byte	0x00, 0xf5, 0x21, 0x00


	//----- nvinfo : EIATTR_KPARAM_INFO
	.align		4
.L_1737:
        /*0058*/ 	.byte	0x04, 0x17
        /*005a*/ 	.short	(.L_1739 - .L_1738)
.L_1738:
        /*005c*/ 	.word	0x00000000
        /*0060*/ 	.short	0x0001
        /*0062*/ 	.short	0x0008
        /*0064*/ 	.byte	0x00, 0xf5, 0x21, 0x00


	//----- nvinfo : EIATTR_KPARAM_INFO
	.align		4
.L_1739:
        /*0068*/ 	.byte	0x04, 0x17
        /*006a*/ 	.short	(.L_1741 - .L_1740)
.L_1740:
        /*006c*/ 	.word	0x00000000
        /*0070*/ 	.short	0x0000
        /*0072*/ 	.short	0x0000
        /*0074*/ 	.byte	0x00, 0xf5, 0x21, 0x00


	//----- nvinfo : EIATTR_SPARSE_MMA_MASK
	.align		4
.L_1741:
        /*0078*/ 	.byte	0x03, 0x50
        /*007a*/ 	.short	0x0000


	//----- nvinfo : EIATTR_MAXREG_COUNT
	.align		4
        /*007c*/ 	.byte	0x03, 0x1b
        /*007e*/ 	.short	0x00ff


	//----- nvinfo : EIATTR_NUM_BARRIERS
	.align		4
        /*0080*/ 	.byte	0x02, 0x4c
        /*0082*/ 	.byte	0x01
	.zero		1


	//----- nvinfo : EIATTR_MERCURY_ISA_VERSION
	.align		4
        /*0084*/ 	.byte	0x03, 0x5f
        /*0086*/ 	.short	0x0101


	//----- nvinfo : EIATTR_COOP_GROUP_MASK_REGIDS
	.align		4
        /*0088*/ 	.byte	0x04, 0x29
        /*008a*/ 	.short	(.L_1743 - .L_1742)


	//   ....[0]....
.L_1742:
        /*008c*/ 	.word	0xffffffff


	//   ....[1]....
        /*0090*/ 	.word	0xffffffff


	//   ....[2]....
        /*0094*/ 	.word	0xffffffff


	//   ....[3]....
        /*0098*/ 	.word	0xffffffff


	//   ....[4]....
        /*009c*/ 	.word	0xffffffff


	//   ....[5]....
        /*00a0*/ 	.word	0xffffffff


	//   ....[6]....
        /*00a4*/ 	.word	0xffffffff


	//   ....[7]....
        /*00a8*/ 	.word	0xffffffff


	//   ....[8]....
        /*00ac*/ 	.word	0xffffffff


	//   ....[9]....
        /*00b0*/ 	.word	0xffffffff


	//   ....[10]....
        /*00b4*/ 	.word	0xffffffff


	//   ....[11]....
        /*00b8*/ 	.word	0xffffffff


	//   ....[12]....
        /*00bc*/ 	.word	0xffffffff


	//   ....[13]....
        /*00c0*/ 	.word	0xffffffff


	//   ....[14]....
        /*00c4*/ 	.word	0xffffffff


	//   ....[15]....
        /*00c8*/ 	.word	0xffffffff


	//   ....[16]....
        /*00cc*/ 	.word	0xffffffff


	//   ....[17]....
        /*00d0*/ 	.word	0xffffffff


	//   ....[18]....
        /*00d4*/ 	.word	0xffffffff


	//   ....[19]....
        /*00d8*/ 	.word	0xffffffff


	//   ....[20]....
        /*00dc*/ 	.word	0xffffffff


	//   ....[21]....
        /*00e0*/ 	.word	0xffffffff


	//   ....[22]....
        /*00e4*/ 	.word	0xffffffff


	//   ....[23]....
        /*00e8*/ 	.word	0xffffffff


	//   ....[24]....
        /*00ec*/ 	.word	0xffffffff


	//   ....[25]....
        /*00f0*/ 	.word	0xffffffff


	//   ....[26]....
        /*00f4*/ 	.word	0xffffffff


	//   ....[27]....
        /*00f8*/ 	.word	0xffffffff


	//   ....[28]....
        /*00fc*/ 	.word	0xffffffff


	//   ....[29]....
        /*0100*/ 	.word	0xffffffff


	//   ....[30]....
        /*0104*/ 	.word	0xffffffff


	//   ....[31]....
        /*0108*/ 	.word	0xffffffff


	//   ....[32]....
        /*010c*/ 	.word	0xffffffff


	//   ....[33]....
        /*0110*/ 	.word	0xffffffff


	//   ....[34]....
        /*0114*/ 	.word	0xffffffff


	//   ....[35]....
        /*0118*/ 	.word	0xffffffff


	//   ....[36]....
        /*011c*/ 	.word	0xffffffff


	//   ....[37]....
        /*0120*/ 	.word	0xffffffff


	//   ....[38]....
        /*0124*/ 	.word	0xffffffff


	//   ....[39]....
        /*0128*/ 	.word	0xffffffff


	//   ....[40]....
        /*012c*/ 	.word	0xffffffff


	//   ....[41]....
        /*0130*/ 	.word	0xffffffff


	//   ....[42]....
        /*0134*/ 	.word	0xffffffff


	//   ....[43]....
        /*0138*/ 	.word	0xffffffff


	//   ....[44]....
        /*013c*/ 	.word	0xffffffff


	//   ....[45]....
        /*0140*/ 	.word	0xffffffff


	//   ....[46]....
        /*0144*/ 	.word	0xffffffff


	//   ....[47]....
        /*0148*/ 	.word	0xffffffff


	//   ....[48]....
        /*014c*/ 	.word	0xffffffff


	//   ....[49]....
        /*0150*/ 	.word	0xffffffff


	//   ....[50]....
        /*0154*/ 	.word	0xffffffff


	//   ....[51]....
        /*0158*/ 	.word	0xffffffff


	//   ....[52]....
        /*015c*/ 	.word	0xffffffff


	//   ....[53]....
        /*0160*/ 	.word	0xffffffff


	//   ....[54]....
        /*0164*/ 	.word	0xffffffff


	//   ....[55]....
        /*0168*/ 	.word	0xffffffff


	//   ....[56]....
        /*016c*/ 	.word	0xffffffff


	//   ....[57]....
        /*0170*/ 	.word	0xffffffff


	//   ....[58]....
        /*0174*/ 	.word	0xffffffff


	//   ....[59]....
        /*0178*/ 	.word	0xffffffff


	//   ....[60]....
        /*017c*/ 	.word	0xffffffff


	//   ....[61]....
        /*0180*/ 	.word	0xffffffff


	//   ....[62]....
        /*0184*/ 	.word	0xffffffff


	//   ....[63]....
        /*0188*/ 	.word	0xffffffff


	//   ....[64]....
        /*018c*/ 	.word	0xffffffff


	//   ....[65]....
        /*0190*/ 	.word	0xffffffff


	//   ....[66]....
        /*0194*/ 	.word	0xffffffff


	//   ....[67]....
        /*0198*/ 	.word	0xffffffff


	//   ....[68]....
        /*019c*/ 	.word	0xffffffff


	//   ....[69]....
        /*01a0*/ 	.word	0xffffffff


	//----- nvinfo : EIATTR_COOP_GROUP_INSTR_OFFSETS
	.align		4
.L_1743:
        /*01a4*/ 	.byte	0x04, 0x28
        /*01a6*/ 	.short	(.L_1745 - .L_1744)


	//   ....[0]....
.L_1744:
        /*01a8*/ 	.word	0x00001590


	//   ....[1]....
        /*01ac*/ 	.word	0x000015d0


	//   ....[2]....
        /*01b0*/ 	.word	0x000015e0


	//   ....[3]....
        /*01b4*/ 	.word	0x000015f0


	//   ....[4]....
        /*01b8*/ 	.word	0x00001600


	//   ....[5]....
        /*01bc*/ 	.word	0x00001610


	//   ....[6]....
        /*01c0*/ 	.word	0x00001620


	//   ....[7]....
        /*01c4*/ 	.word	0x00001650


	//   ....[8]....
        /*01c8*/ 	.word	0x00001670


	//   ....[9]....
        /*01cc*/ 	.word	0x00001690


	//   ....[10]....
        /*01d0*/ 	.word	0x000016b0


	//   ....[11]....
        /*01d4*/ 	.word	0x000016d0


	//   ....[12]....
        /*01d8*/ 	.word	0x000016f0


	//   ....[13]....
        /*01dc*/ 	.word	0x00001700


	//   ....[14]....
        /*01e0*/ 	.word	0x00001730


	//   ....[15]....
        /*01e4*/ 	.word	0x00001750


	//   ....[16]....
        /*01e8*/ 	.word	0x00001770


	//   ....[17]....
        /*01ec*/ 	.word	0x00001790


	//   ....[18]....
        /*01f0*/ 	.word	0x000017b0


	//   ....[19]....
        /*01f4*/ 	.word	0x000017d0


	//   ....[20]....
        /*01f8*/ 	.word	0x000017e0


	//   ....[21]....
        /*01fc*/ 	.word	0x00001810


	//   ....[22]....
        /*0200*/ 	.word	0x00001830


	//   ....[23]....
        /*0204*/ 	.word	0x00001850


	//   ....[24]....
        /*0208*/ 	.word	0x00001870


	//   ....[25]....
        /*020c*/ 	.word	0x00001890


	//   ....[26]....
        /*0210*/ 	.word	0x000018b0


	//   ....[27]....
        /*0214*/ 	.word	0x000018c0


	//   ....[28]....
        /*0218*/ 	.word	0x000018f0


	//   ....[29]....
        /*021c*/ 	.word	0x00001910


	//   ....[30]....
        /*0220*/ 	.word	0x00001930


	//   ....[31]....
        /*0224*/ 	.word	0x00001950


	//   ....[32]....
        /*0228*/ 	.word	0x00001970


	//   ....[33]....
        /*022c*/ 	.word	0x00001990


	//   ....[34]....
        /*0230*/ 	.word	0x000019a0


	//   ....[35]....
        /*0234*/ 	.word	0x00001c60


	//   ....[36]....
        /*0238*/ 	.word	0x00001c70


	//   ....[37]....
        /*023c*/ 	.word	0x00001c80


	//   ....[38]....
        /*0240*/ 	.word	0x00001c90


	//   ....[39]....
        /*0244*/ 	.word	0x00001ca0


	//   ....[40]....
        /*0248*/ 	.word	0x00001cb0


	//   ....[41]....
        /*024c*/ 	.word	0x00001cc0


	//   ....[42]....
        /*0250*/ 	.word	0x00001cf0


	//   ....[43]....
        /*0254*/ 	.word	0x00001d10


	//   ....[44]....
        /*0258*/ 	.word	0x00001d30


	//   ....[45]....
        /*025c*/ 	.word	0x00001d50


	//   ....[46]....
        /*0260*/ 	.word	0x00001d70


	//   ....[47]....
        /*0264*/ 	.word	0x00001d90


	//   ....[48]....
        /*0268*/ 	.word	0x00001da0


	//   ....[49]....
        /*026c*/ 	.word	0x00001dd0


	//   ....[50]....
        /*0270*/ 	.word	0x00001df0


	//   ....[51]....
        /*0274*/ 	.word	0x00001e10


	//   ....[52]....
        /*0278*/ 	.word	0x00001e30


	//   ....[53]....
        /*027c*/ 	.word	0x00001e50


	//   ....[54]....
        /*0280*/ 	.word	0x00001e70


	//   ....[55]....
        /*0284*/ 	.word	0x00001e80


	//   ....[56]....
        /*0288*/ 	.word	0x00001eb0


	//   ....[57]....
        /*028c*/ 	.word	0x00001ed0


	//   ....[58]....
        /*0290*/ 	.word	0x00001ef0


	//   ....[59]....
        /*0294*/ 	.word	0x00001f10


	//   ....[60]....
        /*0298*/ 	.word	0x00001f30


	//   ....[61]....
        /*029c*/ 	.word	0x00001f50


	//   ....[62]....
        /*02a0*/ 	.word	0x00001f60


	//   ....[63]....
        /*02a4*/ 	.word	0x00001fb0


	//   ....[64]....
        /*02a8*/ 	.word	0x00001fd0


	//   ....[65]....
        /*02ac*/ 	.word	0x00001ff0


	//   ....[66]....
        /*02b0*/ 	.word	0x00002010


	//   ....[67]....
        /*02b4*/ 	.word	0x00002020


	//   ....[68]....
        /*02b8*/ 	.word	0x00002030


	//   ....[69]....
        /*02bc*/ 	.word	0x00002040


	//----- nvinfo : EIATTR_VRC_CTA_INIT_COUNT
	.align		4
.L_1745:
        /*02c0*/ 	.byte	0x02, 0x4a
	.zero		1
	.zero		1


	//----- nvinfo : EIATTR_EXIT_INSTR_OFFSETS
	.align		4
        /*02c4*/ 	.byte	0x04, 0x1c
        /*02c6*/ 	.short	(.L_1747 - .L_1746)


	//   ....[0]....
.L_1746:
        /*02c8*/ 	.word	0x00000040


	//   ....[1]....
        /*02cc*/ 	.word	0x00001b10


	//   ....[2]....
        /*02d0*/ 	.word	0x00002050


	//   ....[3]....
        /*02d4*/ 	.word	0x000023a0


	//----- nvinfo : EIATTR_CRS_STACK_SIZE
	.align		4
.L_1747:
        /*02d8*/ 	.byte	0x04, 0x1e
        /*02da*/ 	.short	(.L_1749 - .L_1748)
.L_1748:
        /*02dc*/ 	.word	0x00000000


	//----- nvinfo : EIATTR_CBANK_PARAM_SIZE
	.align		4
.L_1749:
        /*02e0*/ 	.byte	0x03, 0x19
        /*02e2*/ 	.short	0x0029


	//----- nvinfo : EIATTR_PARAM_CBANK
	.align		4
        /*02e4*/ 	.byte	0x04, 0x0a
        /*02e6*/ 	.short	(.L_1751 - .L_1750)
	.align		4
.L_1750:
        /*02e8*/ 	.word	index@(.nv.constant0._Z19gemv_kernel_batchedI6__half7__half2Li128ELi7EEvPKT_S4_S4_PS2_iib)
        /*02ec*/ 	.short	0x0380
        /*02ee*/ 	.short	0x0029


	//----- nvinfo : EIATTR_SW_WAR
	.align		4
.L_1751:
        /*02f0*/ 	.byte	0x04, 0x36
        /*02f2*/ 	.short	(.L_1753 - .L_1752)
.L_1752:
        /*02f4*/ 	.word	0x00000008
.L_1753:


//--------------------- .nv.info._Z19gemv_kernel_batchedI6__half7__half2Li128ELi6EEvPKT_S4_S4_PS2_iib --------------------------
	.section	.nv.info._Z19gemv_kernel_batchedI6__half7__half2Li128ELi6EEvPKT_S4_S4_PS2_iib,"",@"SHT_CUDA_INFO"
	.sectionflags	@""
	.align	4


	//----- nvinfo : EIATTR_CUDA_API_VERSION
	.align		4
        /*0000*/ 	.byte	0x04, 0x37
        /*0002*/ 	.short	(.L_1755 - .L_1754)
.L_1754:
        /*0004*/ 	.word	0x00000082


	//----- nvinfo : EIATTR_KPARAM_INFO
	.align		4
.L_1755:
        /*0008*/ 	.byte	0x04, 0x17
        /*000a*/ 	.short	(.L_1757 - .L_1756)
.L_1756:
        /*000c*/ 	.word	0x00000000
        /*0010*/ 	.short	0x0006
        /*0012*/ 	.short	0x0028
        /*0014*/ 	.byte	0x00, 0xf0, 0x05, 0x00


	//----- nvinfo : EIATTR_KPARAM_INFO
	.align		4
.L_1757:
        /*0018*/ 	.byte	0x04, 0x17
        /*001a*/ 	.short	(.L_1759 - .L_1758)
.L_1758:
        /*001c*/ 	.word	0x00000000
        /*0020*/ 	.short	0x0005
        /*0022*/ 	.short	0x0024
        /*0024*/ 	.byte	0x00, 0xf0, 0x11, 0x00


	//----- nvinfo : EIATTR_KPARAM_INFO
	.align		4
.L_1759:
        /*0028*/ 	.byte	0x04, 0x17
        /*002a*/ 	.short	(.L_1761 - .L_1760)
.L_1760:
        /*002c*/ 	.word	0x00000000
        /*0030*/ 	.short	0x0004
        /*0032*/ 	.short	0x0020
        /*0034*/ 	.byte	0x00, 0xf0, 0x11, 0x00


	//----- nvinfo : EIATTR_KPARAM_INFO
	.align		4
.L_1761:
        /*0038*/ 	.byte	0x04, 0x17
        /*003a*/ 	.short	(.L_1763 - .L_1762)
.L_1762:
        /*003c*/ 	.word	0x00000000
        /*0040*/ 	.short	0x0003
        /*0042*/ 	.short	0x0018
        /*0044*/ 	.byte	0x00, 0xf5, 0x21, 0x00


	//----- nvinfo : EIATTR_KPARAM_INFO
	.align		4
.L_1763:
        /*0048*/ 	.byte	0x04, 0x17
        /*004a*/ 	.short	(.L_1765 - .L_1764)
.L_1764:
        /*004c*/ 	.word	0x00000000
        /*0050*/ 	.short	0x0002
        /*0052*/ 	.short	0x0010
        /*0054*/ 	.byte	0x00, 0xf5, 0x21, 0x00


	//----- nvinfo : EIATTR_KPARAM_INFO
	.align		4
.L_1765:
        /*0058*/ 	.byte	0x04, 0x17
        /*005a*/ 	.short	(.L_1767 - .L_1766)
.L_1766:
        /*005c*/ 	.word	0x00000000
        /*0060*/ 	.short	0x0001
        /*0062*/ 	.short	0x0008
        /*0064*/ 	.byte	0x00, 0xf5, 0x21, 0x00


	//----- nvinfo : EIATTR_KPARAM_INFO
	.align		4
.L_1767:
        /*0068*/ 	.byte	0x04, 0x17
        /*006a*/ 	.short	(.L_1769 - .L_1768)
.L_1768:
        /*006c*/ 	.word	0x00000000
        /*0070*/ 	.short	0x0000
        /*0072*/ 	.short	0x0000
        /*0074*/ 	.byte	0x00, 0xf5, 0x21, 0x00


	//----- nvinfo : EIATTR_SPARSE_MMA_MASK
	.align		4
.L_1769:
        /*0078*/ 	.byte	0x03, 0x50
        /*007a*/ 	.short	0x0000


	//----- nvinfo : EIATTR_MAXREG_COUNT
	.align		4
        /*007c*/ 	.byte	0x03, 0x1b
        /*007e*/ 	.short	0x00ff


	//----- nvinfo : EIATTR_NUM_BARRIERS
	.align		4
        /*0080*/ 	.byte	0x02, 0x4c
        /*0082*/ 	.byte	0x01
	.zero		1


	//----- nvinfo : EIATTR_MERCURY_ISA_VERSION
	.align		4
        /*0084*/ 	.byte	0x03, 0x5f
        /*0086*/ 	.short	0x0101


	//----- nvinfo : EIATTR_COOP_GROUP_MASK_REGIDS
	.align		4
        /*0088*/ 	.byte	0x04, 0x29
        /*008a*/ 	.short	(.L_1771 - .L_1770)


	//   ....[0]....
.L_1770:
        /*008c*/ 	.word	0xffffffff


	//   ....[1]....
        /*0090*/ 	.word	0xffffffff


	//   ....[2]....
        /*0094*/ 	.word	0xffffffff


	//   ....[3]....
        /*0098*/ 	.word	0xffffffff


	//   ....[4]....
        /*009c*/ 	.word	0xffffffff


	//   ....[5]....
        /*00a0*/ 	.word	0xffffffff


	//   ....[6]....
        /*00a4*/ 	.word	0xffffffff


	//   ....[7]....
        /*00a8*/ 	.word	0xffffffff


	//   ....[8]....
        /*00ac*/ 	.word	0xffffffff


	//   ....[9]....
        /*00b0*/ 	.word	0xffffffff


	//   ....[10]....
        /*00b4*/ 	.word	0xffffffff


	//   ....[11]....
        /*00b8*/ 	.word	0xffffffff


	//   ....[12]....
        /*00bc*/ 	.word	0xffffffff


	//   ....[13]....
        /*00c0*/ 	.word	0xffffffff


	//   ....[14]....
        /*00c4*/ 	.word	0xffffffff


	//   ....[15]....
        /*00c8*/ 	.word	0xffffffff


	//   ....[16]....
        /*00cc*/ 	.word	0xffffffff


	//   ....[17]....
        /*00d0*/ 	.word	0xffffffff


	//   ....[18]....
        /*00d4*/ 	.word	0xffffffff


	//   ....[19]....
        /*00d8*/ 	.word	0xffffffff


	//   ....[20]....
        /*00dc*/ 	.word	0xffffffff


	//   ....[21]....
        /*00e0*/ 	.word	0xffffffff


	//   ....[22]....
        /*00e4*/ 	.word	0xffffffff


	//   ....[23]....
        /*00e8*/ 	.word	0xffffffff


	//   ....[24]....
        /*00ec*/ 	.word	0xffffffff


	//   ....[25]....
        /*00f0*/ 	.word	0xffffffff


	//   ....[26]....
        /*00f4*/ 	.word	0xffffffff


	//   ....[27]....
        /*00f8*/ 	.word	0xffffffff


	//   ....[28]....
        /*00fc*/ 	.word	0xffffffff


	//   ....[29]....
        /*0100*/ 	.word	0xffffffff


	//   ....[30]....
        /*0104*/ 	.word	0xffffffff


	//   ....[31]....
        /*0108*/ 	.word	0xffffffff


	//   ....[32]....
        /*010c*/ 	.word	0xffffffff


	//   ....[33]....
        /*0110*/ 	.word	0xffffffff


	//   ....[34]....
        /*0114*/ 	.word	0xffffffff


	//   ....[35]....
        /*0118*/ 	.word	0xffffffff


	//   ....[36]....
        /*011c*/ 	.word	0xffffffff


	//   ....[37]....
        /*0120*/ 	.word	0xffffffff


	//   ....[38]....
        /*0124*/ 	.word	0xffffffff


	//   ....[39]....
        /*0128*/ 	.word	0xffffffff


	//   ....[40]....
        /*012c*/ 	.word	0xffffffff


	//   ....[41]....
        /*0130*/ 	.word	0xffffffff


	//   ....[42]....
        /*0134*/ 	.word	0xffffffff


	//   ....[43]....
        /*0138*/ 	.word	0xffffffff


	//   ....[44]....
        /*013c*/ 	.word	0xffffffff


	//   ....[45]....
        /*0140*/ 	.word	0xffffffff


	//   ....[46]....
        /*0144*/ 	.word	0xffffffff


	//   ....[47]....
        /*0148*/ 	.word	0xffffffff


	//   ....[48]....
        /*014c*/ 	.word	0xffffffff


	//   ....[49]....
        /*0150*/ 	.word	0xffffffff


	//   ....[50]....
        /*0154*/ 	.word	0xffffffff


	//   ....[51]....
        /*0158*/ 	.word	0xffffffff


	//   ....[52]....
        /*015c*/ 	.word	0xffffffff


	//   ....[53]....
        /*0160*/ 	.word	0xffffffff


	//   ....[54]....
        /*0164*/ 	.word	0xffffffff


	//   ....[55]....
        /*0168*/ 	.word	0xffffffff


	//   ....[56]....
        /*016c*/ 	.word	0xffffffff


	//   ....[57]....
        /*0170*/ 	.word	0xffffffff


	//   ....[58]....
        /*0174*/ 	.word	0xffffffff


	//   ....[59]....
        /*0178*/ 	.word	0xffffffff


	//----- nvinfo : EIATTR_COOP_GROUP_INSTR_OFFSETS
	.align		4
.L_1771:
        /*017c*/ 	.byte	0x04, 0x28
        /*017e*/ 	.short	(.L_1773 - .L_1772)


	//   ....[0]....
.L_1772:
        /*0180*/ 	.word	0x00001340


	//   ....[1]....
        /*0184*/ 	.word	0x00001360


	//   ....[2]....
        /*0188*/ 	.word	0x00001370


	//   ....[3]....
        /*018c*/ 	.word	0x00001380


	//   ....[4]....
        /*0190*/ 	.word	0x00001390


	//   ....[5]....
        /*0194*/ 	.word	0x000013a0


	//   ....[6]....
        /*0198*/ 	.word	0x000013d0


	//   ....[7]....
        /*019c*/ 	.word	0x000013f0


	//   ....[8]....
        /*01a0*/ 	.word	0x00001410


	//   ....[9]....
        /*01a4*/ 	.word	0x00001430


	//   ....[10]....
        /*01a8*/ 	.word	0x00001450


	//   ....[11]....
        /*01ac*/ 	.word	0x00001460


	//   ....[12]....
        /*01b0*/ 	.word	0x00001490


	//   ....[13]....
        /*01b4*/ 	.word	0x000014b0


	//   ....[14]....
        /*01b8*/ 	.word	0x000014d0


	//   ....[15]....
        /*01bc*/ 	.word	0x000014f0


	//   ....[16]....
        /*01c0*/ 	.word	0x00001510


	//   ....[17]....
        /*01c4*/ 	.word	0x00001520


	//   ....[18]....
        /*01c8*/ 	.word	0x00001560


	//   ....[19]....
        /*01cc*/ 	.word	0x00001580


	//   ....[20]....
        /*01d0*/ 	.word	0x000015a0


	//   ....[21]....
        /*01d4*/ 	.word	0x000015d0


	//   ....[22]....
        /*01d8*/ 	.word	0x000015f0


	//   ....[23]....
        /*01dc*/ 	.word	0x00001600


	//   ....[24]....
        /*01e0*/ 	.word	0x00001640


	//   ....[25]....
        /*01e4*/ 	.word	0x00001660


	//   ....[26]....
        /*01e8*/ 	.word	0x00001680


	//   ....[27]....
        /*01ec*/ 	.word	0x000016a0


	//   ....[28]....
        /*01f0*/ 	.word	0x000016c0


	//   ....[29]....
        /*01f4*/ 	.word	0x000016d0


	//   ....[30]....
        /*01f8*/ 	.word	0x000018e0


	//   ....[31]....
        /*01fc*/ 	.word	0x000018f0


	//   ....[32]....
        /*0200*/ 	.word	0x00001900


	//   ....[33]....
        /*0204*/ 	.word	0x00001910


	//   ....[34]....
        /*0208*/ 	.word	0x00001920


	//   ....[35]....
        /*020c*/ 	.word	0x00001930


	//   ....[36]....
        /*0210*/ 	.word	0x00001960


	//   ....[37]....
        /*0214*/ 	.word	0x00001980


	//   ....[38]....
        /*0218*/ 	.word	0x000019a0


	//   ....[39]....
        /*021c*/ 	.word	0x000019c0


	//   ....[40]....
        /*0220*/ 	.word	0x000019e0


	//   ....[41]....
        /*0224*/ 	.word	0x000019f0


	//   ....[42]....
        /*0228*/ 	.word	0x00001a30


	//   ....[43]....
        /*022c*/ 	.word	0x00001a50


	//   ....[44]....
        /*0230*/ 	.word	0x00001a70


	//   ....[45]....
        /*0234*/ 	.word	0x00001a90


	//   ....[46]....
        /*0238*/ 	.word	0x00001aa0


	//   ....[47]....
        /*023c*/ 	.word	0x00001ab0


	//   ....[48]....
        /*0240*/ 	.word	0x00001ae0


	//   ....[49]....
        /*0244*/ 	.word	0x00001b00


	//   ....[50]....
        /*0248*/ 	.word	0x00001b20


	//   ....[51]....
        /*024c*/ 	.word	0x00001b40


	//   ....[52]....
        /*0250*/ 	.word	0x00001b60


	//   ....[53]....
        /*0254*/ 	.word	0x00001b70


	//   ....[54]....
        /*0258*/ 	.word	0x00001bb0


	//   ....[55]....
        /*025c*/ 	.word	0x00001bd0


	//   ....[56]....
        /*0260*/ 	.word	0x00001bf0


	//   ....[57]....
        /*0264*/ 	.word	0x00001c10


	//   ....[58]....
        /*0268*/ 	.word	0x00001c20


	//   ....[59]....
        /*026c*/ 	.word	0x00001c30


	//----- nvinfo : EIATTR_VRC_CTA_INIT_COUNT
	.align		4
.L_1773:
        /*0270*/ 	.byte	0x02, 0x4a
	.zero		1
	.zero		1


	//----- nvinfo : EIATTR_EXIT_INSTR_OFFSETS
	.align		4
        /*0274*/ 	.byte	0x04, 0x1c
        /*0276*/ 	.short	(.L_1775 - .L_1774)


	//   ....[0]....
.L_1774:
        /*0278*/ 	.word	0x00000040


	//   ....[1]....
        /*027c*/ 	.word	0x000017b0


	//   ....[2]....
        /*0280*/ 	.word	0x00001c40


	//   ....[3]....
        /*0284*/ 	.word	0x00001f20


	//----- nvinfo : EIATTR_CRS_STACK_SIZE
	.align		4
.L_1775:
        /*0288*/ 	.byte	0x04, 0x1e
        /*028a*/ 	.short	(.L_1777 - .L_1776)
.L_1776:
        /*028c*/ 	.word	0x00000000


	//----- nvinfo : EIATTR_CBANK_PARAM_SIZE
	.align		4
.L_1777:
        /*0290*/ 	.byte	0x03, 0x19
        /*0292*/ 	.short	0x0029


	//----- nvinfo : EIATTR_PARAM_CBANK
	.align		4
        /*0294*/ 	.byte	0x04, 0x0a
        /*0296*/ 	.short	(.L_1779 - .L_1778)
	.align		4
.L_1778:
        /*0298*/ 	.word	index@(.nv.constant0._Z19gemv_kernel_batchedI6__half7__half2Li128ELi6EEvPKT_S4_S4_PS2_iib)
        /*029c*/ 	.short	0x0380
        /*029e*/ 	.short	0x0029


	//----- nvinfo : EIATTR_SW_WAR
	.align		4
.L_1779:
        /*02a0*/ 	.byte	0x04, 0x36
        /*02a2*/ 	.short	(.L_1781 - .L_1780)
.L_1780:
        /*02a4*/ 	.word	0x00000008
.L_1781:


//--------------------- .nv.info._Z19gemv_kernel_batchedI6__half7__half2Li128ELi5EEvPKT_S4_S4_PS2_iib --------------------------
	.section	.nv.info._Z19gemv_kernel_batchedI6__half7__half2Li128ELi5EEvPKT_S4_S4_PS2_iib,"",@"SHT_CUDA_INFO"
	.sectionflags	@""
	.align	4


	//----- nvinfo : EIATTR_CUDA_API_VERSION
	.align		4
        /*0000*/ 	.byte	0x04, 0x37
        /*0002*/ 	.short	(.L_1783 - .L_1782)
.L_1782:
        /*0004*/ 	.word	0x00000082


	//----- nvinfo : EIATTR_KPARAM_INFO
	.align		4
.L_1783:
        /*0008*/ 	.byte	0x04, 0x17
        /*000a*/ 	.short	(.L_1785 - .L_1784)
.L_1784:
        /*000c*/ 	.word	0x00000000
        /*0010*/ 	.short	0x0006
        /*0012*/ 	.short	0x0028
        /*0014*/ 	.byte	0x00, 0xf0, 0x05, 0x00


	//----- nvinfo : EIATTR_KPARAM_INFO
	.align		4
.L_1785:
        /*0018*/ 	.byte	0x04, 0x17
        /*001a*/ 	.short	(.L_1787 - .L_1786)
.L_1786:
        /*001c*/ 	.word	0x00000000
        /*0020*/ 	.short	0x0005
        /*0022*/ 	.short	0x0024
        /*0024*/ 	.byte	0x00, 0xf0, 0x11, 0x00


	//----- nvinfo : EIATTR_KPARAM_INFO
	.align		4
.L_1787:
        /*0028*/ 	.byte	0x04, 0x17
        /*002a*/ 	.short	(.L_1789 - .L_1788)
.L_1788:
        /*002c*/ 	.word	0x00000000
        /*0030*/ 	.short	0x0004
        /*0032*/ 	.short	0x0020
        /*0034*/ 	.byte	0x00, 0xf0, 0x11, 0x00


	//----- nvinfo : EIATTR_KPARAM_INFO
	.align		4
.L_1789:
        /*0038*/ 	.byte	0x04, 0x17
        /*003a*/ 	.short	(.L_1791 - .L_1790)
.L_1790:
        /*003c*/ 	.word	0x00000000
        /*0040*/ 	.short	0x0003
        /*0042*/ 	.short	0x0018
        /*0044*/ 	.byte	0x00, 0xf5, 0x21, 0x00


	//----- nvinfo : EIATTR_KPARAM_INFO
	.align		4
.L_1791:
        /*0048*/ 	.byte	0x04, 0x17
        /*004a*/ 	.short	(.L_1793 - .L_1792)
.L_1792:
        /*004c*/ 	.word	0x00000000
        /*0050*/ 	.short	0x0002
        /*0052*/ 	.short	0x0010
        /*0054*/ 	.byte	0x00, 0xf5, 0x21, 0x00


	//----- nvinfo : EIATTR_KPARAM_INFO
	.align		4
.L_1793:
        /*0058*/ 	.byte	0x04, 0x17
        /*005a*/ 	.short	(.L_1795 - .L_1794)
.L_1794:
        /*005c*/ 	.word	0x00000000
        /*0060*/ 	.short	0x0001
        /*0062*/ 	.short	0x0008
        /*0064*/ 	.byte	0x00, 0xf5, 0x21, 0x00


	//----- nvinfo : EIATTR_KPARAM_INFO
	.align		4
.L_1795:
        /*0068*/ 	.byte	0x04, 0x17
        /*006a*/ 	.short	(.L_1797 - .L_1796)
.L_1796:
        /*006c*/ 	.word	0x00000000
        /*0070*/ 	.short	0x0000
        /*0072*/ 	.short	0x0000
        /*0074*/ 	.byte	0x00, 0xf5, 0x21, 0x00


	//----- nvinfo : EIATTR_SPARSE_MMA_MASK
	.align		4
.L_1797:
        /*0078*/ 	.byte	0x03, 0x50
        /*007a*/ 	.short	0x0000


	//----- nvinfo : EIATTR_MAXREG_COUNT
	.align		4
        /*007c*/ 	.byte	0x03, 0x1b
        /*007e*/ 	.short	0x00ff


	//----- nvinfo : EIATTR_NUM_BARRIERS
	.align		4
        /*0080*/ 	.byte	0x02, 0x4c
        /*0082*/ 	.byte	0x01
	.zero		1


	//----- nvinfo : EIATTR_MERCURY_ISA_VERSION
	.align		4
        /*0084*/ 	.byte	0x03, 0x5f
        /*0086*/ 	.short	0x0101


	//----- nvinfo : EIATTR_COOP_GROUP_MASK_REGIDS
	.align		4
        /*0088*/ 	.byte	0x04, 0x29
        /*008a*/ 	.short	(.L_1799 - .L_1798)


	//   ....[0]....
.L_1798:
        /*008c*/ 	.word	0xffffffff


	//   ....[1]....
        /*0090*/ 	.word	0xffffffff


	//   ....[2]....
        /*0094*/ 	.word	0xffffffff


	//   ....[3]....
        /*0098*/ 	.word	0xffffffff


	//   ....[4]....
        /*009c*/ 	.word	0xffffffff


	//   ....[5]....
        /*00a0*/ 	.word	0xffffffff


	//   ....[6]....
        /*00a4*/ 	.word	0xffffffff


	//   ....[7]....
        /*00a8*/ 	.word	0xffffffff


	//   ....[8]....
        /*00ac*/ 	.word	0xffffffff


	//   ....[9]....
        /*00b0*/ 	.word	0xffffffff


	//   ....[10]....
        /*00b4*/ 	.word	0xffffffff


	//   ....[11]....
        /*00b8*/ 	.word	0xffffffff


	//   ....[12]....
        /*00bc*/ 	.word	0xffffffff


	//   ....[13]....
        /*00c0*/ 	.word	0xffffffff


	//   ....[14]....
        /*00c4*/ 	.word	0xffffffff


	//   ....[15]....
        /*00c8*/ 	.word	0xffffffff


	//   ....[16]....
        /*00cc*/ 	.word	0xffffffff


	//   ....[17]....
        /*00d0*/ 	.word	0xffffffff


	//   ....[18]....
        /*00d4*/ 	.word	0xffffffff


	//   ....[19]....
        /*00d8*/ 	.word	0xffffffff


	//   ....[20]....
        /*00dc*/ 	.word	0xffffffff


	//   ....[21]....
        /*00e0*/ 	.word	0xffffffff


	//   ....[22]....
        /*00e4*/ 	.word	0xffffffff


	//   ....[23]....
        /*00e8*/ 	.word	0xffffffff


	//   ....[24]....
        /*00ec*/ 	.word	0xffffffff


	//   ....[25]....
        /*00f0*/ 	.word	0xffffffff


	//   ....[26]....
        /*00f4*/ 	.word	0xffffffff


	//   ....[27]....
        /*00f8*/ 	.word	0xffffffff


	//   ....[28]....
        /*00fc*/ 	.word	0xffffffff


	//   ....[29]....
        /*0100*/ 	.word	0xffffffff


	//   ....[30]....
        /*0104*/ 	.word	0xffffffff


	//   ....[31]....
        /*0108*/ 	.word	0xffffffff


	//   ....[32]....
        /*010c*/ 	.word	0xffffffff


	//   ....[33]....
        /*0110*/ 	.word	0xffffffff


	//   ....[34]....
        /*0114*/ 	.word	0xffffffff


	//   ....[35]....
        /*0118*/ 	.word	0xffffffff


	//   ....[36]....
        /*011c*/ 	.word	0xffffffff


	//   ....[37]....
        /*0120*/ 	.word	0xffffffff


	//   ....[38]....
        /*0124*/ 	.word	0xffffffff


	//   ....[39]....
        /*0128*/ 	.word	0xffffffff


	//   ....[40]....
        /*012c*/ 	.word	0xffffffff


	//   ....[41]....
        /*0130*/ 	.word	0xffffffff


	//   ....[42]....
        /*0134*/ 	.word	0xffffffff


	//   ....[43]....
        /*0138*/ 	.word	0xffffffff


	//   ....[44]....
        /*013c*/ 	.word	0xffffffff


	//   ....[45]....
        /*0140*/ 	.word	0xffffffff


	//   ....[46]....
        /*0144*/ 	.word	0xffffffff


	//   ....[47]....
        /*0148*/ 	.word	0xffffffff


	//   ....[48]....
        /*014c*/ 	.word	0xffffffff


	//   ....[49]....
        /*0150*/ 	.word	0xffffffff


	//----- nvinfo : EIATTR_COOP_GROUP_INSTR_OFFSETS
	.align		4
.L_1799:
        /*0154*/ 	.byte	0x04, 0x28
        /*0156*/ 	.short	(.L_1801 - .L_1800)


	//   ....[0]....
.L_1800:
        /*0158*/ 	.word	0x000010c0


	//   ....[1]....
        /*015c*/ 	.word	0x000010f0


	//   ....[2]....
        /*0160*/ 	.word	0x00001100


	//   ....[3]....
        /*0164*/ 	.word	0x00001110


	//   ....[4]....
        /*0168*/ 	.word	0x00001120


	//   ....[5]....
        /*016c*/ 	.word	0x00001160


	//   ....[6]....
        /*0170*/ 	.word	0x00001180


	//   ....[7]....
        /*0174*/ 	.word	0x000011a0


	//   ....[8]....
        /*0178*/ 	.word	0x000011b0


	//   ....[9]....
        /*017c*/ 	.word	0x000011c0


	//   ....[10]....
        /*0180*/ 	.word	0x000011f0


	//   ....[11]....
        /*0184*/ 	.word	0x00001210


	//   ....[12]....
        /*0188*/ 	.word	0x00001240


	//   ....[13]....
        /*018c*/ 	.word	0x00001250


	//   ....[14]....
        /*0190*/ 	.word	0x00001260


	//   ....[15]....
        /*0194*/ 	.word	0x00001290


	//   ....[16]....
        /*0198*/ 	.word	0x000012a0


	//   ....[17]....
        /*019c*/ 	.word	0x000012d0


	//   ....[18]....
        /*01a0*/ 	.word	0x000012f0


	//   ....[19]....
        /*01a4*/ 	.word	0x00001300


	//   ....[20]....
        /*01a8*/ 	.word	0x00001330


	//   ....[21]....
        /*01ac*/ 	.word	0x00001340


	//   ....[22]....
        /*01b0*/ 	.word	0x00001370


	//   ....[23]....
        /*01b4*/ 	.word	0x000013a0


	//   ....[24]....
        /*01b8*/ 	.word	0x000013b0


	//   ....[25]....
        /*01bc*/ 	.word	0x000015f0


	//   ....[26]....
        /*01c0*/ 	.word	0x00001600


	//   ....[27]....
        /*01c4*/ 	.word	0x00001610


	//   ....[28]....
        /*01c8*/ 	.word	0x00001620


	//   ....[29]....
        /*01cc*/ 	.word	0x00001630


	//   ....[30]....
        /*01d0*/ 	.word	0x00001670


	//   ....[31]....
        /*01d4*/ 	.word	0x00001690


	//   ....[32]....
        /*01d8*/ 	.word	0x000016b0


	//   ....[33]....
        /*01dc*/ 	.word	0x000016c0


	//   ....[34]....
        /*01e0*/ 	.word	0x000016d0


	//   ....[35]....
        /*01e4*/ 	.word	0x00001700


	//   ....[36]....
        /*01e8*/ 	.word	0x00001720


	//   ....[37]....
        /*01ec*/ 	.word	0x00001740


	//   ....[38]....
        /*01f0*/ 	.word	0x00001760


	//   ....[39]....
        /*01f4*/ 	.word	0x00001770


	//   ....[40]....
        /*01f8*/ 	.word	0x000017a0


	//   ....[41]....
        /*01fc*/ 	.word	0x000017c0


	//   ....[42]....
        /*0200*/ 	.word	0x000017e0


	//   ....[43]....
        /*0204*/ 	.word	0x00001800


	//   ....[44]....
        /*0208*/ 	.word	0x00001810


	//   ....[45]....
        /*020c*/ 	.word	0x00001840


	//   ....[46]....
        /*0210*/ 	.word	0x00001860


	//   ....[47]....
        /*0214*/ 	.word	0x00001880


	//   ....[48]....
        /*0218*/ 	.word	0x000018a0


	//   ....[49]....
        /*021c*/ 	.word	0x000018b0


	//----- nvinfo : EIATTR_VRC_CTA_INIT_COUNT
	.align		4
.L_1801:
        /*0220*/ 	.byte	0x02, 0x4a
	.zero		1
	.zero		1


	//----- nvinfo : EIATTR_EXIT_INSTR_OFFSETS
	.align		4
        /*0224*/ 	.byte	0x04, 0x1c
        /*0226*/ 	.short	(.L_1803 - .L_1802)


	//   ....[0]....
.L_1802:
        /*0228*/ 	.word	0x00000040


	//   ....[1]....
        /*022c*/ 	.word	0x000014e0


	//   ....[2]....
        /*0230*/ 	.word	0x000018c0


	//   ....[3]....
        /*0234*/ 	.word	0x00001b30


	//----- nvinfo : EIATTR_CRS_STACK_SIZE
	.align		4
.L_1803:
        /*0238*/ 	.byte	0x04, 0x1e
        /*023a*/ 	.short	(.L_1805 - .L_1804)
.L_1804:
        /*023c*/ 	.word	0x00000000


	//----- nvinfo : EIATTR_CBANK_PARAM_SIZE
	.align		4
.L_1805:
        /*0240*/ 	.byte	0x03, 0x19
        /*0242*/ 	.short	0x0029


	//----- nvinfo : EIATTR_PARAM_CBANK
	.align		4
        /*0244*/ 	.byte	0x04, 0x0a
        /*0246*/ 	.short	(.L_1807 - .L_1806)
	.align		4
.L_1806:
        /*0248*/ 	.word	index@(.nv.constant0._Z19gemv_kernel_batchedI6__half7__half2Li128ELi5EEvPKT_S4_S4_PS2_iib)
        /*024c*/ 	.short	0x0380
        /*024e*/ 	.short	0x0029


	//----- nvinfo : EIATTR_SW_WAR
	.align		4
.L_1807:
        /*0250*/ 	.byte	0x04, 0x36
        /*0252*/ 	.short	(.L_1809 - .L_1808)
.L_1808:
        /*0254*/ 	.word	0x00000008
.L_1809:


//--------------------- .nv.info._Z19gemv_kernel_batchedI6__half7__half2Li128ELi4EEvPKT_S4_S4_PS2_iib --------------------------
	.section	.nv.info._Z19gemv_kernel_batchedI6__half7__half2Li128ELi4EEvPKT_S4_S4_PS2_iib,"",@"SHT_CUDA_INFO"
	.sectionflags	@""
	.align	4


	//----- nvinfo : EIATTR_CUDA_API_VERSION
	.align		4
        /*0000*/ 	.byte	0x04, 0x37
        /*0002*/ 	.short	(.L_1811 - .L_1810)
.L_1810:
        /*0004*/ 	.word	0x00000082


	//----- nvinfo : EIATTR_KPARAM_INFO
	.align		4
.L_1811:
        /*0008*/ 	.byte	0x04, 0x17
        /*000a*/ 	.short	(.L_1813 - .L_1812)
.L_1812:
        /*000c*/ 	.word	0x00000000
        /*0010*/ 	.short	0x0006
        /*0012*/ 	.short	0x0028
        /*0014*/ 	.byte	0x00, 0xf0, 0x05, 0x00


	//----- nvinfo : EIATTR_KPARAM_INFO
	.align		4
.L_1813:
        /*0018*/ 	.byte	0x04, 0x17
        /*001a*/ 	.short	(.L_1815 - .L_1814)
.L_1814:
        /*001c*/ 	.word	0x00000000
        /*0020*/ 	.short	0x0005
        /*0022*/ 	.short	0x0024
        /*0024*/ 	.byte	0x00, 0xf0, 0x11, 0x00


	//----- nvinfo : EIATTR_KPARAM_INFO
	.align		4
.L_1815:
        /*0028*/ 	.byte	0x04, 0x17
        /*002a*/ 	.short	(.L_1817 - .L_1816)
.L_1816:
        /*002c*/ 	.word	0x00000000
        /*0030*/ 	.short	0x0004
        /*0032*/ 	.short	0x0020
        /*0034*/ 	.byte	0x00, 0xf0, 0x11, 0x00


	//----- nvinfo : EIATTR_KPARAM_INFO
	.align		4
.L_1817:
        /*0038*/ 	.byte	0x04, 0x17
        /*003a*/ 	.short	(.L_1819 - .L_1818)
.L_1818:
        /*003c*/ 	.word	0x00000000
        /*0040*/ 	.short	0x0003
        /*0042*/ 	.short	0x0018
        /*0044*/ 	.byte	0x00, 0xf5, 0x21, 0x00


	//----- nvinfo : EIATTR_KPARAM_INFO
	.align		4
.L_1819:
        /*0048*/ 	.byte	0x04, 0x17
        /*004a*/ 	.short	(.L_1821 - .L_1820)
.L_1820:
        /*004c*/ 	.word	0x00000000
        /*0050*/ 	.short	0x0002
        /*0052*/ 	.short	0x0010
        /*0054*/ 	.byte	0x00, 0xf5, 0x21, 0x00


	//----- nvinfo : EIATTR_KPARAM_INFO
	.align		4
.L_1821:
        /*0058*/ 	.byte	0x04, 0x17
        /*005a*/ 	.short	(.L_1823 - .L_1822)
.L_1822:
        /*005c*/ 	.word	0x00000000
        /*0060*/ 	.short	0x0001
        /*0062*/ 	.short	0x0008
        /*0064*/ 	.byte	0x00, 0xf5, 0x21, 0x00


	//----- nvinfo : EIATTR_KPARAM_INFO
	.align		4
.L_1823:
        /*0068*/ 	.byte	0x04, 0x17
        /*006a*/ 	.short	(.L_1825 - .L_1824)
.L_1824:
        /*006c*/ 	.word	0x00000000
        /*0070*/ 	.short	0x0000
        /*0072*/ 	.short	0x0000
        /*0074*/ 	.byte	0x00, 0xf5, 0x21, 0x00


	//----- nvinfo : EIATTR_SPARSE_MMA_MASK
	.align		4
.L_1825:
        /*0078*/ 	.byte	0x03, 0x50
        /*007a*/ 	.short	0x0000


	//----- nvinfo : EIATTR_MAXREG_COUNT
	.align		4
        /*007c*/ 	.byte	0x03, 0x1b
        /*007e*/ 	.short	0x00ff


	//----- nvinfo : EIATTR_NUM_BARRIERS
	.align		4
        /*0080*/ 	.byte	0x02, 0x4c
        /*0082*/ 	.byte	0x01
	.zero		1


	//----- nvinfo : EIATTR_MERCURY_ISA_VERSION
	.align		4
        /*0084*/ 	.byte	0x03, 0x5f
        /*0086*/ 	.short	0x0101


	//----- nvinfo : EIATTR_COOP_GROUP_MASK_REGIDS
	.align		4
        /*0088*/ 	.byte	0x04, 0x29
        /*008a*/ 	.short	(.L_1827 - .L_1826)


	//   ....[0]....
.L_1826:
        /*008c*/ 	.word	0xffffffff


	//   ....[1]....
        /*0090*/ 	.word	0xffffffff


	//   ....[2]....
        /*0094*/ 	.word	0xffffffff


	//   ....[3]....
        /*0098*/ 	.word	0xffffffff


	//   ....[4]....
        /*009c*/ 	.word	0xffffffff


	//   ....[5]....
        /*00a0*/ 	.word	0xffffffff


	//   ....[6]....
        /*00a4*/ 	.word	0xffffffff


	//   ....[7]....
        /*00a8*/ 	.word	0xffffffff


	//   ....[8]....
        /*00ac*/ 	.word	0xffffffff


	//   ....[9]....
        /*00b0*/ 	.word	0xffffffff


	//   ....[10]....
        /*00b4*/ 	.word	0xffffffff


	//   ....[11]....
        /*00b8*/ 	.word	0xffffffff


	//   ....[12]....
        /*00bc*/ 	.word	0xffffffff


	//   ....[13]....
        /*00c0*/ 	.word	0xffffffff


	//   ....[14]....
        /*00c4*/ 	.word	0xffffffff


	//   ....[15]....
        /*00c8*/ 	.word	0xffffffff


	//   ....[16]....
        /*00cc*/ 	.word	0xffffffff


	//   ....[17]....
        /*00d0*/ 	.word	0xffffffff


	//   ....[18]....
        /*00d4*/ 	.word	0xffffffff


	//   ....[19]....
        /*00d8*/ 	.word	0xffffffff


	//   ....[20]....
        /*00dc*/ 	.word	0xffffffff


	//   ....[21]....
        /*00e0*/ 	.word	0xffffffff


	//   ....[22]....
        /*00e4*/ 	.word	0xffffffff


	//   ....[23]....
        /*00e8*/ 	.word	0xffffffff


	//   ....[24]....
        /*00ec*/ 	.word	0xffffffff


	//   ....[25]....
        /*00f0*/ 	.word	0xffffffff


	//   ....[26]....
        /*00f4*/ 	.word	0xffffffff


	//   ....[27]....
        /*00f8*/ 	.word	0xffffffff


	//   ....[28]....
        /*00fc*/ 	.word	0xffffffff


	//   ....[29]....
        /*0100*/ 	.word	0xffffffff


	//   ....[30]....
        /*0104*/ 	.word	0xffffffff


	//   ....[31]....
        /*0108*/ 	.word	0xffffffff


	//   ....[32]....
        /*010c*/ 	.word	0xffffffff


	//   ....[33]....
        /*0110*/ 	.word	0xffffffff


	//   ....[34]....
        /*0114*/ 	.word	0xffffffff


	//   ....[35]....
        /*0118*/ 	.word	0xffffffff


	//   ....[36]....
        /*011c*/ 	.word	0xffffffff


	//   ....[37]....
        /*0120*/ 	.word	0xffffffff


	//   ....[38]....
        /*0124*/ 	.word	0xffffffff


	//   ....[39]....
        /*0128*/ 	.word	0xffffffff


	//----- nvinfo : EIATTR_COOP_GROUP_INSTR_OFFSETS
	.align		4
.L_1827:
        /*012c*/ 	.byte	0x04, 0x28
        /*012e*/ 	.short	(.L_1829 - .L_1828)


	//   ....[0]....
.L_1828:
        /*0130*/ 	.word	0x00000e50


	//   ....[1]....
        /*0134*/ 	.word	0x00000e70


	//   ....[2]....
        /*0138*/ 	.word	0x00000e80


	//   ....[3]....
        /*013c*/ 	.word	0x00000e90


	//   ....[4]....
        /*0140*/ 	.word	0x00000ec0


	//   ....[5]....
        /*0144*/ 	.word	0x00000ee0


	//   ....[6]....
        /*0148*/ 	.word	0x00000f00


	//   ....[7]....
        /*014c*/ 	.word	0x00000f10


	//   ....[8]....
        /*0150*/ 	.word	0x00000f40


	//   ....[9]....
        /*0154*/ 	.word	0x00000f60


	//   ....[10]....
        /*0158*/ 	.word	0x00000f80


	//   ....[11]....
        /*015c*/ 	.word	0x00000f90


	//   ....[12]....
        /*0160*/ 	.word	0x00000fc0


	//   ....[13]....
        /*0164*/ 	.word	0x00000ff0


	//   ....[14]....
        /*0168*/ 	.word	0x00001010


	//   ....[15]....
        /*016c*/ 	.word	0x00001020


	//   ....[16]....
        /*0170*/ 	.word	0x00001070


	//   ....[17]....
        /*0174*/ 	.word	0x000010a0


	//   ....[18]....
        /*0178*/ 	.word	0x000010b0


	//   ....[19]....
        /*017c*/ 	.word	0x000010c0


	//   ....[20]....
        /*0180*/ 	.word	0x00001270


	//   ....[21]....
        /*0184*/ 	.word	0x00001280


	//   ....[22]....
        /*0188*/ 	.word	0x00001290


	//   ....[23]....
        /*018c*/ 	.word	0x000012a0


	//   ....[24]....
        /*0190*/ 	.word	0x000012d0


	//   ....[25]....
        /*0194*/ 	.word	0x000012f0


	//   ....[26]....
        /*0198*/ 	.word	0x00001310


	//   ....[27]....
        /*019c*/ 	.word	0x00001320


	//   ....[28]....
        /*01a0*/ 	.word	0x00001350


	//   ....[29]....
        /*01a4*/ 	.word	0x00001370


	//   ....[30]....
        /*01a8*/ 	.word	0x00001390


	//   ....[31]....
        /*01ac*/ 	.word	0x000013a0


	//   ....[32]....
        /*01b0*/ 	.word	0x000013e0


	//   ....[33]....
        /*01b4*/ 	.word	0x00001400


	//   ....[34]....
        /*01b8*/ 	.word	0x00001410


	//   ....[35]....
        /*01bc*/ 	.word	0x00001420


	//   ....[36]....
        /*01c0*/ 	.word	0x00001450


	//   ....[37]....
        /*01c4*/ 	.word	0x00001470


	//   ....[38]....
        /*01c8*/ 	.word	0x00001490


	//   ....[39]....
        /*01cc*/ 	.word	0x000014a0


	//----- nvinfo : EIATTR_VRC_CTA_INIT_COUNT
	.align		4
.L_1829:
        /*01d0*/ 	.byte	0x02, 0x4a
	.zero		1
	.zero		1


	//----- nvinfo : EIATTR_EXIT_INSTR_OFFSETS
	.align		4
        /*01d4*/ 	.byte	0x04, 0x1c
        /*01d6*/ 	.short	(.L_1831 - .L_1830)


	//   ....[0]....
.L_1830:
        /*01d8*/ 	.word	0x00000040


	//   ....[1]....
        /*01dc*/ 	.word	0x00001180


	//   ....[2]....
        /*01e0*/ 	.word	0x000014b0


	//   ....[3]....
        /*01e4*/ 	.word	0x000016d0


	//----- nvinfo : EIATTR_CRS_STACK_SIZE
	.align		4
.L_1831:
        /*01e8*/ 	.byte	0x04, 0x1e
        /*01ea*/ 	.short	(.L_1833 - .L_1832)
.L_1832:
        /*01ec*/ 	.word	0x00000000


	//----- nvinfo : EIATTR_CBANK_PARAM_SIZE
	.align		4
.L_1833:
        /*01f0*/ 	.byte	0x03, 0x19
        /*01f2*/ 	.short	0x0029


	//----- nvinfo : EIATTR_PARAM_CBANK
	.align		4
        /*01f4*/ 	.byte	0x04, 0x0a
        /*01f6*/ 	.short	(.L_1835 - .L_1834)
	.align		4
.L_1834:
        /*01f8*/ 	.word	index@(.nv.constant0._Z19gemv_kernel_batchedI6__half7__half2Li128ELi4EEvPKT_S4_S4_PS2_iib)
        /*01fc*/ 	.short	0x0380
        /*01fe*/ 	.short	0x0029


	//----- nvinfo : EIATTR_SW_WAR
	.align		4
.L_1835:
        /*0200*/ 	.byte	0x04, 0x36
        /*0202*/ 	.short	(.L_1837 - .L_1836)
.L_1836:
        /*0204*/ 	.word	0x00000008
.L_1837:


//--------------------- .nv.info._Z19gemv_kernel_batchedI6__half7__half2Li128ELi3EEvPKT_S4_S4_PS2_iib --------------------------
	.section	.nv.info._Z19gemv_kernel_batchedI6__half7__half2Li128ELi3EEvPKT_S4_S4_PS2_iib,"",@"SHT_CUDA_INFO"
	.sectionflags	@""
	.align	4


	//----- nvinfo : EIATTR_CUDA_API_VERSION
	.align		4
        /*0000*/ 	.byte	0x04, 0x37
        /*0002*/ 	.short	(.L_1839 - .L_1838)
.L_1838:
        /*0004*/ 	.word	0x00000082


	//----- nvinfo : EIATTR_KPARAM_INFO
	.align		4
.L_1839:
        /*0008*/ 	.byte	0x04, 0x17
        /*000a*/ 	.short	(.L_1841 - .L_1840)
.L_1840:
        /*000c*/ 	.word	0x00000000
        /*0010*/ 	.short	0x0006
        /*0012*/ 	.short	0x0028
        /*0014*/ 	.byte	0x00, 0xf0, 0x05, 0x00


	//----- nvinfo : EIATTR_KPARAM_INFO
	.align		4
.L_1841:
        /*0018*/ 	.byte	0x04, 0x17
        /*001a*/ 	.short	(.L_1843 - .L_1842)
.L_1842:
        /*001c*/ 	.word	0x00000000
        /*0020*/ 	.short	0x0005
        /*0022*/ 	.short	0x0024
        /*0024*/ 	.byte	0x00, 0xf0, 0x11, 0x00


	//----- nvinfo : EIATTR_KPARAM_INFO
	.align		4
.L_1843:
        /*0028*/ 	.byte	0x04, 0x17
        /*002a*/ 	.short	(.L_1845 - .L_1844)
.L_1844:
        /*002c*/ 	.word	0x00000000
        /*0030*/ 	.short	0x0004
        /*0032*/ 	.short	0x0020
        /*0034*/ 	.byte	0x00, 0xf0, 0x11, 0x00


	//----- nvinfo : EIATTR_KPARAM_INFO
	.align		4
.L_1845:
        /*0038*/ 	.byte	0x04, 0x17
        /*003a*/ 	.short	(.L_1847 - .L_1846)
.L_1846:
        /*003c*/ 	.word	0x00000000
        /*0040*/ 	.short	0x0003
        /*0042*/ 	.short	0x0018
        /*0044*/ 	.byte	0x00, 0xf5, 0x21, 0x00


	//----- nvinfo : EIATTR_KPARAM_INFO
	.align		4
.L_1847:
        /*0048*/ 	.byte	0x04, 0x17
        /*004a*/ 	.short	(.L_1849 - .L_1848)
.L_1848:
        /*004c*/ 	.word	0x00000000
        /*0050*/ 	.short	0x0002
        /*0052*/ 	.short	0x0010
        /*0054*/ 	.byte	0x00, 0xf5, 0x21, 0x00


	//----- nvinfo : EIATTR_KPARAM_INFO
	.align		4
.L_1849:
        /*0058*/ 	.byte	0x04, 0x17
        /*005a*/ 	.short	(.L_1851 - .L_1850)
.L_1850:
        /*005c*/ 	.word	0x00000000
        /*0060*/ 	.short	0x0001
        /*0062*/ 	.short	0x0008
        /*0064*/ 	.byte	0x00, 0xf5, 0x21, 0x00


	//----- nvinfo : EIATTR_KPARAM_INFO
	.align		4
.L_1851:
        /*0068*/ 	.byte	0x04, 0x17
        /*006a*/ 	.short	(.L_1853 - .L_1852)
.L_1852:
        /*006c*/ 	.word	0x00000000
        /*0070*/ 	.short	0x0000
        /*0072*/ 	.short	0x0000
        /*0074*/ 	.byte	0x00, 0xf5, 0x21, 0x00


	//----- nvinfo : EIATTR_SPARSE_MMA_MASK
	.align		4
.L_1853:
        /*0078*/ 	.byte	0x03, 0x50
        /*007a*/ 	.short	0x0000


	//----- nvinfo : EIATTR_MAXREG_COUNT
	.align		4
        /*007c*/ 	.byte	0x03, 0x1b
        /*007e*/ 	.short	0x00ff


	//----- nvinfo : EIATTR_NUM_BARRIERS
	.align		4
        /*0080*/ 	.byte	0x02, 0x4c
        /*0082*/ 	.byte	0x01
	.zero		1


	//----- nvinfo : EIATTR_MERCURY_ISA_VERSION
	.align		4
        /*0084*/ 	.byte	0x03, 0x5f
        /*0086*/ 	.short	0x0101


	//----- nvinfo : EIATTR_INT_WARP_WIDE_INSTR_OFFSETS
	.align		4
        /*0088*/ 	.byte	0x04, 0x31
        /*008a*/ 	.short	(.L_1855 - .L_1854)


	//   ....[0]....
.L_1854:
        /*008c*/ 	.word	0x00000b40


	//----- nvinfo : EIATTR_COOP_GROUP_MASK_REGIDS
	.align		4
.L_1855:
        /*0090*/ 	.byte	0x04, 0x29
        /*0092*/ 	.short	(.L_1857 - .L_1856)


	//   ....[0]....
.L_1856:
        /*0094*/ 	.word	0xffffffff


	//   ....[1]....
        /*0098*/ 	.word	0xffffffff


	//   ....[2]....
        /*009c*/ 	.word	0xffffffff


	//   ....[3]....
        /*00a0*/ 	.word	0xffffffff


	//   ....[4]....
        /*00a4*/ 	.word	0xffffffff


	//   ....[5]....
        /*00a8*/ 	.word	0xffffffff


	//   ....[6]....
        /*00ac*/ 	.word	0xffffffff


	//   ....[7]....
        /*00b0*/ 	.word	0xffffffff


	//   ....[8]....
        /*00b4*/ 	.word	0xffffffff


	//   ....[9]....
        /*00b8*/ 	.word	0xffffffff


	//   ....[10]....
        /*00bc*/ 	.word	0xffffffff


	//   ....[11]....
        /*00c0*/ 	.word	0xffffffff


	//   ....[12]....
        /*00c4*/ 	.word	0xffffffff


	//   ....[13]....
        /*00c8*/ 	.word	0xffffffff


	//   ....[14]....
        /*00cc*/ 	.word	0xffffffff


	//   ....[15]....
        /*00d0*/ 	.word	0xffffffff


	//   ....[16]....
        /*00d4*/ 	.word	0xffffffff


	//   ....[17]....
        /*00d8*/ 	.word	0xffffffff


	//   ....[18]....
        /*00dc*/ 	.word	0xffffffff


	//   ....[19]....
        /*00e0*/ 	.word	0xffffffff


	//   ....[20]....
        /*00e4*/ 	.word	0xffffffff


	//   ....[21]....
        /*00e8*/ 	.word	0xffffffff


	//   ....[22]....
        /*00ec*/ 	.word	0xffffffff


	//   ....[23]....
        /*00f0*/ 	.word	0xffffffff


	//   ....[24]....
        /*00f4*/ 	.word	0xffffffff


	//   ....[25]....
        /*00f8*/ 	.word	0xffffffff


	//   ....[26]....
        /*00fc*/ 	.word	0xffffffff


	//   ....[27]....
        /*0100*/ 	.word	0xffffffff


	//   ....[28]....
        /*0104*/ 	.word	0xffffffff


	//   ....[29]....
        /*0108*/ 	.word	0xffffffff


	//----- nvinfo : EIATTR_COOP_GROUP_INSTR_OFFSETS
	.align		4
.L_1857:
        /*010c*/ 	.byte	0x04, 0x28
        /*010e*/ 	.short	(.L_1859 - .L_1858)


	//   ....[0]....
.L_1858:
        /*0110*/ 	.word	0x00000c90


	//   ....[1]....
        /*0114*/ 	.word	0x00000ca0


	//   ....[2]....
        /*0118*/ 	.word	0x00000cb0


	//   ....[3]....
        /*011c*/ 	.word	0x00000cf0


	//   ....[4]....
        /*0120*/ 	.word	0x00000d00


	//   ....[5]....
        /*0124*/ 	.word	0x00000d10


	//   ....[6]....
        /*0128*/ 	.word	0x00000d50


	//   ....[7]....
        /*012c*/ 	.word	0x00000d60


	//   ....[8]....
        /*0130*/ 	.word	0x00000d70


	//   ....[9]....
        /*0134*/ 	.word	0x00000dc0


	//   ....[10]....
        /*0138*/ 	.word	0x00000dd0


	//   ....[11]....
        /*013c*/ 	.word	0x00000de0


	//   ....[12]....
        /*0140*/ 	.word	0x00000e30


	//   ....[13]....
        /*0144*/ 	.word	0x00000e40


	//   ....[14]....
        /*0148*/ 	.word	0x00000e50


	//   ....[15]....
        /*014c*/ 	.word	0x00000ff0


	//   ....[16]....
        /*0150*/ 	.word	0x00001000


	//   ....[17]....
        /*0154*/ 	.word	0x00001010


	//   ....[18]....
        /*0158*/ 	.word	0x00001050


	//   ....[19]....
        /*015c*/ 	.word	0x00001060


	//   ....[20]....
        /*0160*/ 	.word	0x00001070


	//   ....[21]....
        /*0164*/ 	.word	0x000010a0


	//   ....[22]....
        /*0168*/ 	.word	0x000010c0


	//   ....[23]....
        /*016c*/ 	.word	0x000010d0


	//   ....[24]....
        /*0170*/ 	.word	0x00001100


	//   ....[25]....
        /*0174*/ 	.word	0x00001120


	//   ....[26]....
        /*0178*/ 	.word	0x00001130


	//   ....[27]....
        /*017c*/ 	.word	0x00001160


	//   ....[28]....
        /*0180*/ 	.word	0x00001180


	//   ....[29]....
        /*0184*/ 	.word	0x00001190


	//----- nvinfo : EIATTR_VRC_CTA_INIT_COUNT
	.align		4
.L_1859:
        /*0188*/ 	.byte	0x02, 0x4a
	.zero		1
	.zero		1


	//----- nvinfo : EIATTR_EXIT_INSTR_OFFSETS
	.align		4
        /*018c*/ 	.byte	0x04, 0x1c
        /*018e*/ 	.short	(.L_1861 - .L_1860)


	//   ....[0]....
.L_1860:
        /*0190*/ 	.word	0x00000050


	//   ....[1]....
        /*0194*/ 	.word	0x00000f20


	//   ....[2]....
        /*0198*/ 	.word	0x000011a0


	//   ....[3]....
        /*019c*/ 	.word	0x00001440


	//----- nvinfo : EIATTR_CRS_STACK_SIZE
	.align		4
.L_1861:
        /*01a0*/ 	.byte	0x04, 0x1e
        /*01a2*/ 	.short	(.L_1863 - .L_1862)
.L_1862:
        /*01a4*/ 	.word	0x00000000


	//----- nvinfo : EIATTR_CBANK_PARAM_SIZE
	.align		4
.L_1863:
        /*01a8*/ 	.byte	0x03, 0x19
        /*01aa*/ 	.short	0x0029


	//----- nvinfo : EIATTR_PARAM_CBANK
	.align		4
        /*01ac*/ 	.byte	0x04, 0x0a
        /*01ae*/ 	.short	(.L_1865 - .L_1864)
	.align		4
.L_1864:
        /*01b0*/ 	.word	index@(.nv.constant0._Z19gemv_kernel_batchedI6__half7__half2Li128ELi3EEvPKT_S4_S4_PS2_iib)
        /*01b4*/ 	.short	0x0380
        /*01b6*/ 	.short	0x0029


	//----- nvinfo : EIATTR_SW_WAR
	.align		4
.L_1865:
        /*01b8*/ 	.byte	0x04, 0x36
        /*01ba*/ 	.short	(.L_1867 - .L_1866)
.L_1866:
        /*01bc*/ 	.word	0x00000008
.L_1867:


//--------------------- .nv.info._Z19gemv_kernel_batchedI6__half7__half2Li128ELi2EEvPKT_S4_S4_PS2_iib --------------------------
	.section	.nv.info._Z19gemv_kernel_batchedI6__half7__half2Li128ELi2EEvPKT_S4_S4_PS2_iib,"",@"SHT_CUDA_INFO"
	.sectionflags	@""
	.align	4


	//----- nvinfo : EIATTR_CUDA_API_VERSION
	.align		4
        /*0000*/ 	.byte	0x04, 0x37
        /*0002*/ 	.short	(.L_1869 - .L_1868)
.L_1868:
        /*0004*/ 	.word	0x00000082


	//----- nvinfo : EIATTR_KPARAM_INFO
	.align		4
.L_1869:
        /*0008*/ 	.byte	0x04, 0x17
        /*000a*/ 	.short	(.L_1871 - .L_1870)
.L_1870:
        /*000c*/ 	.word	0x00000000
        /*0010*/ 	.short	0x0006
        /*0012*/ 	.short	0x0028
        /*0014*/ 	.byte	0x00, 0xf0, 0x05, 0x00


	//----- nvinfo : EIATTR_KPARAM_INFO
	.align		4
.L_1871:
        /*0018*/ 	.byte	0x04, 0x17
        /*001a*/ 	.short	(.L_1873 - .L_1872)
.L_1872:
        /*001c*/ 	.word	0x00000000
        /*0020*/ 	.short	0x0005
        /*0022*/ 	.short	0x0024
        /*0024*/ 	.byte	0x00, 0xf0, 0x11, 0x00


	//----- nvinfo : EIATTR_KPARAM_INFO
	.align		4
.L_1873:
        /*0028*/ 	.byte	0x04, 0x17
        /*002a*/ 	.short	(.L_1875 - .L_1874)
.L_1874:
        /*002c*/ 	.word	0x00000000
        /*0030*/ 	.short	0x0004
        /*0032*/ 	.short	0x0020
        /*0034*/ 	.byte	0x00, 0xf0, 0x11, 0x00


	//----- nvinfo : EIATTR_KPARAM_INFO
	.align		4
.L_1875:
        /*0038*/ 	.byte	0x04, 0x17
        /*003a*/ 	.short	(.L_1877 - .L_1876)
.L_1876:
        /*003c*/ 	.word	0x00000000
        /*0040*/ 	.short	0x0003
        /*0042*/ 	.short	0x0018
        /*0044*/ 	.byte	0x00, 0xf5, 0x21, 0x00


	//----- nvinfo : EIATTR_KPARAM_INFO
	.align		4
.L_1877:
        /*0048*/ 	.byte	0x04, 0x17
        /*004a*/ 	.short	(.L_1879 - .L_1878)
.L_1878:
        /*004c*/ 	.word	0x00000000
        /*0050*/ 	.short	0x0002
        /*0052*/ 	.short	0x0010
        /*0054*/ 	.byte	0x00, 0xf5, 0x21, 0x00


	//----- nvinfo : EIATTR_KPARAM_INFO
	.align		4
.L_1879:
        /*0058*/ 	.byte	0x04, 0x17
        /*005a*/ 	.short	(.L_1881 - .L_1880)
.L_1880:
        /*005c*/ 	.word	0x00000000
        /*0060*/ 	.short	0x0001
        /*0062*/ 	.short	0x0008
        /*0064*/ 	.byte	0x00, 0xf5, 0x21, 0x00


	//----- nvinfo : EIATTR_KPARAM_INFO
	.align		4
.L_1881:
        /*0068*/ 	.byte	0x04, 0x17
        /*006a*/ 	.short	(.L_1883 - .L_1882)
.L_1882:
        /*006c*/ 	.word	0x00000000
        /*0070*/ 	.short	0x0000
        /*0072*/ 	.short	0x0000
        /*0074*/ 	.byte	0x00, 0xf5, 0x21, 0x00


	//----- nvinfo : EIATTR_SPARSE_MMA_MASK
	.align		4
.L_1883:
        /*0078*/ 	.byte	0x03, 0x50
        /*007a*/ 	.short	0x0000


	//----- nvinfo : EIATTR_MAXREG_COUNT
	.align		4
        /*007c*/ 	.byte	0x03, 0x1b
        /*007e*/ 	.short	0x00ff


	//----- nvinfo : EIATTR_NUM_BARRIERS
	.align		4
        /*0080*/ 	.byte	0x02, 0x4c
        /*0082*/ 	.byte	0x01
	.zero		1


	//----- nvinfo : EIATTR_MERCURY_ISA_VERSION
	.align		4
        /*0084*/ 	.byte	0x03, 0x5f
        /*0086*/ 	.short	0x0101


	//----- nvinfo : EIATTR_COOP_GROUP_MASK_REGIDS
	.align		4
        /*0088*/ 	.byte	0x04, 0x29
        /*008a*/ 	.short	(.L_1885 - .L_1884)


	//   ....[0]....
.L_1884:
        /*008c*/ 	.word	0xffffffff


	//   ....[1]....
        /*0090*/ 	.word	0xffffffff


	//   ....[2]....
        /*0094*/ 	.word	0xffffffff


	//   ....[3]....
        /*0098*/ 	.word	0xffffffff


	//   ....[4]....
        /*009c*/ 	.word	0xffffffff


	//   ....[5]....
        /*00a0*/ 	.word	0xffffffff


	//   ....[6]....
        /*00a4*/ 	.word	0xffffffff


	//   ....[7]....
        /*00a8*/ 	.word	0xffffffff


	//   ....[8]....
        /*00ac*/ 	.word	0xffffffff


	//   ....[9]....
        /*00b0*/ 	.word	0xffffffff


	//   ....[10]....
        /*00b4*/ 	.word	0xffffffff


	//   ....[11]....
        /*00b8*/ 	.word	0xffffffff


	//   ....[12]....
        /*00bc*/ 	.word	0xffffffff


	//   ....[13]....
        /*00c0*/ 	.word	0xffffffff


	//   ....[14]....
        /*00c4*/ 	.word	0xffffffff


	//   ....[15]....
        /*00c8*/ 	.word	0xffffffff


	//   ....[16]....
        /*00cc*/ 	.word	0xffffffff


	//   ....[17]....
        /*00d0*/ 	.word	0xffffffff


	//   ....[18]....
        /*00d4*/ 	.word	0xffffffff


	//   ....[19]....
        /*00d8*/ 	.word	0xffffffff


	//----- nvinfo : EIATTR_COOP_GROUP_INSTR_OFFSETS
	.align		4
.L_1885:
        /*00dc*/ 	.byte	0x04, 0x28
        /*00de*/ 	.short	(.L_1887 - .L_1886)


	//   ....[0]....
.L_1886:
        /*00e0*/ 	.word	0x00000960


	//   ....[1]....
        /*00e4*/ 	.word	0x00000970


	//   ....[2]....
        /*00e8*/ 	.word	0x000009a0


	//   ....[3]....
        /*00ec*/ 	.word	0x000009b0


	//   ....[4]....
        /*00f0*/ 	.word	0x000009e0


	//   ....[5]....
        /*00f4*/ 	.word	0x000009f0


	//   ....[6]....
        /*00f8*/ 	.word	0x00000a30


	//   ....[7]....
        /*00fc*/ 	.word	0x00000a40


	//   ....[8]....
        /*0100*/ 	.word	0x00000a80


	//   ....[9]....
        /*0104*/ 	.word	0x00000a90


	//   ....[10]....
        /*0108*/ 	.word	0x00000bd0


	//   ....[11]....
        /*010c*/ 	.word	0x00000be0


	//   ....[12]....
        /*0110*/ 	.word	0x00000c10


	//   ....[13]....
        /*0114*/ 	.word	0x00000c20


	//   ....[14]....
        /*0118*/ 	.word	0x00000c50


	//   ....[15]....
        /*011c*/ 	.word	0x00000c60


	//   ....[16]....
        /*0120*/ 	.word	0x00000c90


	//   ....[17]....
        /*0124*/ 	.word	0x00000ca0


	//   ....[18]....
        /*0128*/ 	.word	0x00000cd0


	//   ....[19]....
        /*012c*/ 	.word	0x00000ce0


	//----- nvinfo : EIATTR_VRC_CTA_INIT_COUNT
	.align		4
.L_1887:
        /*0130*/ 	.byte	0x02, 0x4a
	.zero		1
	.zero		1


	//----- nvinfo : EIATTR_EXIT_INSTR_OFFSETS
	.align		4
        /*0134*/ 	.byte	0x04, 0x1c
        /*0136*/ 	.short	(.L_1889 - .L_1888)


	//   ....[0]....
.L_1888:
        /*0138*/ 	.word	0x00000040


	//   ....[1]....
        /*013c*/ 	.word	0x00000b20


	//   ....[2]....
        /*0140*/ 	.word	0x00000cf0


	//   ....[3]....
        /*0144*/ 	.word	0x00000e40


	//----- nvinfo : EIATTR_CRS_STACK_SIZE
	.align		4
.L_1889:
        /*0148*/ 	.byte	0x04, 0x1e
        /*014a*/ 	.short	(.L_1891 - .L_1890)
.L_1890:
        /*014c*/ 	.word	0x00000000


	//----- nvinfo : EIATTR_CBANK_PARAM_SIZE
	.align		4
.L_1891:
        /*0150*/ 	.byte	0x03, 0x19
        /*0152*/ 	.short	0x0029


	//----- nvinfo : EIATTR_PARAM_CBANK
	.align		4
        /*0154*/ 	.byte	0x04, 0x0a
        /*0156*/ 	.short	(.L_1893 - .L_1892)
	.align		4
.L_1892:
        /*0158*/ 	.word	index@(.nv.constant0._Z19gemv_kernel_batchedI6__half7__half2Li128ELi2EEvPKT_S4_S4_PS2_iib)
        /*015c*/ 	.short	0x0380
        /*015e*/ 	.short	0x0029


	//----- nvinfo : EIATTR_SW_WAR
	.align		4
.L_1893:
        /*0160*/ 	.byte	0x04, 0x36
        /*0162*/ 	.short	(.L_1895 - .L_1894)
.L_1894:
        /*0164*/ 	.word	0x00000008
.L_1895:


//--------------------- .nv.info._Z19gemv_kernel_batchedI6__half7__half2Li128ELi1EEvPKT_S4_S4_PS2_iib --------------------------
	.section	.nv.info._Z19gemv_kernel_batchedI6__half7__half2Li128ELi1EEvPKT_S4_S4_PS2_iib,"",@"SHT_CUDA_INFO"
	.sectionflags	@""
	.align	4


	//----- nvinfo : EIATTR_CUDA_API_VERSION
	.align		4
        /*0000*/ 	.byte	0x04, 0x37
        /*0002*/ 	.short	(.L_1897 - .L_1896)
.L_1896:
        /*0004*/ 	.word	0x00000082


	//----- nvinfo : EIATTR_KPARAM_INFO
	.align		4
.L_1897:
        /*0008*/ 	.byte	0x04, 0x17
        /*000a*/ 	.short	(.L_1899 - .L_1898)
.L_1898:
        /*000c*/ 	.word	0x00000000
        /*0010*/ 	.short	0x0006
        /*0012*/ 	.short	0x0028
        /*0014*/ 	.byte	0x00, 0xf0, 0x05, 0x00


	//----- nvinfo : EIATTR_KPARAM_INFO
	.align		4
.L_1899:
        /*0018*/ 	.byte	0x04, 0x17
        /*001a*/ 	.short	(.L_1901 - .L_1900)
.L_1900:
        /*001c*/ 	.word	0x00000000
        /*0020*/ 	.short	0x0005
        /*0022*/ 	.short	0x0024
        /*0024*/ 	.byte	0x00, 0xf0, 0x11, 0x00


	//----- nvinfo : EIATTR_KPARAM_INFO
	.align		4
.L_1901:
        /*0028*/ 	.byte	0x04, 0x17
        /*002a*/ 	.short	(.L_1903 - .L_1902)
.L_1902:
        /*002c*/ 	.word	0x00000000
        /*0030*/ 	.short	0x0004
        /*0032*/ 	.short	0x0020
        /*0034*/ 	.byte	0x00, 0xf0, 0x11, 0x00


	//----- nvinfo : EIATTR_KPARAM_INFO
	.align		4
.L_1903:
        /*0038*/ 	.byte	0x04, 0x17
        /*003a*/ 	.short	(.L_1905 - .L_1904)
.L_1904:
        /*003c*/ 	.word	0x00000000
        /*0040*/ 	.short	0x0003
        /*0042*/ 	.short	0x0018
        /*0044*/ 	.byte	0x00, 0xf5, 0x21, 0x00


	//----- nvinfo : EIATTR_KPARAM_INFO
	.align		4
.L_1905:
        /*0048*/ 	.byte	0x04, 0x17
        /*004a*/ 	.short	(.L_1907 - .L_1906)
.L_1906:
        /*004c*/ 	.word	0x00000000
        /*0050*/ 	.short	0x0002
        /*0052*/ 	.short	0x0010
        /*0054*/ 	.byte	0x00, 0xf5, 0x21, 0x00


	//----- nvinfo : EIATTR_KPARAM_INFO
	.align		4
.L_1907:
        /*0058*/ 	.byte	0x04, 0x17
        /*005a*/ 	.short	(.L_1909 - .L_1908)
.L_1908:
        /*005c*/ 	.word	0x00000000
        /*0060*/ 	.short	0x0001
        /*0062*/ 	.short	0x0008
        /*0064*/ 	.byte	0x00, 0xf5, 0x21, 0x00


	//----- nvinfo : EIATTR_KPARAM_INFO
	.align		4
.L_1909:
        /*0068*/ 	.byte	0x04, 0x17
        /*006a*/ 	.short	(.L_1911 - .L_1910)
.L_1910:
        /*006c*/ 	.word	0x00000000
        /*0070*/ 	.short	0x0000
        /*0072*/ 	.short	0x0000
        /*0074*/ 	.byte	0x00, 0xf5, 0x21, 0x00


	//----- nvinfo : EIATTR_SPARSE_MMA_MASK
	.align		4
.L_1911:
        /*0078*/ 	.byte	0x03, 0x50
        /*007a*/ 	.short	0x0000


	//----- nvinfo : EIATTR_MAXREG_COUNT
	.align		4
        /*007c*/ 	.byte	0x03, 0x1b
        /*007e*/ 	.short	0x00ff


	//----- nvinfo : EIATTR_NUM_BARRIERS
	.align		4
        /*0080*/ 	.byte	0x02, 0x4c
        /*0082*/ 	.byte	0x01
	.zero		1


	//----- nvinfo : EIATTR_MERCURY_ISA_VERSION
	.align		4
        /*0084*/ 	.byte	0x03, 0x5f
        /*0086*/ 	.short	0x0101


	//----- nvinfo : EIATTR_COOP_GROUP_MASK_REGIDS
	.align		4
        /*0088*/ 	.byte	0x04, 0x29
        /*008a*/ 	.short	(.L_1913 - .L_1912)


	//   ....[0]....
.L_1912:
        /*008c*/ 	.word	0xffffffff


	//   ....[1]....
        /*0090*/ 	.word	0xffffffff


	//   ....[2]....
        /*0094*/ 	.word	0xffffffff


	//   ....[3]....
        /*0098*/ 	.word	0xffffffff


	//   ....[4]....
        /*009c*/ 	.word	0xffffffff


	//   ....[5]....
        /*00a0*/ 	.word	0xffffffff


	//   ....[6]....
        /*00a4*/ 	.word	0xffffffff


	//   ....[7]....
        /*00a8*/ 	.word	0xffffffff


	//   ....[8]....
        /*00ac*/ 	.word	0xffffffff


	//   ....[9]....
        /*00b0*/ 	.word	0xffffffff


	//----- nvinfo : EIATTR_COOP_GROUP_INSTR_OFFSETS
	.align		4
.L_1913:
        /*00b4*/ 	.byte	0x04, 0x28
        /*00b6*/ 	.short	(.L_1915 - .L_1914)


	//   ....[0]....
.L_1914:
        /*00b8*/ 	.word	0x00001520


	//   ....[1]....
        /*00bc*/ 	.word	0x00001540


	//   ....[2]....
        /*00c0*/ 	.word	0x00001560


	//   ....[3]....
        /*00c4*/ 	.word	0x00001590


	//   ....[4]....
        /*00c8*/ 	.word	0x000015c0


	//   ....[5]....
        /*00cc*/ 	.word	0x000016c0


	//   ....[6]....
        /*00d0*/ 	.word	0x000016e0


	//   ....[7]....
        /*00d4*/ 	.word	0x00001700


	//   ....[8]....
        /*00d8*/ 	.word	0x00001720


	//   ....[9]....
        /*00dc*/ 	.word	0x00001740


	//----- nvinfo : EIATTR_VRC_CTA_INIT_COUNT
	.align		4
.L_1915:
        /*00e0*/ 	.byte	0x02, 0x4a
	.zero		1
	.zero		1


	//----- nvinfo : EIATTR_EXIT_INSTR_OFFSETS
	.align		4
        /*00e4*/ 	.byte	0x04, 0x1c
        /*00e6*/ 	.short	(.L_1917 - .L_1916)


	//   ....[0]....
.L_1916:
        /*00e8*/ 	.word	0x00000040


	//   ....[1]....
        /*00ec*/ 	.word	0x00001630


	//   ....[2]....
        /*00f0*/ 	.word	0x00001750


	//   ....[3]....
        /*00f4*/ 	.word	0x00001850


	//----- nvinfo : EIATTR_CRS_STACK_SIZE
	.align		4
.L_1917:
        /*00f8*/ 	.byte	0x04, 0x1e
        /*00fa*/ 	.short	(.L_1919 - .L_1918)
.L_1918:
        /*00fc*/ 	.word	0x00000000


	//----- nvinfo : EIATTR_CBANK_PARAM_SIZE
	.align		4
.L_1919:
        /*0100*/ 	.byte	0x03, 0x19
        /*0102*/ 	.short	0x0029


	//----- nvinfo : EIATTR_PARAM_CBANK
	.align		4
        /*0104*/ 	.byte	0x04, 0x0a
        /*0106*/ 	.short	(.L_1921 - .L_1920)
	.align		4
.L_1920:
        /*0108*/ 	.word	index@(.nv.constant0._Z19gemv_kernel_batchedI6__half7__half2Li128ELi1EEvPKT_S4_S4_PS2_iib)
        /*010c*/ 	.short	0x0380
        /*010e*/ 	.short	0x0029


	//----- nvinfo : EIATTR_SW_WAR
	.align		4
.L_1921:
        /*0110*/ 	.byte	0x04, 0x36
        /*0112*/ 	.short	(.L_1923 - .L_1922)
.L_1922:
        /*0114*/ 	.word	0x00000008
.L_1923:


//--------------------- .nv.info._Z19gemv_kernel_batchedI6__half7__half2Li64ELi8EEvPKT_S4_S4_PS2_iib --------------------------
	.section	.nv.info._Z19gemv_kernel_batchedI6__half7__half2Li64ELi8EEvPKT_S4_S4_PS2_iib,"",@"SHT_CUDA_INFO"
	.sectionflags	@""
	.align	4


	//----- nvinfo : EIATTR_CUDA_API_VERSION
	.align		4
        /*0000*/ 	.byte	0x04, 0x37
        /*0002*/ 	.short	(.L_1925 - .L_1924)
.L_1924:
        /*0004*/ 	.word	0x00000082


	//----- nvinfo : EIATTR_KPARAM_INFO
	.align		4
.L_1925:
        /*0008*/ 	.byte	0x04, 0x17
        /*000a*/ 	.short	(.L_1927 - .L_1926)
.L_1926:
        /*000c*/ 	.word	0x00000000
        /*0010*/ 	.short	0x0006
        /*0012*/ 	.short	0x0028
        /*0014*/ 	.byte	0x00, 0xf0, 0x05, 0x00


	//----- nvinfo : EIATTR_KPARAM_INFO
	.align		4
.L_1927:
        /*0018*/ 	.byte	0x04, 0x17
        /*001a*/ 	.short	(.L_1929 - .L_1928)
.L_1928:
        /*001c*/ 	.word	0x00000000
        /*0020*/ 	.short	0x0005
        /*0022*/ 	.short	0x0024
        /*0024*/ 	.byte	0x00, 0xf0, 0x11, 0x00


	//----- nvinfo : EIATTR_KPARAM_INFO
	.align		4
.L_1929:
        /*0028*/ 	.byte	0x04, 0x17
        /*002a*/ 	.short	(.L_1931 - .L_1930)
.L_1930:
        /*002c*/ 	.word	0x00000000
        /*0030*/ 	.short	0x0004
        /*0032*/ 	.short	0x0020
        /*0034*/ 	.byte	0x00, 0xf0, 0x11, 0x00


	//----- nvinfo : EIATTR_KPARAM_INFO
	.align		4
.L_1931:
        /*0038*/ 	.byte	0x04, 0x17
        /*003a*/ 	.short	(.L_1933 - .L_1932)
.L_1932:
        /*003c*/ 	.word	0x00000000
        /*0040*/ 	.short	0x0003
        /*0042*/ 	.short	0x0018
        /*0044*/ 	.byte	0x00, 0xf5, 0x21, 0x00


	//----- nvinfo : EIATTR_KPARAM_INFO
	.align		4
.L_1933:
        /*0048*/ 	.byte	0x04, 0x17
        /*004a*/ 	.short	(.L_1935 - .L_1934)
.L_1934:
        /*004c*/ 	.word	0x00000000
        /*0050*/ 	.short	0x0002
        /*0052*/ 	.short	0x0010
        /*0054*/ 	.byte	0x00, 0xf5, 0x21, 0x00


	//----- nvinfo : EIATTR_KPARAM_INFO
	.align		4
.L_1935:
        /*0058*/ 	.byte	0x04, 0x17
        /*005a*/ 	.short	(.L_1937 - .L_1936)
.L_1936:
        /*005c*/ 	.word	0x00000000
        /*0060*/ 	.short	0x0001
        /*0062*/ 	.short	0x0008
        /*0064*/ 	.byte	0x00, 0xf5, 0x21, 0x00


	//----- nvinfo : EIATTR_KPARAM_INFO
	.align		4
.L_1937:
        /*0068*/ 	.byte	0x04, 0x17
        /*006a*/ 	.short	(.L_1939 - .L_1938)
.L_1938:
        /*006c*/ 	.word	0x00000000
        /*0070*/ 	.short	0x0000
        /*0072*/ 	.short	0x0000
        /*0074*/ 	.byte	0x00, 0xf5, 0x21, 0x00


	//----- nvinfo : EIATTR_SPARSE_MMA_MASK
	.align		4
.L_1939:
        /*0078*/ 	.byte	0x03, 0x50
        /*007a*/ 	.short	0x0000


	//----- nvinfo : EIATTR_MAXREG_COUNT
	.align		4
        /*007c*/ 	.byte	0x03, 0x1b
        /*007e*/ 	.short	0x00ff


	//----- nvinfo : EIATTR_NUM_BARRIERS
	.align		4
        /*0080*/ 	.byte	0x02, 0x4c
        /*0082*/ 	.byte	0x01
	.zero		1


	//----- nvinfo : EIATTR_MERCURY_ISA_VERSION
	.align		4
        /*0084*/ 	.byte	0x03, 0x5f
        /*0086*/ 	.short	0x0101


	//----- nvinfo : EIATTR_COOP_GROUP_MASK_REGIDS
	.align		4
        /*0088*/ 	.byte	0x04, 0x29
        /*008a*/ 	.short	(.L_1941 - .L_1940)


	//   ....[0]....
.L_1940:
        /*008c*/ 	.word	0xffffffff


	//   ....[1]....
        /*0090*/ 	.word	0xffffffff


	//   ....[2]....
        /*0094*/ 	.word	0xffffffff


	//   ....[3]....
        /*0098*/ 	.word	0xffffffff


	//   ....[4]....
        /*009c*/ 	.word	0xffffffff


	//   ....[5]....
        /*00a0*/ 	.word	0xffffffff


	//   ....[6]....
        /*00a4*/ 	.word	0xffffffff


	//   ....[7]....
        /*00a8*/ 	.word	0xffffffff


	//   ....[8]....
        /*00ac*/ 	.word	0xffffffff


	//   ....[9]....
        /*00b0*/ 	.word	0xffffffff


	//   ....[10]....
        /*00b4*/ 	.word	0xffffffff


	//   ....[11]....
        /*00b8*/ 	.word	0xffffffff


	//   ....[12]....
        /*00bc*/ 	.word	0xffffffff


	//   ....[13]....
        /*00c0*/ 	.word	0xffffffff


	//   ....[14]....
        /*00c4*/ 	.word	0xffffffff


	//   ....[15]....
        /*00c8*/ 	.word	0xffffffff


	//   ....[16]....
        /*00cc*/ 	.word	0xffffffff


	//   ....[17]....
        /*00d0*/ 	.word	0xffffffff


	//   ....[18]....
        /*00d4*/ 	.word	0xffffffff


	//   ....[19]....
        /*00d8*/ 	.word	0xffffffff


	//   ....[20]....
        /*00dc*/ 	.word	0xffffffff


	//   ....[21]....
        /*00e0*/ 	.word	0xffffffff


	//   ....[22]....
        /*00e4*/ 	.word	0xffffffff


	//   ....[23]....
        /*00e8*/ 	.word	0xffffffff


	//   ....[24]....
        /*00ec*/ 	.word	0xffffffff


	//   ....[25]....
        /*00f0*/ 	.word	0xffffffff


	//   ....[26]....
        /*00f4*/ 	.word	0xffffffff


	//   ....[27]....
        /*00f8*/ 	.word	0xffffffff


	//   ....[28]....
        /*00fc*/ 	.word	0xffffffff


	//   ....[29]....
        /*0100*/ 	.word	0xffffffff


	//   ....[30]....
        /*0104*/ 	.word	0xffffffff


	//   ....[31]....
        /*0108*/ 	.word	0xffffffff


	//   ....[32]....
        /*010c*/ 	.word	0xffffffff


	//   ....[33]....
        /*0110*/ 	.word	0xffffffff


	//   ....[34]....
        /*0114*/ 	.word	0xffffffff


	//   ....[35]....
        /*0118*/ 	.word	0xffffffff


	//   ....[36]....
        /*011c*/ 	.word	0xffffffff


	//   ....[37]....
        /*0120*/ 	.word	0xffffffff


	//   ....[38]....
        /*0124*/ 	.word	0xffffffff


	//   ....[39]....
        /*0128*/ 	.word	0xffffffff


	//   ....[40]....
        /*012c*/ 	.word	0xffffffff


	//   ....[41]....
        /*0130*/ 	.word	0xffffffff


	//   ....[42]....
        /*0134*/ 	.word	0xffffffff


	//   ....[43]....
        /*0138*/ 	.word	0xffffffff


	//   ....[44]....
        /*013c*/ 	.word	0xffffffff


	//   ....[45]....
        /*0140*/ 	.word	0xffffffff


	//   ....[46]....
        /*0144*/ 	.word	0xffffffff


	//   ....[47]....
        /*0148*/ 	.word	0xffffffff


	//   ....[48]....
        /*014c*/ 	.word	0xffffffff


	//   ....[49]....
        /*0150*/ 	.word	0xffffffff


	//   ....[50]....
        /*0154*/ 	.word	0xffffffff


	//   ....[51]....
        /*0158*/ 	.word	0xffffffff


	//   ....[52]....
        /*015c*/ 	.word	0xffffffff


	//   ....[53]....
        /*0160*/ 	.word	0xffffffff


	//   ....[54]....
        /*0164*/ 	.word	0xffffffff


	//   ....[55]....
        /*0168*/ 	.word	0xffffffff


	//   ....[56]....
        /*016c*/ 	.word	0xffffffff


	//   ....[57]....
        /*0170*/ 	.word	0xffffffff


	//   ....[58]....
        /*0174*/ 	.word	0xffffffff


	//   ....[59]....
        /*0178*/ 	.word	0xffffffff


	//   ....[60]....
        /*017c*/ 	.word	0xffffffff


	//   ....[61]....
        /*0180*/ 	.word	0xffffffff


	//   ....[62]....
        /*0184*/ 	.word	0xffffffff


	//   ....[63]....
        /*0188*/ 	.word	0xffffffff


	//   ....[64]....
        /*018c*/ 	.word	0xffffffff


	//   ....[65]....
        /*0190*/ 	.word	0xffffffff


	//   ....[66]....
        /*0194*/ 	.word	0xffffffff


	//   ....[67]....
        /*0198*/ 	.word	0xffffffff


	//   ....[68]....
        /*019c*/ 	.word	0xffffffff


	//   ....[69]....
        /*01a0*/ 	.word	0xffffffff


	//   ....[70]....
        /*01a4*/ 	.word	0xffffffff


	//   ....[71]....
        /*01a8*/ 	.word	0xffffffff


	//   ....[72]....
        /*01ac*/ 	.word	0xffffffff


	//   ....[73]....
        /*01b0*/ 	.word	0xffffffff


	//   ....[74]....
        /*01b4*/ 	.word	0xffffffff


	//   ....[75]....
        /*01b8*/ 	.word	0xffffffff


	//   ....[76]....
        /*01bc*/ 	.word	0xffffffff


	//   ....[77]....
        /*01c0*/ 	.word	0xffffffff


	//   ....[78]....
        /*01c4*/ 	.word	0xffffffff


	//   ....[79]....
        /*01c8*/ 	.word	0xffffffff


	//----- nvinfo : EIATTR_COOP_GROUP_INSTR_OFFSETS
	.align		4
.L_1941:
        /*01cc*/ 	.byte	0x04, 0x28
        /*01ce*/ 	.short	(.L_1943 - .L_1942)


	//   ....[0]....
.L_1942:
        /*01d0*/ 	.word	0x000017d0


	//   ....[1]....
        /*01d4*/ 	.word	0x00001800


	//   ....[2]....
        /*01d8*/ 	.word	0x00001810


	//   ....[3]....
        /*01dc*/ 	.word	0x00001820


	//   ....[4]....
        /*01e0*/ 	.word	0x00001830


	//   ....[5]....
        /*01e4*/ 	.word	0x00001840


	//   ....[6]....
        /*01e8*/ 	.word	0x00001850


	//   ....[7]....
        /*01ec*/ 	.word	0x00001870


	//   ....[8]....
        /*01f0*/ 	.word	0x00001890


	//   ....[9]....
        /*01f4*/ 	.word	0x000018c0


	//   ....[10]....
        /*01f8*/ 	.word	0x000018e0


	//   ....[11]....
        /*01fc*/ 	.word	0x00001900


	//   ....[12]....
        /*0200*/ 	.word	0x00001920


	//   ....[13]....
        /*0204*/ 	.word	0x00001940


	//   ....[14]....
        /*0208*/ 	.word	0x00001960


	//   ....[15]....
        /*020c*/ 	.word	0x00001970


	//   ....[16]....
        /*0210*/ 	.word	0x00001990


	//   ....[17]....
        /*0214*/ 	.word	0x000019c0


	//   ....[18]....
        /*0218*/ 	.word	0x000019e0


	//   ....[19]....
        /*021c*/ 	.word	0x00001a00


	//   ....[20]....
        /*0220*/ 	.word	0x00001a20


	//   ....[21]....
        /*0224*/ 	.word	0x00001a40


	//   ....[22]....
        /*0228*/ 	.word	0x00001a60


	//   ....[23]....
        /*022c*/ 	.word	0x00001a70


	//   ....[24]....
        /*0230*/ 	.word	0x00001a90


	//   ....[25]....
        /*0234*/ 	.word	0x00001ac0


	//   ....[26]....
        /*0238*/ 	.word	0x00001ae0


	//   ....[27]....
        /*023c*/ 	.word	0x00001b00


	//   ....[28]....
        /*0240*/ 	.word	0x00001b20


	//   ....[29]....
        /*0244*/ 	.word	0x00001b40


	//   ....[30]....
        /*0248*/ 	.word	0x00001b60


	//   ....[31]....
        /*024c*/ 	.word	0x00001b70


	//   ....[32]....
        /*0250*/ 	.word	0x00001b90


	//   ....[33]....
        /*0254*/ 	.word	0x00001bc0


	//   ....[34]....
        /*0258*/ 	.word	0x00001be0


	//   ....[35]....
        /*025c*/ 	.word	0x00001c00


	//   ....[36]....
        /*0260*/ 	.word	0x00001c20


	//   ....[37]....
        /*0264*/ 	.word	0x00001c40


	//   ....[38]....
        /*0268*/ 	.word	0x00001c60


	//   ....[39]....
        /*026c*/ 	.word	0x00001c80


	//   ....[40]....
        /*0270*/ 	.word	0x00001f50


	//   ....[41]....
        /*0274*/ 	.word	0x00001f60


	//   ....[42]....
        /*0278*/ 	.word	0x00001f70


	//   ....[43]....
        /*027c*/ 	.word	0x00001f80


	//   ....[44]....
        /*0280*/ 	.word	0x00001f90


	//   ....[45]....
        /*0284*/ 	.word	0x00001fa0


	//   ....[46]....
        /*0288*/ 	.word	0x00001fb0


	//   ....[47]....
        /*028c*/ 	.word	0x00001fd0


	//   ....[48]....
        /*0290*/ 	.word	0x00002000


	//   ....[49]....
        /*0294*/ 	.word	0x00002020


	//   ....[50]....
        /*0298*/ 	.word	0x00002040


	//   ....[51]....
        /*029c*/ 	.word	0x00002060


	//   ....[52]....
        /*02a0*/ 	.word	0x00002080


	//   ....[53]....
        /*02a4*/ 	.word	0x000020a0


	//   ....[54]....
        /*02a8*/ 	.word	0x000020b0


	//   ....[55]....
        /*02ac*/ 	.word	0x000020d0


	//   ....[56]....
        /*02b0*/ 	.word	0x00002100


	//   ....[57]....
        /*02b4*/ 	.word	0x00002120


	//   ....[58]....
        /*02b8*/ 	.word	0x00002140


	//   ....[59]....
        /*02bc*/ 	.word	0x00002160


	//   ....[60]....
        /*02c0*/ 	.word	0x00002180


	//   ....[61]....
        /*02c4*/ 	.word	0x000021a0


	//   ....[62]....
        /*02c8*/ 	.word	0x000021b0


	//   ....[63]....
        /*02cc*/ 	.word	0x000021d0


	//   ....[64]....
        /*02d0*/ 	.word	0x00002200


	//   ....[65]....
        /*02d4*/ 	.word	0x00002220


	//   ....[66]....
        /*02d8*/ 	.word	0x00002240


	//   ....[67]....
        /*02dc*/ 	.word	0x00002260


	//   ....[68]....
        /*02e0*/ 	.word	0x00002280


	//   ....[69]....
        /*02e4*/ 	.word	0x000022a0


	//   ....[70]....
        /*02e8*/ 	.word	0x000022b0


	//   ....[71]....
        /*02ec*/ 	.word	0x000022d0


	//   ....[72]....
        /*02f0*/ 	.word	0x00002300


	//   ....[73]....
        /*02f4*/ 	.word	0x00002320


	//   ....[74]....
        /*02f8*/ 	.word	0x00002340


	//   ....[75]....
        /*02fc*/ 	.word	0x00002360


	//   ....[76]....
        /*0300*/ 	.word	0x00002380


	//   ....[77]....
        /*0304*/ 	.word	0x000023a0


	//   ....[78]....
        /*0308*/ 	.word	0x000023b0


	//   ....[79]....
        /*030c*/ 	.word	0x000023c0


	//----- nvinfo : EIATTR_VRC_CTA_INIT_COUNT
	.align		4
.L_1943:
        /*0310*/ 	.byte	0x02, 0x4a
	.zero		1
	.zero		1


	//----- nvinfo : EIATTR_EXIT_INSTR_OFFSETS
	.align		4
        /*0314*/ 	.byte	0x04, 0x1c
        /*0316*/ 	.short	(.L_1945 - .L_1944)


	//   ....[0]....
.L_1944:
        /*0318*/ 	.word	0x00000040


	//   ....[1]....
        /*031c*/ 	.word	0x00001de0


	//   ....[2]....
        /*0320*/ 	.word	0x000023d0


	//   ....[3]....
        /*0324*/ 	.word	0x00002780


	//----- nvinfo : EIATTR_CRS_STACK_SIZE
	.align		4
.L_1945:
        /*0328*/ 	.byte	0x04, 0x1e
        /*032a*/ 	.short	(.L_1947 - .L_1946)
.L_1946:
        /*032c*/ 	.word	0x00000000


	//----- nvinfo : EIATTR_CBANK_PARAM_SIZE
	.align		4
.L_1947:
        /*0330*/ 	.byte	0x03, 0x19
        /*0332*/ 	.short	0x0029


	//----- nvinfo : EIATTR_PARAM_CBANK
	.align		4
        /*0334*/ 	.byte	0x04, 0x0a
        /*0336*/ 	.short	(.L_1949 - .L_1948)
	.align		4
.L_1948:
        /*0338*/ 	.word	index@(.nv.constant0._Z19gemv_kernel_batchedI6__half7__half2Li64ELi8EEvPKT_S4_S4_PS2_iib)
        /*033c*/ 	.short	0x0380
        /*033e*/ 	.short	0x0029


	//----- nvinfo : EIATTR_SW_WAR
	.align		4
.L_1949:
        /*0340*/ 	.byte	0x04, 0x36
        /*0342*/ 	.short	(.L_1951 - .L_1950)
.L_1950:
        /*0344*/ 	.word	0x00000008
.L_1951:


//--------------------- .nv.info._Z19gemv_kernel_batchedI6__half7__half2Li64ELi7EEvPKT_S4_S4_PS2_iib --------------------------
	.section	.nv.info._Z19gemv_kernel_batchedI6__half7__half2Li64ELi7EEvPKT_S4_S4_PS2_iib,"",@"SHT_CUDA_INFO"
	.sectionflags	@""
	.align	4


	//----- nvinfo : EIATTR_CUDA_API_VERSION
	.align		4
        /*0000*/ 	.byte	0x04, 0x37
        /*0002*/ 	.short	(.L_1953 - .L_1952)
.L_1952:
        /*0004*/ 	.word	0x00000082


	//----- nvinfo : EIATTR_KPARAM_INFO
	.align		4
.L_1953:
        /*0008*/ 	.byte	0x04, 0x17
        /*000a*/ 	.short	(.L_1955 - .L_1954)
.L_1954:
        /*000c*/ 	.word	0x00000000
        /*0010*/ 	.short	0x0006
        /*0012*/ 	.short	0x0028
        /*0014*/ 	.byte	0x00, 0xf0, 0x05, 0x00


	//----- nvinfo : EIATTR_KPARAM_INFO
	.align		4
.L_1955:
        /*0018*/ 	.byte	0x04, 0x17
        /*001a*/ 	.short	(.L_1957 - .L_1956)
.L_1956:
        /*001c*/ 	.word	0x00000000
        /*0020*/ 	.short	0x0005
        /*0022*/ 	.short	0x0024
        /*0024*/ 	.byte	0x00, 0xf0, 0x11, 0x00


	//----- nvinfo : EIATTR_KPARAM_INFO
	.align		4
.L_1957:
        /*0028*/ 	.byte	0x04, 0x17
        /*002a*/ 	.short	(.L_1959 - .L_1958)
.L_1958:
        /*002c*/ 	.word	0x00000000
        /*0030*/ 	.short	0x0004
        /*0032*/ 	.short	0x0020
        /*0034*/ 	.byte	0x00, 0xf0, 0x11, 0x00


	//----- nvinfo : EIATTR_KPARAM_INFO
	.align		4
.L_1959:
        /*0038*/ 	.byte	0x04, 0x17
        /*003a*/ 	.short	(.L_1961 - .L_1960)
.L_1960:
        /*003c*/ 	.word	0x00000000
        /*0040*/ 	.short	0x0003
        /*0042*/ 	.short	0x0018
        /*0044*/ 	.byte	0x00, 0xf5, 0x21, 0x00


	//----- nvinfo : EIATTR_KPARAM_INFO
	.align		4
.L_1961:
        /*0048*/ 	.byte	0x04, 0x17
        /*004a*/ 	.short	(.L_1963 - .L_1962)
.L_1962:
        /*004c*/ 	.word	0x00000000
        /*0050*/ 	.short	0x0002
        /*0052*/ 	.short	0x0010
        /*0054*/ 	.byte	0x00, 0xf5, 0x21, 0x00


	//----- nvinfo : EIATTR_KPARAM_INFO
	.align		4
.L_1963:
        /*0058*/ 	.byte	0x04, 0x17
        /*005a*/ 	.short	(.L_1965 - .L_1964)
.L_1964:
        /*005c*/ 	.word	0x00000000
        /*0060*/ 	.short	0x0001
        /*0062*/ 	.short	0x0008
        /*0064*/ 	.byte	0x00, 0xf5, 0x21, 0x00


	//----- nvinfo : EIATTR_KPARAM_INFO
	.align		4
.L_1965:
        /*0068*/ 	.byte	0x04, 0x17
        /*006a*/ 	.short	(.L_1967 - .L_1966)
.L_1966:
        /*006c*/ 	.word	0x00000000
        /*0070*/ 	.short	0x0000
        /*0072*/ 	.short	0x0000
        /*0074*/ 	.byte	0x00, 0xf5, 0x21, 0x00


	//----- nvinfo : EIATTR_SPARSE_MMA_MASK
	.align		4
.L_1967:
        /*0078*/ 	.byte	0x03, 0x50
        /*007a*/ 	.short	0x0000


	//----- nvinfo : EIATTR_MAXREG_COUNT
	.align		4
        /*007c*/ 	.byte	0x03, 0x1b
        /*007e*/ 	.short	0x00ff


	//----- nvinfo : EIATTR_NUM_BARRIERS
	.align		4
        /*0080*/ 	.byte	0x02, 0x4c
        /*0082*/ 	.byte	0x01
	.zero		1


	//----- nvinfo : EIATTR_MERCURY_ISA_VERSION
	.align		4
        /*0084*/ 	.byte	0x03, 0x5f
        /*0086*/ 	.short	0x0101


	//----- nvinfo : EIATTR_COOP_GROUP_MASK_REGIDS
	.align		4
        /*0088*/ 	.byte	0x04, 0x29
        /*008a*/ 	.short	(.L_1969 - .L_1968)


	//   ....[0]....
.L_1968:
        /*008c*/ 	.word	0xffffffff


	//   ....[1]....
        /*0090*/ 	.word	0xffffffff


	//   ....[2]....
        /*0094*/ 	.word	0xffffffff


	//   ....[3]....
        /*0098*/ 	.word	0xffffffff


	//   ....[4]....
        /*009c*/ 	.word	0xffffffff


	//   ....[5]....
        /*00a0*/ 	.word	0xffffffff


	//   ....[6]....
        /*00a4*/ 	.word	0xffffffff


	//   ....[7]....
        /*00a8*/ 	.word	0xffffffff


	//   ....[8]....
        /*00ac*/ 	.word	0xffffffff


	//   ....[9]....
        /*00b0*/ 	.word	0xffffffff


	//   ....[10]....
        /*00b4*/ 	.word	0xffffffff


	//   ....[11]....
        /*00b8*/ 	.word	0xffffffff


	//   ....[12]....
        /*00bc*/ 	.word	0xffffffff


	//   ....[13]....
        /*00c0*/ 	.word	0xffffffff


	//   ....[14]....
        /*00c4*/ 	.word	0xffffffff


	//   ....[15]....
        /*00c8*/ 	.word	0xffffffff


	//   ....[16]....
        /*00cc*/ 	.word	0xffffffff


	//   ....[17]....
        /*00d0*/ 	.word	0xffffffff


	//   ....[18]....
        /*00d4*/ 	.word	0xffffffff


	//   ....[19]....
        /*00d8*/ 	.word	0xffffffff


	//   ....[20]....
        /*00dc*/ 	.word	0xffffffff


	//   ....[21]....
        /*00e0*/ 	.word	0xffffffff


	//   ....[22]....
        /*00e4*/ 	.word	0xffffffff


	//   ....[23]....
        /*00e8*/ 	.word	0xffffffff


	//   ....[24]....
        /*00ec*/ 	.word	0xffffffff


	//   ....[25]....
        /*00f0*/ 	.word	0xffffffff


	//   ....[26]....
        /*00f4*/ 	.word	0xffffffff


	//   ....[27]....
        /*00f8*/ 	.word	0xffffffff


	//   ....[28]....
        /*00fc*/ 	.word	0xffffffff


	//   ....[29]....
        /*0100*/ 	.word	0xffffffff


	//   ....[30]....
        /*0104*/ 	.word	0xffffffff


	//   ....[31]....
        /*0108*/ 	.word	0xffffffff


	//   ....[32]....
        /*010c*/ 	.word	0xffffffff


	//   ....[33]....
        /*0110*/ 	.word	0xffffffff


	//   ....[34]....
        /*0114*/ 	.word	0xffffffff


	//   ....[35]....
        /*0118*/ 	.word	0xffffffff


	//   ....[36]....
        /*011c*/ 	.word	0xffffffff


	//   ....[37]....
        /*0120*/ 	.word	0xffffffff


	//   ....[38]....
        /*0124*/ 	.word	0xffffffff


	//   ....[39]....
        /*0128*/ 	.word	0xffffffff


	//   ....[40]....
        /*012c*/ 	.word	0xffffffff


	//   ....[41]....
        /*0130*/ 	.word	0xffffffff


	//   ....[42]....
        /*0134*/ 	.word	0xffffffff


	//   ....[43]....
        /*0138*/ 	.word	0xffffffff


	//   ....[44]....
        /*013c*/ 	.word	0xffffffff


	//   ....[45]....
        /*0140*/ 	.word	0xffffffff


	//   ....[46]....
        /*0144*/ 	.word	0xffffffff


	//   ....[47]....
        /*0148*/ 	.word	0xffffffff


	//   ....[48]....
        /*014c*/ 	.word	0xffffffff


	//   ....[49]....
        /*0150*/ 	.word	0xffffffff


	//   ....[50]....
        /*0154*/ 	.word	0xffffffff


	//   ....[51]....
        /*0158*/ 	.word	0xffffffff


	//   ....[52]....
        /*015c*/ 	.word	0xffffffff


	//   ....[53]....
        /*0160*/ 	.word	0xffffffff


	//   ....[54]....
        /*0164*/ 	.word	0xffffffff


	//   ....[55]....
        /*0168*/ 	.word	0xffffffff


	//   ....[56]....
        /*016c*/ 	.word	0xffffffff


	//   ....[57]....
        /*0170*/ 	.word	0xffffffff


	//   ....[58]....
        /*0174*/ 	.word	0xffffffff


	//   ....[59]....
        /*0178*/ 	.word	0xffffffff


	//   ....[60]....
        /*017c*/ 	.word	0xffffffff


	//   ....[61]....
        /*0180*/ 	.word	0xffffffff


	//   ....[62]....
        /*0184*/ 	.word	0xffffffff


	//   ....[63]....
        /*0188*/ 	.word	0xffffffff


	//   ....[64]....
        /*018c*/ 	.word	0xffffffff


	//   ....[65]....
        /*0190*/ 	.word	0xffffffff


	//   ....[66]....
        /*0194*/ 	.word	0xffffffff


	//   ....[67]....
        /*0198*/ 	.word	0xffffffff


	//   ....[68]....
        /*019c*/ 	.word	0xffffffff


	//   ....[69]....
        /*01a0*/ 	.word	0xffffffff


	//----- nvinfo : EIATTR_COOP_GROUP_INSTR_OFFSETS
	.align		4
.L_1969:
        /*01a4*/ 	.byte	0x04, 0x28
        /*01a6*/ 	.short	(.L_1971 - .L_1970)


	//   ....[0]....
.L_1970:
        /*01a8*/ 	.word	0x00001590


	//   ....[1]....
        /*01ac*/ 	.word	0x000015d0


	//   ....[2]....
        /*01b0*/ 	.word	0x000015e0


	//   ....[3]....
        /*01b4*/ 	.word	0x000015f0


	//   ....[4]....
        /*01b8*/ 	.word	0x00001600


	//   ....[5]....
        /*01bc*/ 	.word	0x00001610


	//   ....[6]....
        /*01c0*/ 	.word	0x00001620


	//   ....[7]....
        /*01c4*/ 	.word	0x00001650


	//   ....[8]....
        /*01c8*/ 	.word	0x00001670


	//   ....[9]....
        /*01cc*/ 	.word	0x00001690


	//   ....[10]....
        /*01d0*/ 	.word	0x000016b0


	//   ....[11]....
        /*01d4*/ 	.word	0x000016d0


	//   ....[12]....
        /*01d8*/ 	.word	0x000016f0


	//   ....[13]....
        /*01dc*/ 	.word	0x00001700


	//   ....[14]....
        /*01e0*/ 	.word	0x00001730


	//   ....[15]....
        /*01e4*/ 	.word	0x00001750


	//   ....[16]....
        /*01e8*/ 	.word	0x00001770


	//   ....[17]....
        /*01ec*/ 	.word	0x00001790


	//   ....[18]....
        /*01f0*/ 	.word	0x000017b0


	//   ....[19]....
        /*01f4*/ 	.word	0x000017d0


	//   ....[20]....
        /*01f8*/ 	.word	0x000017e0


	//   ....[21]....
        /*01fc*/ 	.word	0x00001810


	//   ....[22]....
        /*0200*/ 	.word	0x00001830


	//   ....[23]....
        /*0204*/ 	.word	0x00001850


	//   ....[24]....
        /*0208*/ 	.word	0x00001870


	//   ....[25]....
        /*020c*/ 	.word	0x00001890


	//   ....[26]....
        /*0210*/ 	.word	0x000018b0


	//   ....[27]....
        /*0214*/ 	.word	0x000018c0


	//   ....[28]....
        /*0218*/ 	.word	0x000018f0


	//   ....[29]....
        /*021c*/ 	.word	0x00001910


	//   ....[30]....
        /*0220*/ 	.word	0x00001930


	//   ....[31]....
        /*0224*/ 	.word	0x00001950


	//   ....[32]....
        /*0228*/ 	.word	0x00001970


	//   ....[33]....
        /*022c*/ 	.word	0x00001990


	//   ....[34]....
        /*0230*/ 	.word	0x000019a0


	//   ....[35]....
        /*0234*/ 	.word	0x00001c60


	//   ....[36]....
        /*0238*/ 	.word	0x00001c70


	//   ....[37]....
        /*023c*/ 	.word	0x00001c80


	//   ....[38]....
        /*0240*/ 	.word	0x00001c90


	//   ....[39]....
        /*0244*/ 	.word	0x00001ca0


	//   ....[40]....
        /*0248*/ 	.word	0x00001cb0


	//   ....[41]....
        /*024c*/ 	.word	0x00001cc0


	//   ....[42]....
        /*0250*/ 	.word	0x00001cf0


	//   ....[43]....
        /*0254*/ 	.word	0x00001d10


	//   ....[44]....
        /*0258*/ 	.word	0x00001d30


	//   ....[45]....
        /*025c*/ 	.word	0x00001d50


	//   ....[46]....
        /*0260*/ 	.word	0x00001d70


	//   ....[47]....
        /*0264*/ 	.word	0x00001d90


	//   ....[48]....
        /*0268*/ 	.word	0x00001da0


	//   ....[49]....
        /*026c*/ 	.word	0x00001dd0


	//   ....[50]....
        /*0270*/ 	.word	0x00001df0


	//   ....[51]....
        /*0274*/ 	.word	0x00001e10


	//   ....[52]....
        /*0278*/ 	.word	0x00001e30


	//   ....[53]....
        /*027c*/ 	.word	0x00001e50


	//   ....[54]....
        /*0280*/ 	.word	0x00001e70


	//   ....[55]....
        /*0284*/ 	.word	0x00001e80


	//   ....[56]....
        /*0288*/ 	.word	0x00001eb0


	//   ....[57]....
        /*028c*/ 	.word	0x00001ed0


	//   ....[58]....
        /*0290*/ 	.word	0x00001ef0


	//   ....[59]....
        /*0294*/ 	.word	0x00001f10


	//   ....[60]....
        /*0298*/ 	.word	0x00001f30


	//   ....[61]....
        /*029c*/ 	.word	0x00001f50


	//   ....[62]....
        /*02a0*/ 	.word	0x00001f60


	//   ....[63]....
        /*02a4*/ 	.word	0x00001fb0


	//   ....[64]....
        /*02a8*/ 	.word	0x00001fd0


	//   ....[65]....
        /*02ac*/ 	.word	0x00001ff0


	//   ....[66]....
        /*02b0*/ 	.word	0x00002010


	//   ....[67]....
        /*02b4*/ 	.word	0x00002020


	//   ....[68]....
        /*02b8*/ 	.word	0x00002030


	//   ....[69]....
        /*02bc*/ 	.word	0x00002040


	//----- nvinfo : EIATTR_VRC_CTA_INIT_COUNT
	.align		4
.L_1971:
        /*02c0*/ 	.byte	0x02, 0x4a
	.zero		1
	.zero		1


	//----- nvinfo : EIATTR_EXIT_INSTR_OFFSETS
	.align		4
        /*02c4*/ 	.byte	0x04, 0x1c
        /*02c6*/ 	.short	(.L_1973 - .L_1972)


	//   ....[0]....
.L_1972:
        /*02c8*/ 	.word	0x00000040


	//   ....[1]....
        /*02cc*/ 	.word	0x00001b10


	//   ....[2]....
        /*02d0*/ 	.word	0x00002050


	//   ....[3]....
        /*02d4*/ 	.word	0x000023a0


	//----- nvinfo : EIATTR_CRS_STACK_SIZE
	.align		4
.L_1973:
        /*02d8*/ 	.byte	0x04, 0x1e
        /*02da*/ 	.short	(.L_1975 - .L_1974)
.L_1974:
        /*02dc*/ 	.word	0x00000000


	//----- nvinfo : EIATTR_CBANK_PARAM_SIZE
	.align		4
.L_1975:
        /*02e0*/ 	.byte	0x03, 0x19
        /*02e2*/ 	.short	0x0029


	//----- nvinfo : EIATTR_PARAM_CBANK
	.align		4
        /*02e4*/ 	.byte	0x04, 0x0a
        /*02e6*/ 	.short	(.L_1977 - .L_1976)
	.align		4
.L_1976:
        /*02e8*/ 	.word	index@(.nv.constant0._Z19gemv_kernel_batchedI6__half7__half2Li64ELi7EEvPKT_S4_S4_PS2_iib)
        /*02ec*/ 	.short	0x0380
        /*02ee*/ 	.short	0x0029


	//----- nvinfo : EIATTR_SW_WAR
	.align		4
.L_1977:
        /*02f0*/ 	.byte	0x04, 0x36
        /*02f2*/ 	.short	(.L_1979 - .L_1978)
.L_1978:
        /*02f4*/ 	.word	0x00000008
.L_1979:


//--------------------- .nv.info._Z19gemv_kernel_batchedI6__half7__half2Li64ELi6EEvPKT_S4_S4_PS2_iib --------------------------
	.section	.nv.info._Z19gemv_kernel_batchedI6__half7__half2Li64ELi6EEvPKT_S4_S4_PS2_iib,"",@"SHT_CUDA_INFO"
	.sectionflags	@""
	.align	4


	//----- nvinfo : EIATTR_CUDA_API_VERSION
	.align		4
        /*0000*/ 	.byte	0x04, 0x37
        /*0002*/ 	.short	(.L_1981 - .L_1980)
.L_1980:
        /*0004*/ 	.word	0x00000082


	//----- nvinfo : EIATTR_KPARAM_INFO
	.align		4
.L_1981:
        /*0008*/ 	.byte	0x04, 0x17
        /*000a*/ 	.short	(.L_1983 - .L_1982)
.L_1982:
        /*000c*/ 	.word	0x00000000
        /*0010*/ 	.short	0x0006
        /*0012*/ 	.short	0x0028
        /*0014*/ 	.byte	0x00, 0xf0, 0x05, 0x00


	//----- nvinfo : EIATTR_KPARAM_INFO
	.align		4
.L_1983:
        /*0018*/ 	.byte	0x04, 0x17
        /*001a*/ 	.short	(.L_1985 - .L_1984)
.L_1984:
        /*001c*/ 	.word	0x00000000
        /*0020*/ 	.short	0x0005
        /*0022*/ 	.short	0x0024
        /*0024*/ 	.byte	0x00, 0xf0, 0x11, 0x00


	//----- nvinfo : EIATTR_KPARAM_INFO
	.align		4
.L_1985:
        /*0028*/ 	.byte	0x04, 0x17
        /*002a*/ 	.short	(.L_1987 - .L_1986)
.L_1986:
        /*002c*/ 	.word	0x00000000
        /*0030*/ 	.short	0x0004
        /*0032*/ 	.short	0x0020
        /*0034*/ 	.byte	0x00, 0xf0, 0x11, 0x00


	//----- nvinfo : EIATTR_KPARAM_INFO
	.align		4
.L_1987:
        /*0038*/ 	.byte	0x04, 0x17
        /*003a*/ 	.short	(.L_1989 - .L_1988)
.L_1988:
        /*003c*/ 	.word	0x00000000
        /*0040*/ 	.short	0x0003
        /*0042*/ 	.short	0x0018
        /*0044*/ 	.byte	0x00, 0xf5, 0x21, 0x00


	//----- nvinfo : EIATTR_KPARAM_INFO
	.align		4
.L_1989:
        /*0048*/ 	.byte	0x04, 0x17
        /*004a*/ 	.short	(.L_1991 - .L_1990)
.L_1990:
        /*004c*/ 	.word	0x00000000
        /*0050*/ 	.short	0x0002
        /*0052*/ 	.short	0x0010
        /*0054*/ 	.byte	0x00, 0xf5, 0x21, 0x00


	//----- nvinfo : EIATTR_KPARAM_INFO
	.align		4
.L_1991:
        /*0058*/ 	.byte	0x04, 0x17
        /*005a*/ 	.short	(.L_1993 - .L_1992)
.L_1992:
        /*005c*/ 	.word	0x00000000
        /*0060*/ 	.short	0x0001
        /*0062*/ 	.short	0x0008
        /*0064*/ 	.byte	0x00, 0xf5, 0x21, 0x00


	//----- nvinfo : EIATTR_KPARAM_INFO
	.align		4
.L_1993:
        /*0068*/ 	.byte	0x04, 0x17
        /*006a*/ 	.short	(.L_1995 - .L_1994)
.L_1994:
        /*006c*/ 	.word	0x00000000
        /*0070*/ 	.short	0x0000
        /*0072*/ 	.short	0x0000
        /*0074*/ 	.byte	0x00, 0xf5, 0x21, 0x00


	//----- nvinfo : EIATTR_SPARSE_MMA_MASK
	.align		4
.L_1995:
        /*0078*/ 	.byte	0x03, 0x50
        /*007a*/ 	.short	0x0000


	//----- nvinfo : EIATTR_MAXREG_COUNT
	.align		4
        /*007c*/ 	.byte	0x03, 0x1b
        /*007e*/ 	.short	0x00ff


	//----- nvinfo : EIATTR_NUM_BARRIERS
	.align		4
        /*0080*/ 	.byte	0x02, 0x4c
        /*0082*/ 	.byte	0x01
	.zero		1


	//----- nvinfo : EIATTR_MERCURY_ISA_VERSION
	.align		4
        /*0084*/ 	.byte	0x03, 0x5f
        /*0086*/ 	.short	0x0101


	//----- nvinfo : EIATTR_COOP_GROUP_MASK_REGIDS
	.align		4
        /*0088*/ 	.byte	0x04, 0x29
        /*008a*/ 	.short	(.L_1997 - .L_1996)


	//   ....[0]....
.L_1996:
        /*008c*/ 	.word	0xffffffff


	//   ....[1]....
        /*0090*/ 	.word	0xffffffff


	//   ....[2]....
        /*0094*/ 	.word	0xffffffff


	//   ....[3]....
        /*0098*/ 	.word	0xffffffff


	//   ....[4]....
        /*009c*/ 	.word	0xffffffff


	//   ....[5]....
        /*00a0*/ 	.word	0xffffffff


	//   ....[6]....
        /*00a4*/ 	.word	0xffffffff


	//   ....[7]....
        /*00a8*/ 	.word	0xffffffff


	//   ....[8]....
        /*00ac*/ 	.word	0xffffffff


	//   ....[9]....
        /*00b0*/ 	.word	0xffffffff


	//   ....[10]....
        /*00b4*/ 	.word	0xffffffff


	//   ....[11]....
        /*00b8*/ 	.word	0xffffffff


	//   ....[12]....
        /*00bc*/ 	.word	0xffffffff


	//   ....[13]....
        /*00c0*/ 	.word	0xffffffff


	//   ....[14]....
        /*00c4*/ 	.word	0xffffffff


	//   ....[15]....
        /*00c8*/ 	.word	0xffffffff


	//   ....[16]....
        /*00cc*/ 	.word	0xffffffff


	//   ....[17]....
        /*00d0*/ 	.word	0xffffffff


	//   ....[18]....
        /*00d4*/ 	.word	0xffffffff


	//   ....[19]....
        /*00d8*/ 	.word	0xffffffff


	//   ....[20]....
        /*00dc*/ 	.word	0xffffffff


	//   ....[21]....
        /*00e0*/ 	.word	0xffffffff


	//   ....[22]....
        /*00e4*/ 	.word	0xffffffff


	//   ....[23]....
        /*00e8*/ 	.word	0xffffffff


	//   ....[24]....
        /*00ec*/ 	.word	0xffffffff


	//   ....[25]....
        /*00f0*/ 	.word	0xffffffff


	//   ....[26]....
        /*00f4*/ 	.word	0xffffffff


	//   ....[27]....
        /*00f8*/ 	.word	0xffffffff


	//   ....[28]....
        /*00fc*/ 	.word	0xffffffff


	//   ....[29]....
        /*0100*/ 	.word	0xffffffff


	//   ....[30]....
        /*0104*/ 	.word	0xffffffff


	//   ....[31]....
        /*0108*/ 	.word	0xffffffff


	//   ....[32]....
        /*010c*/ 	.word	0xffffffff


	//   ....[33]....
        /*0110*/ 	.word	0xffffffff


	//   ....[34]....
        /*0114*/ 	.word	0xffffffff


	//   ....[35]....
        /*0118*/ 	.word	0xffffffff


	//   ....[36]....
        /*011c*/ 	.word	0xffffffff


	//   ....[37]....
        /*0120*/ 	.word	0xffffffff


	//   ....[38]....
        /*0124*/ 	.word	0xffffffff


	//   ....[39]....
        /*0128*/ 	.word	0xffffffff


	//   ....[40]....
        /*012c*/ 	.word	0xffffffff


	//   ....[41]....
        /*0130*/ 	.word	0xffffffff


	//   ....[42]....
        /*0134*/ 	.word	0xffffffff


	//   ....[43]....
        /*0138*/ 	.word	0xffffffff


	//   ....[44]....
        /*013c*/ 	.word	0xffffffff


	//   ....[45]....
        /*0140*/ 	.word	0xffffffff


	//   ....[46]....
        /*0144*/ 	.word	0xffffffff


	//   ....[47]....
        /*0148*/ 	.word	0xffffffff


	//   ....[48]....
        /*014c*/ 	.word	0xffffffff


	//   ....[49]....
        /*0150*/ 	.word	0xffffffff


	//   ....[50]....
        /*0154*/ 	.word	0xffffffff


	//   ....[51]....
        /*0158*/ 	.word	0xffffffff


	//   ....[52]....
        /*015c*/ 	.word	0xffffffff


	//   ....[53]....
        /*0160*/ 	.word	0xffffffff


	//   ....[54]....
        /*0164*/ 	.word	0xffffffff


	//   ....[55]....
        /*0168*/ 	.word	0xffffffff


	//   ....[56]....
        /*016c*/ 	.word	0xffffffff


	//   ....[57]....
        /*0170*/ 	.word	0xffffffff


	//   ....[58]....
        /*0174*/ 	.word	0xffffffff


	//   ....[59]....
        /*0178*/ 	.word	0xffffffff


	//----- nvinfo : EIATTR_COOP_GROUP_INSTR_OFFSETS
	.align		4
.L_1997:
        /*017c*/ 	.byte	0x04, 0x28
        /*017e*/ 	.short	(.L_1999 - .L_1998)


	//   ....[0]....
.L_1998:
        /*0180*/ 	.word	0x00001340


	//   ....[1]....
        /*0184*/ 	.word	0x00001360


	//   ....[2]....
        /*0188*/ 	.word	0x00001370


	//   ....[3]....
        /*018c*/ 	.word	0x00001380


	//   ....[4]....
        /*0190*/ 	.word	0x00001390


	//   ....[5]....
        /*0194*/ 	.word	0x000013a0


	//   ....[6]....
        /*0198*/ 	.word	0x000013d0


	//   ....[7]....
        /*019c*/ 	.word	0x000013f0


	//   ....[8]....
        /*01a0*/ 	.word	0x00001410


	//   ....[9]....
        /*01a4*/ 	.word	0x00001430


	//   ....[10]....
        /*01a8*/ 	.word	0x00001450


	//   ....[11]....
        /*01ac*/ 	.word	0x00001460


	//   ....[12]....
        /*01b0*/ 	.word	0x00001490


	//   ....[13]....
        /*01b4*/ 	.word	0x000014b0


	//   ....[14]....
        /*01b8*/ 	.word	0x000014d0


	//   ....[15]....
        /*01bc*/ 	.word	0x000014f0


	//   ....[16]....
        /*01c0*/ 	.word	0x00001510


	//   ....[17]....
        /*01c4*/ 	.word	0x00001520


	//   ....[18]....
        /*01c8*/ 	.word	0x00001560


	//   ....[19]....
        /*01cc*/ 	.word	0x00001580


	//   ....[20]....
        /*01d0*/ 	.word	0x000015a0


	//   ....[21]....
        /*01d4*/ 	.word	0x000015d0


	//   ....[22]....
        /*01d8*/ 	.word	0x000015f0


	//   ....[23]....
        /*01dc*/ 	.word	0x00001600


	//   ....[24]....
        /*01e0*/ 	.word	0x00001640


	//   ....[25]....
        /*01e4*/ 	.word	0x00001660


	//   ....[26]....
        /*01e8*/ 	.word	0x00001680


	//   ....[27]....
        /*01ec*/ 	.word	0x000016a0


	//   ....[28]....
        /*01f0*/ 	.word	0x000016c0


	//   ....[29]....
        /*01f4*/ 	.word	0x000016d0


	//   ....[30]....
        /*01f8*/ 	.word	0x000018e0


	//   ....[31]....
        /*01fc*/ 	.word	0x000018f0


	//   ....[32]....
        /*0200*/ 	.word	0x00001900


	//   ....[33]....
        /*0204*/ 	.word	0x00001910


	//   ....[34]....
        /*0208*/ 	.word	0x00001920


	//   ....[35]....
        /*020c*/ 	.word	0x00001930


	//   ....[36]....
        /*0210*/ 	.word	0x00001960


	//   ....[37]....
        /*0214*/ 	.word	0x00001980


	//   ....[38]....
        /*0218*/ 	.word	0x000019a0


	//   ....[39]....
        /*021c*/ 	.word	0x000019c0


	//   ....[40]....
        /*0220*/ 	.word	0x000019e0


	//   ....[41]....
        /*0224*/ 	.word	0x000019f0


	//   ....[42]....
        /*0228*/ 	.word	0x00001a30


	//   ....[43]....
        /*022c*/ 	.word	0x00001a50


	//   ....[44]....
        /*0230*/ 	.word	0x00001a70


	//   ....[45]....
        /*0234*/ 	.word	0x00001a90


	//   ....[46]....
        /*0238*/ 	.word	0x00001aa0


	//   ....[47]....
        /*023c*/ 	.word	0x00001ab0


	//   ....[48]....
        /*0240*/ 	.word	0x00001ae0


	//   ....[49]....
        /*0244*/ 	.word	0x00001b00


	//   ....[50]....
        /*0248*/ 	.word	0x00001b20


	//   ....[51]....
        /*024c*/ 	.word	0x00001b40


	//   ....[52]....
        /*0250*/ 	.word	0x00001b60


	//   ....[53]....
        /*0254*/ 	.word	0x00001b70


	//   ....[54]....
        /*0258*/ 	.word	0x00001bb0


	//   ....[55]....
        /*025c*/ 	.word	0x00001bd0


	//   ....[56]....
        /*0260*/ 	.word	0x00001bf0


	//   ....[57]....
        /*0264*/ 	.word	0x00001c10


	//   ....[58]....
        /*0268*/ 	.word	0x00001c20


	//   ....[59]....
        /*026c*/ 	.word	0x00001c30


	//----- nvinfo : EIATTR_VRC_CTA_INIT_COUNT
	.align		4
.L_1999:
        /*0270*/ 	.byte	0x02, 0x4a
	.zero		1
	.zero		1


	//----- nvinfo : EIATTR_EXIT_INSTR_OFFSETS
	.align		4
        /*0274*/ 	.byte	0x04, 0x1c
        /*0276*/ 	.short	(.L_2001 - .L_2000)


	//   ....[0]....
.L_2000:
        /*0278*/ 	.word	0x00000040


	//   ....[1]....
        /*027c*/ 	.word	0x000017b0


	//   ....[2]....
        /*0280*/ 	.word	0x00001c40


	//   ....[3]....
        /*0284*/ 	.word	0x00001f20


	//----- nvinfo : EIATTR_CRS_STACK_SIZE
	.align		4
.L_2001:
        /*0288*/ 	.byte	0x04, 0x1e
        /*028a*/ 	.short	(.L_2003 - .L_2002)
.L_2002:
        /*028c*/ 	.word	0x00000000


	//----- nvinfo : EIATTR_CBANK_PARAM_SIZE
	.align		4
.L_2003:
        /*0290*/ 	.byte	0x03, 0x19
        /*0292*/ 	.short	0x0029


	//----- nvinfo : EIATTR_PARAM_CBANK
	.align		4
        /*0294*/ 	.byte	0x04, 0x0a
        /*0296*/ 	.short	(.L_2005 - .L_2004)
	.align		4
.L_2004:
        /*0298*/ 	.word	index@(.nv.constant0._Z19gemv_kernel_batchedI6__half7__half2Li64ELi6EEvPKT_S4_S4_PS2_iib)
        /*029c*/ 	.short	0x0380
        /*029e*/ 	.short	0x0029


	//----- nvinfo : EIATTR_SW_WAR
	.align		4
.L_2005:
        /*02a0*/ 	.byte	0x04, 0x36
        /*02a2*/ 	.short	(.L_2007 - .L_2006)
.L_2006:
        /*02a4*/ 	.word	0x00000008
.L_2007:


//--------------------- .nv.info._Z19gemv_kernel_batchedI6__half7__half2Li64ELi5EEvPKT_S4_S4_PS2_iib --------------------------
	.section	.nv.info._Z19gemv_kernel_batchedI6__half7__half2Li64ELi5EEvPKT_S4_S4_PS2_iib,"",@"SHT_CUDA_INFO"
	.sectionflags	@""
	.align	4


	//----- nvinfo : EIATTR_CUDA_API_VERSION
	.align		4
        /*0000*/ 	.byte	0x04, 0x37
        /*0002*/ 	.short	(.L_2009 - .L_2008)
.L_2008:
        /*0004*/ 	.word	0x00000082


	//----- nvinfo : EIATTR_KPARAM_INFO
	.align		4
.L_2009:
        /*0008*/ 	.byte	0x04, 0x17
        /*000a*/ 	.short	(.L_2011 - .L_2010)
.L_2010:
        /*000c*/ 	.word	0x00000000
        /*0010*/ 	.short	0x0006
        /*0012*/ 	.short	0x0028
        /*0014*/ 	.byte	0x00, 0xf0, 0x05, 0x00


	//----- nvinfo : EIATTR_KPARAM_INFO
	.align		4
.L_2011:
        /*0018*/ 	.byte	0x04, 0x17
        /*001a*/ 	.short	(.L_2013 - .L_2012)
.L_2012:
        /*001c*/ 	.word	0x00000000
        /*0020*/ 	.short	0x0005
        /*0022*/ 	.short	0x0024
        /*0024*/ 	.byte	0x00, 0xf0, 0x11, 0x00


	//----- nvinfo : EIATTR_KPARAM_INFO
	.align		4
.L_2013:
        /*0028*/ 	.byte	0x04, 0x17
        /*002a*/ 	.short	(.L_2015 - .L_2014)
.L_2014:
        /*002c*/ 	.word	0x00000000
        /*0030*/ 	.short	0x0004
        /*0032*/ 	.short	0x0020
        /*0034*/ 	.byte	0x00, 0xf0, 0x11, 0x00


	//----- nvinfo : EIATTR_KPARAM_INFO
	.align		4
.L_2015:
        /*0038*/ 	.byte	0x04, 0x17
        /*003a*/ 	.short	(.L_2017 - .L_2016)
.L_2016:
        /*003c*/ 	.word	0x00000000
        /*0040*/ 	.short	0x0003
        /*0042*/ 	.short	0x0018
        /*0044*/ 	.byte	0x00, 0xf5, 0x21, 0x00


	//----- nvinfo : EIATTR_KPARAM_INFO
	.align		4
.L_2017:
        /*0048*/ 	.byte	0x04, 0x17
        /*004a*/ 	.short	(.L_2019 - .L_2018)
.L_2018:
        /*004c*/ 	.word	0x00000000
        /*0050*/ 	.short	0x0002
        /*0052*/ 	.short	0x0010
        /*0054*/ 	.byte	0x00, 0xf5, 0x21, 0x00


	//----- nvinfo : EIATTR_KPARAM_INFO
	.align		4
.L_2019:
        /*0058*/ 	.byte	0x04, 0x17
        /*005a*/ 	.short	(.L_2021 - .L_2020)
.L_2020:
        /*005c*/ 	.word	0x00000000
        /*0060*/ 	.short	0x0001
        /*0062*/ 	.short	0x0008
        /*0064*/ 	.byte	0x00, 0xf5, 0x21, 0x00


	//----- nvinfo : EIATTR_KPARAM_INFO
	.align		4
.L_2021:
        /*0068*/ 	.byte	0x04, 0x17
        /*006a*/ 	.short	(.L_2023 - .L_2022)
.L_2022:
        /*006c*/ 	.word	0x00000000
        /*0070*/ 	.short	0x0000
        /*0072*/ 	.short	0x0000
        /*0074*/ 	.byte	0x00, 0xf5, 0x21, 0x00


	//----- nvinfo : EIATTR_SPARSE_MMA_MASK
	.align		4
.L_2023:
        /*0078*/ 	.byte	0x03, 0x50
        /*007a*/ 	.short	0x0000


	//----- nvinfo : EIATTR_MAXREG_COUNT
	.align		4
        /*007c*/ 	.byte	0x03, 0x1b
        /*007e*/ 	.short	0x00ff


	//----- nvinfo : EIATTR_NUM_BARRIERS
	.align		4
        /*0080*/ 	.byte	0x02, 0x4c
        /*0082*/ 	.byte	0x01
	.zero		1


	//----- nvinfo : EIATTR_MERCURY_ISA_VERSION
	.align		4
        /*0084*/ 	.byte	0x03, 0x5f
        /*0086*/ 	.short	0x0101


	//----- nvinfo : EIATTR_COOP_GROUP_MASK_REGIDS
	.align		4
        /*0088*/ 	.byte	0x04, 0x29
        /*008a*/ 	.short	(.L_2025 - .L_2024)


	//   ....[0]....
.L_2024:
        /*008c*/ 	.word	0xffffffff


	//   ....[1]....
        /*0090*/ 	.word	0xffffffff


	//   ....[2]....
        /*0094*/ 	.word	0xffffffff


	//   ....[3]....
        /*0098*/ 	.word	0xffffffff


	//   ....[4]....
        /*009c*/ 	.word	0xffffffff


	//   ....[5]....
        /*00a0*/ 	.word	0xffffffff


	//   ....[6]....
        /*00a4*/ 	.word	0xffffffff


	//   ....[7]....
        /*00a8*/ 	.word	0xffffffff


	//   ....[8]....
        /*00ac*/ 	.word	0xffffffff


	//   ....[9]....
        /*00b0*/ 	.word	0xffffffff


	//   ....[10]....
        /*00b4*/ 	.word	0xffffffff


	//   ....[11]....
        /*00b8*/ 	.word	0xffffffff


	//   ....[12]....
        /*00bc*/ 	.word	0xffffffff


	//   ....[13]....
        /*00c0*/ 	.word	0xffffffff


	//   ....[14]....
        /*00c4*/ 	.word	0xffffffff


	//   ....[15]....
        /*00c8*/ 	.word	0xffffffff


	//   ....[16]....
        /*00cc*/ 	.word	0xffffffff


	//   ....[17]....
        /*00d0*/ 	.word	0xffffffff


	//   ....[18]....
        /*00d4*/ 	.word	0xffffffff


	//   ....[19]....
        /*00d8*/ 	.word	0xffffffff


	//   ....[20]....
        /*00dc*/ 	.word	0xffffffff


	//   ....[21]....
        /*00e0*/ 	.word	0xffffffff


	//   ....[22]....
        /*00e4*/ 	.word	0xffffffff


	//   ....[23]....
        /*00e8*/ 	.word	0xffffffff


	//   ....[24]....
        /*00ec*/ 	.word	0xffffffff


	//   ....[25]....
        /*00f0*/ 	.word	0xffffffff


	//   ....[26]....
        /*00f4*/ 	.word	0xffffffff


	//   ....[27]....
        /*00f8*/ 	.word	0xffffffff


	//   ....[28]....
        /*00fc*/ 	.word	0xffffffff


	//   ....[29]....
        /*0100*/ 	.word	0xffffffff


	//   ....[30]....
        /*0104*/ 	.word	0xffffffff


	//   ....[31]....
        /*0108*/ 	.word	0xffffffff


	//   ....[32]....
        /*010c*/ 	.word	0xffffffff


	//   ....[33]....
        /*0110*/ 	.word	0xffffffff


	//   ....[34]....
        /*0114*/ 	.word	0xffffffff


	//   ....[35]....
        /*0118*/ 	.word	0xffffffff


	//   ....[36]....
        /*011c*/ 	.word	0xffffffff


	//   ....[37]....
        /*0120*/ 	.word	0xffffffff


	//   ....[38]....
        /*0124*/ 	.word	0xffffffff


	//   ....[39]....
        /*0128*/ 	.word	0xffffffff


	//   ....[40]....
        /*012c*/ 	.word	0xffffffff


	//   ....[41]....
        /*0130*/ 	.word	0xffffffff


	//   ....[42]....
        /*0134*/ 	.word	0xffffffff


	//   ....[43]....
        /*0138*/ 	.word	0xffffffff


	//   ....[44]....
        /*013c*/ 	.word	0xffffffff


	//   ....[45]....
        /*0140*/ 	.word	0xffffffff


	//   ....[46]....
        /*0144*/ 	.word	0xffffffff


	//   ....[47]....
        /*0148*/ 	.word	0xffffffff


	//   ....[48]....
        /*014c*/ 	.word	0xffffffff


	//   ....[49]....
        /*0150*/ 	.word	0xffffffff


	//----- nvinfo : EIATTR_COOP_GROUP_INSTR_OFFSETS
	.align		4
.L_2025:
        /*0154*/ 	.byte	0x04, 0x28
        /*0156*/ 	.short	(.L_2027 - .L_2026)


	//   ....[0]....
.L_2026:
        /*0158*/ 	.word	0x000010c0


	//   ....[1]....
        /*015c*/ 	.word	0x000010f0


	//   ....[2]....
        /*0160*/ 	.word	0x00001100


	//   ....[3]....
        /*0164*/ 	.word	0x00001110


	//   ....[4]....
        /*0168*/ 	.word	0x00001120


	//   ....[5]....
        /*016c*/ 	.word	0x00001160


	//   ....[6]....
        /*0170*/ 	.word	0x00001180


	//   ....[7]....
        /*0174*/ 	.word	0x000011a0


	//   ....[8]....
        /*0178*/ 	.word	0x000011b0


	//   ....[9]....
        /*017c*/ 	.word	0x000011c0


	//   ....[10]....
        /*0180*/ 	.word	0x000011f0


	//   ....[11]....
        /*0184*/ 	.word	0x00001210


	//   ....[12]....
        /*0188*/ 	.word	0x00001240


	//   ....[13]....
        /*018c*/ 	.word	0x00001250


	//   ....[14]....
        /*0190*/ 	.word	0x00001260


	//   ....[15]....
        /*0194*/ 	.word	0x00001290


	//   ....[16]....
        /*0198*/ 	.word	0x000012a0


	//   ....[17]....
        /*019c*/ 	.word	0x000012d0


	//   ....[18]....
        /*01a0*/ 	.word	0x000012f0


	//   ....[19]....
        /*01a4*/ 	.word	0x00001300


	//   ....[20]....
        /*01a8*/ 	.word	0x00001330


	//   ....[21]....
        /*01ac*/ 	.word	0x00001340


	//   ....[22]....
        /*01b0*/ 	.word	0x00001370


	//   ....[23]....
        /*01b4*/ 	.word	0x000013a0


	//   ....[24]....
        /*01b8*/ 	.word	0x000013b0


	//   ....[25]....
        /*01bc*/ 	.word	0x000015f0


	//   ....[26]....
        /*01c0*/ 	.word	0x00001600


	//   ....[27]....
        /*01c4*/ 	.word	0x00001610


	//   ....[28]....
        /*01c8*/ 	.word	0x00001620


	//   ....[29]....
        /*01cc*/ 	.word	0x00001630


	//   ....[30]....
        /*01d0*/ 	.word	0x00001670


	//   ....[31]....
        /*01d4*/ 	.word	0x00001690


	//   ....[32]....
        /*01d8*/ 	.word	0x000016b0


	//   ....[33]....
        /*01dc*/ 	.word	0x000016c0


	//   ....[34]....
        /*01e0*/ 	.word	0x000016d0


	//   ....[35]....
        /*01e4*/ 	.word	0x00001700


	//   ....[36]....
        /*01e8*/ 	.word	0x00001720


	//   ....[37]....
        /*01ec*/ 	.word	0x00001740


	//   ....[38]....
        /*01f0*/ 	.word	0x00001760


	//   ....[39]....
        /*01f4*/ 	.word	0x00001770


	//   ....[40]....
        /*01f8*/ 	.word	0x000017a0


	//   ....[41]....
        /*01fc*/ 	.word	0x000017c0


	//   ....[42]....
        /*0200*/ 	.word	0x000017e0


	//   ....[43]....
        /*0204*/ 	.word	0x00001800


	//   ....[44]....
        /*0208*/ 	.word	0x00001810


	//   ....[45]....
        /*020c*/ 	.word	0x00001840


	//   ....[46]....
        /*0210*/ 	.word	0x00001860


	//   ....[47]....
        /*0214*/ 	.word	0x00001880


	//   ....[48]....
        /*0218*/ 	.word	0x000018a0


	//   ....[49]....
        /*021c*/ 	.word	0x000018b0


	//----- nvinfo : EIATTR_VRC_CTA_INIT_COUNT
	.align		4
.L_2027:
        /*0220*/ 	.byte	0x02, 0x4a
	.zero		1
	.zero		1


	//----- nvinfo : EIATTR_EXIT_INSTR_OFFSETS
	.align		4
        /*0224*/ 	.byte	0x04, 0x1c
        /*0226*/ 	.short	(.L_2029 - .L_2028)


	//   ....[0]....
.L_2028:
        /*0228*/ 	.word	0x00000040


	//   ....[1]....
        /*022c*/ 	.word	0x000014e0


	//   ....[2]....
        /*0230*/ 	.word	0x000018c0


	//   ....[3]....
        /*0234*/ 	.word	0x00001b30


	//----- nvinfo : EIATTR_CRS_STACK_SIZE
	.align		4
.L_2029:
        /*0238*/ 	.byte	0x04, 0x1e
        /*023a*/ 	.short	(.L_2031 - .L_2030)
.L_2030:
        /*023c*/ 	.word	0x00000000


	//----- nvinfo : EIATTR_CBANK_PARAM_SIZE
	.align		4
.L_2031:
        /*0240*/ 	.byte	0x03, 0x19
        /*0242*/ 	.short	0x0029


	//----- nvinfo : EIATTR_PARAM_CBANK
	.align		4
        /*0244*/ 	.byte	0x04, 0x0a
        /*0246*/ 	.short	(.L_2033 - .L_2032)
	.align		4
.L_2032:
        /*0248*/ 	.word	index@(.nv.constant0._Z19gemv_kernel_batchedI6__half7__half2Li64ELi5EEvPKT_S4_S4_PS2_iib)
        /*024c*/ 	.short	0x0380
        /*024e*/ 	.short	0x0029


	//----- nvinfo : EIATTR_SW_WAR
	.align		4
.L_2033:
        /*0250*/ 	.byte	0x04, 0x36
        /*0252*/ 	.short	(.L_2035 - .L_2034)
.L_2034:
        /*0254*/ 	.word	0x00000008
.L_2035:


//--------------------- .nv.info._Z19gemv_kernel_batchedI6__half7__half2Li64ELi4EEvPKT_S4_S4_PS2_iib --------------------------
	.section	.nv.info._Z19gemv_kernel_batchedI6__half7__half2Li64ELi4EEvPKT_S4_S4_PS2_iib,"",@"SHT_CUDA_INFO"
	.sectionflags	@""
	.align	4


	//----- nvinfo : EIATTR_CUDA_API_VERSION
	.align		4
        /*0000*/ 	.byte	0x04, 0x37
        /*0002*/ 	.short	(.L_2037 - .L_2036)
.L_2036:
        /*0004*/ 	.word	0x00000082


	//----- nvinfo : EIATTR_KPARAM_INFO
	.align		4
.L_2037:
        /*0008*/ 	.byte	0x04, 0x17
        /*000a*/ 	.short	(.L_2039 - .L_2038)
.L_2038:
        /*000c*/ 	.word	0x00000000
        /*0010*/ 	.short	0x0006
        /*0012*/ 	.short	0x0028
        /*0014*/ 	.byte	0x00, 0xf0, 0x05, 0x00


	//----- nvinfo : EIATTR_KPARAM_INFO
	.align		4
.L_2039:
        /*0018*/ 	.byte	0x04, 0x17
        /*001a*/ 	.short	(.L_2041 - .L_2040)
.L_2040:
        /*001c*/ 	.word	0x00000000
        /*0020*/ 	.short	0x0005
        /*0022*/ 	.short	0x0024
        /*0024*/ 	.byte	0x00, 0xf0, 0x11, 0x00


	//----- nvinfo : EIATTR_KPARAM_INFO
	.align		4
.L_2041:
        /*0028*/ 	.byte	0x04, 0x17
        /*002a*/ 	.short	(.L_2043 - .L_2042)
.L_2042:
        /*002c*/ 	.word	0x00000000
        /*0030*/ 	.short	0x0004
        /*0032*/ 	.short	0x0020
        /*0034*/ 	.byte	0x00, 0xf0, 0x11, 0x00


	//----- nvinfo : EIATTR_KPARAM_INFO
	.align		4
.L_2043:
        /*0038*/ 	.byte	0x04, 0x17
        /*003a*/ 	.short	(.L_2045 - .L_2044)
.L_2044:
        /*003c*/ 	.word	0x00000000
        /*0040*/ 	.short	0x0003
        /*0042*/ 	.short	0x0018
        /*0044*/ 	.byte	0x00, 0xf5, 0x21, 0x00


	//----- nvinfo : EIATTR_KPARAM_INFO
	.align		4
.L_2045:
        /*0048*/ 	.byte	0x04, 0x17
        /*004a*/ 	.short	(.L_2047 - .L_2046)
.L_2046:
        /*004c*/ 	.word	0x00000000
        /*0050*/ 	.short	0x0002
        /*0052*/ 	.short	0x0010
        /*0054*/ 	.byte	0x00, 0xf5, 0x21, 0x00


	//----- nvinfo : EIATTR_KPARAM_INFO
	.align		4
.L_2047:
        /*0058*/ 	.byte	0x04, 0x17
        /*005a*/ 	.short	(.L_2049 - .L_2048)
.L_2048:
        /*005c*/ 	.word	0x00000000
        /*0060*/ 	.short	0x0001
        /*0062*/ 	.short	0x0008
        /*0064*/ 	.byte	0x00, 0xf5, 0x21, 0x00


	//----- nvinfo : EIATTR_KPARAM_INFO
	.align		4
.L_2049:
        /*0068*/ 	.byte	0x04, 0x17
        /*006a*/ 	.short	(.L_2051 - .L_2050)
.L_2050:
        /*006c*/ 	.word	0x00000000
        /*0070*/ 	.short	0x0000
        /*0072*/ 	.short	0x0000
        /*0074*/ 	.byte	0x00, 0xf5, 0x21, 0x00


	//----- nvinfo : EIATTR_SPARSE_MMA_MASK
	.align		4
.L_2051:
        /*0078*/ 	.byte	0x03, 0x50
        /*007a*/ 	.short	0x0000


	//----- nvinfo : EIATTR_MAXREG_COUNT
	.align		4
        /*007c*/ 	.byte	0x03, 0x1b
        /*007e*/ 	.short	0x00ff


	//----- nvinfo : EIATTR_NUM_BARRIERS
	.align		4
        /*0080*/ 	.byte	0x02, 0x4c
        /*0082*/ 	.byte	0x01
	.zero		1


	//----- nvinfo : EIATTR_MERCURY_ISA_VERSION
	.align		4
        /*0084*/ 	.byte	0x03, 0x5f
        /*0086*/ 	.short	0x0101


	//----- nvinfo : EIATTR_COOP_GROUP_MASK_REGIDS
	.align		4
        /*0088*/ 	.byte	0x04, 0x29
        /*008a*/ 	.short	(.L_2053 - .L_2052)


	//   ....[0]....
.L_2052:
        /*008c*/ 	.word	0xffffffff


	//   ....[1]....
        /*0090*/ 	.word	0xffffffff


	//   ....[2]....
        /*0094*/ 	.word	0xffffffff


	//   ....[3]....
        /*0098*/ 	.word	0xffffffff


	//   ....[4]....
        /*009c*/ 	.word	0xffffffff


	//   ....[5]....
        /*00a0*/ 	.word	0xffffffff


	//   ....[6]....
        /*00a4*/ 	.word	0xffffffff


	//   ....[7]....
        /*00a8*/ 	.word	0xffffffff


	//   ....[8]....
        /*00ac*/ 	.word	0xffffffff


	//   ....[9]....
        /*00b0*/ 	.word	0xffffffff


	//   ....[10]....
        /*00b4*/ 	.word	0xffffffff


	//   ....[11]....
        /*00b8*/ 	.word	0xffffffff


	//   ....[12]....
        /*00bc*/ 	.word	0xffffffff


	//   ....[13]....
        /*00c0*/ 	.word	0xffffffff


	//   ....[14]....
        /*00c4*/ 	.word	0xffffffff


	//   ....[15]....
        /*00c8*/ 	.word	0xffffffff


	//   ....[16]....
        /*00cc*/ 	.word	0xffffffff


	//   ....[17]....
        /*00d0*/ 	.word	0xffffffff


	//   ....[18]....
        /*00d4*/ 	.word	0xffffffff


	//   ....[19]....
        /*00d8*/ 	.word	0xffffffff


	//   ....[20]....
        /*00dc*/ 	.word	0xffffffff


	//   ....[21]....
        /*00e0*/ 	.word	0xffffffff


	//   ....[22]....
        /*00e4*/ 	.word	0xffffffff


	//   ....[23]....
        /*00e8*/ 	.word	0xffffffff


	//   ....[24]....
        /*00ec*/ 	.word	0xffffffff


	//   ....[25]....
        /*00f0*/ 	.word	0xffffffff


	//   ....[26]....
        /*00f4*/ 	.word	0xffffffff


	//   ....[27]....
        /*00f8*/ 	.word	0xffffffff


	//   ....[28]....
        /*00fc*/ 	.word	0xffffffff


	//   ....[29]....
        /*0100*/ 	.word	0xffffffff


	//   ....[30]....
        /*0104*/ 	.word	0xffffffff


	//   ....[31]....
        /*0108*/ 	.word	0xffffffff


	//   ....[32]....
        /*010c*/ 	.word	0xffffffff


	//   ....[33]....
        /*0110*/ 	.word	0xffffffff


	//   ....[34]....
        /*0114*/ 	.word	0xffffffff


	//   ....[35]....
        /*0118*/ 	.word	0xffffffff


	//   ....[36]....
        /*011c*/ 	.word	0xffffffff


	//   ....[37]....
        /*0120*/ 	.word	0xffffffff


	//   ....[38]....
        /*0124*/ 	.word	0xffffffff


	//   ....[39]....
        /*0128*/ 	.word	0xffffffff


	//----- nvinfo : EIATTR_COOP_GROUP_INSTR_OFFSETS
	.align		4
.L_2053:
        /*012c*/ 	.byte	0x04, 0x28
        /*012e*/ 	.short	(.L_2055 - .L_2054)


	//   ....[0]....
.L_2054:
        /*0130*/ 	.word	0x00000e50


	//   ....[1]....
        /*0134*/ 	.word	0x00000e70


	//   ....[2]....
        /*0138*/ 	.word	0x00000e80


	//   ....[3]....
        /*013c*/ 	.word	0x00000e90


	//   ....[4]....
        /*0140*/ 	.word	0x00000ec0


	//   ....[5]....
        /*0144*/ 	.word	0x00000ee0


	//   ....[6]....
        /*0148*/ 	.word	0x00000f00


	//   ....[7]....
        /*014c*/ 	.word	0x00000f10


	//   ....[8]....
        /*0150*/ 	.word	0x00000f40


	//   ....[9]....
        /*0154*/ 	.word	0x00000f60


	//   ....[10]....
        /*0158*/ 	.word	0x00000f80


	//   ....[11]....
        /*015c*/ 	.word	0x00000f90


	//   ....[12]....
        /*0160*/ 	.word	0x00000fc0


	//   ....[13]....
        /*0164*/ 	.word	0x00000ff0


	//   ....[14]....
        /*0168*/ 	.word	0x00001010


	//   ....[15]....
        /*016c*/ 	.word	0x00001020


	//   ....[16]....
        /*0170*/ 	.word	0x00001070


	//   ....[17]....
        /*0174*/ 	.word	0x000010a0


	//   ....[18]....
        /*0178*/ 	.word	0x000010b0


	//   ....[19]....
        /*017c*/ 	.word	0x000010c0


	//   ....[20]....
        /*0180*/ 	.word	0x00001270


	//   ....[21]....
        /*0184*/ 	.word	0x00001280


	//   ....[22]....
        /*0188*/ 	.word	0x00001290


	//   ....[23]....
        /*018c*/ 	.word	0x000012a0


	//   ....[24]....
        /*0190*/ 	.word	0x000012d0


	//   ....[25]....
        /*0194*/ 	.word	0x000012f0


	//   ....[26]....
        /*0198*/ 	.word	0x00001310


	//   ....[27]....
        /*019c*/ 	.word	0x00001320


	//   ....[28]....
        /*01a0*/ 	.word	0x00001350


	//   ....[29]....
        /*01a4*/ 	.word	0x00001370


	//   ....[30]....
        /*01a8*/ 	.word	0x00001390


	//   ....[31]....
        /*01ac*/ 	.word	0x000013a0


	//   ....[32]....
        /*01b0*/ 	.word	0x000013e0


	//   ....[33]....
        /*01b4*/ 	.word	0x00001400


	//   ....[34]....
        /*01b8*/ 	.word	0x00001410


	//   ....[35]....
        /*01bc*/ 	.word	0x00001420


	//   ....[36]....
        /*01c0*/ 	.word	0x00001450


	//   ....[37]....
        /*01c4*/ 	.word	0x00001470


	//   ....[38]....
        /*01c8*/ 	.word	0x00001490


	//   ....[39]....
        /*01cc*/ 	.word	0x000014a0


	//----- nvinfo : EIATTR_VRC_CTA_INIT_COUNT
	.align		4
.L_2055:
        /*01d0*/ 	.byte	0x02, 0x4a
	.zero		1
	.zero		1


	//----- nvinfo : EIATTR_EXIT_INSTR_OFFSETS
	.align		4
        /*01d4*/ 	.byte	0x04, 0x1c
        /*01d6*/ 	.short	(.L_2057 - .L_2056)


	//   ....[0]....
.L_2056:
        /*01d8*/ 	.word	0x00000040


	//   ....[1]....
        /*01dc*/ 	.word	0x00001180


	//   ....[2]....
        /*01e0*/ 	.word	0x000014b0


	//   ....[3]....
        /*01e4*/ 	.word	0x000016d0


	//----- nvinfo : EIATTR_CRS_STACK_SIZE
	.align		4
.L_2057:
        /*01e8*/ 	.byte	0x04, 0x1e
        /*01ea*/ 	.short	(.L_2059 - .L_2058)
.L_2058:
        /*01ec*/ 	.word	0x00000000


	//----- nvinfo : EIATTR_CBANK_PARAM_SIZE
	.align		4
.L_2059:
        /*01f0*/ 	.byte	0x03, 0x19
        /*01f2*/ 	.short	0x0029


	//----- nvinfo : EIATTR_PARAM_CBANK
	.align		4
        /*01f4*/ 	.byte	0x04, 0x0a
        /*01f6*/ 	.short	(.L_2061 - .L_2060)
	.align		4
.L_2060:
        /*01f8*/ 	.word	index@(.nv.constant0._Z19gemv_kernel_batchedI6__half7__half2Li64ELi4EEvPKT_S4_S4_PS2_iib)
        /*01fc*/ 	.short	0x0380
        /*01fe*/ 	.short	0x0029


	//----- nvinfo : EIATTR_SW_WAR
	.align		4
.L_2061:
        /*0200*/ 	.byte	0x04, 0x36
        /*0202*/ 	.short	(.L_2063 - .L_2062)
.L_2062:
        /*0204*/ 	.word	0x00000008
.L_2063:


//--------------------- .nv.info._Z19gemv_kernel_batchedI6__half7__half2Li64ELi3EEvPKT_S4_S4_PS2_iib --------------------------
	.section	.nv.info._Z19gemv_kernel_batchedI6__half7__half2Li64ELi3EEvPKT_S4_S4_PS2_iib,"",@"SHT_CUDA_INFO"
	.sectionflags	@""
	.align	4


	//----- nvinfo : EIATTR_CUDA_API_VERSION
	.align		4
        /*0000*/ 	.byte	0x04, 0x37
        /*0002*/ 	.short	(.L_2065 - .L_2064)
.L_2064:
        /*0004*/ 	.word	0x00000082


	//----- nvinfo : EIATTR_KPARAM_INFO
	.align		4
.L_2065:
        /*0008*/ 	.byte	0x04, 0x17
        /*000a*/ 	.short	(.L_2067 - .L_2066)
.L_2066:
        /*000c*/ 	.word	0x00000000
        /*0010*/ 	.short	0x0006
        /*0012*/ 	.short	0x0028
        /*0014*/ 	.byte	0x00, 0xf0, 0x05, 0x00


	//----- nvinfo : EIATTR_KPARAM_INFO
	.align		4
.L_2067:
        /*0018*/ 	.byte	0x04, 0x17
        /*001a*/ 	.short	(.L_2069 - .L_2068)
.L_2068:
        /*001c*/ 	.word	0x00000000
        /*0020*/ 	.short	0x0005
        /*0022*/ 	.short	0x0024
        /*0024*/ 	.byte	0x00, 0xf0, 0x11, 0x00


	//----- nvinfo : EIATTR_KPARAM_INFO
	.align		4
.L_2069:
        /*0028*/ 	.byte	0x04, 0x17
        /*002a*/ 	.short	(.L_2071 - .L_2070)
.L_2070:
        /*002c*/ 	.word	0x00000000
        /*0030*/ 	.short	0x0004
        /*0032*/ 	.short	0x0020
        /*0034*/ 	.byte	0x00, 0xf0, 0x11, 0x00


	//----- nvinfo : EIATTR_KPARAM_INFO
	.align		4
.L_2071:
        /*0038*/ 	.byte	0x04, 0x17
        /*003a*/ 	.short	(.L_2073 - .L_2072)
.L_2072:
        /*003c*/ 	.word	0x00000000
        /*0040*/ 	.short	0x0003
        /*0042*/ 	.short	0x0018
        /*0044*/ 	.byte	0x00, 0xf5, 0x21, 0x00


	//----- nvinfo : EIATTR_KPARAM_INFO
	.align		4
.L_2073:
        /*0048*/ 	.byte	0x04, 0x17
        /*004a*/ 	.short	(.L_2075 - .L_2074)
.L_2074:
        /*004c*/ 	.word	0x00000000
        /*0050*/ 	.short	0x0002
        /*0052*/ 	.short	0x0010
        /*0054*/ 	.byte	0x00, 0xf5, 0x21, 0x00


	//----- nvinfo : EIATTR_KPARAM_INFO
	.align		4
.L_2075:
        /*0058*/ 	.byte	0x04, 0x17
        /*005a*/ 	.short	(.L_2077 - .L_2076)
.L_2076:
        /*005c*/ 	.word	0x00000000
        /*0060*/ 	.short	0x0001
        /*0062*/ 	.short	0x0008
        /*0064*/ 	.byte	0x00, 0xf5, 0x21, 0x00


	//----- nvinfo : EIATTR_KPARAM_INFO
	.align		4
.L_2077:
        /*0068*/ 	.byte	0x04, 0x17
        /*006a*/ 	.short	(.L_2079 - .L_2078)
.L_2078:
        /*006c*/ 	.word	0x00000000
        /*0070*/ 	.short	0x0000
        /*0072*/ 	.short	0x0000
        /*0074*/ 	.byte	0x00, 0xf5, 0x21, 0x00


	//----- nvinfo : EIATTR_SPARSE_MMA_MASK
	.align		4
.L_2079:
        /*0078*/ 	.byte	0x03, 0x50
        /*007a*/ 	.short	0x0000


	//----- nvinfo : EIATTR_MAXREG_COUNT
	.align		4
        /*007c*/ 	.byte	0x03, 0x1b
        /*007e*/ 	.short	0x00ff


	//----- nvinfo : EIATTR_NUM_BARRIERS
	.align		4
        /*0080*/ 	.byte	0x02, 0x4c
        /*0082*/ 	.byte	0x01
	.zero		1


	//----- nvinfo : EIATTR_MERCURY_ISA_VERSION
	.align		4
        /*0084*/ 	.byte	0x03, 0x5f
        /*0086*/ 	.short	0x0101


	//----- nvinfo : EIATTR_INT_WARP_WIDE_INSTR_OFFSETS
	.align		4
        /*0088*/ 	.byte	0x04, 0x31
        /*008a*/ 	.short	(.L_2081 - .L_2080)


	//   ....[0]....
.L_2080:
        /*008c*/ 	.word	0x00000b40


	//----- nvinfo : EIATTR_COOP_GROUP_MASK_REGIDS
	.align		4
.L_2081:
        /*0090*/ 	.byte	0x04, 0x29
        /*0092*/ 	.short	(.L_2083 - .L_2082)


	//   ....[0]....
.L_2082:
        /*0094*/ 	.word	0xffffffff


	//   ....[1]....
        /*0098*/ 	.word	0xffffffff


	//   ....[2]....
        /*009c*/ 	.word	0xffffffff


	//   ....[3]....
        /*00a0*/ 	.word	0xffffffff


	//   ....[4]....
        /*00a4*/ 	.word	0xffffffff


	//   ....[5]....
        /*00a8*/ 	.word	0xffffffff


	//   ....[6]....
        /*00ac*/ 	.word	0xffffffff


	//   ....[7]....
        /*00b0*/ 	.word	0xffffffff


	//   ....[8]....
        /*00b4*/ 	.word	0xffffffff


	//   ....[9]....
        /*00b8*/ 	.word	0xffffffff


	//   ....[10]....
        /*00bc*/ 	.word	0xffffffff


	//   ....[11]....
        /*00c0*/ 	.word	0xffffffff


	//   ....[12]....
        /*00c4*/ 	.word	0xffffffff


	//   ....[13]....
        /*00c8*/ 	.word	0xffffffff


	//   ....[14]....
        /*00cc*/ 	.word	0xffffffff


	//   ....[15]....
        /*00d0*/ 	.word	0xffffffff


	//   ....[16]....
        /*00d4*/ 	.word	0xffffffff


	//   ....[17]....
        /*00d8*/ 	.word	0xffffffff


	//   ....[18]....
        /*00dc*/ 	.word	0xffffffff


	//   ....[19]....
        /*00e0*/ 	.word	0xffffffff


	//   ....[20]....
        /*00e4*/ 	.word	0xffffffff


	//   ....[21]....
        /*00e8*/ 	.word	0xffffffff


	//   ....[22]....
        /*00ec*/ 	.word	0xffffffff


	//   ....[23]....
        /*00f0*/ 	.word	0xffffffff


	//   ....[24]....
        /*00f4*/ 	.word	0xffffffff


	//   ....[25]....
        /*00f8*/ 	.word	0xffffffff


	//   ....[26]....
        /*00fc*/ 	.word	0xffffffff


	//   ....[27]....
        /*0100*/ 	.word	0xffffffff


	//   ....[28]....
        /*0104*/ 	.word	0xffffffff


	//   ....[29]....
        /*0108*/ 	.word	0xffffffff


	//----- nvinfo : EIATTR_COOP_GROUP_INSTR_OFFSETS
	.align		4
.L_2083:
        /*010c*/ 	.byte	0x04, 0x28
        /*010e*/ 	.short	(.L_2085 - .L_2084)


	//   ....[0]....
.L_2084:
        /*0110*/ 	.word	0x00000c90


	//   ....[1]....
        /*0114*/ 	.word	0x00000ca0


	//   ....[2]....
        /*0118*/ 	.word	0x00000cb0


	//   ....[3]....
        /*011c*/ 	.word	0x00000cf0


	//   ....[4]....
        /*0120*/ 	.word	0x00000d00


	//   ....[5]....
        /*0124*/ 	.word	0x00000d10


	//   ....[6]....
        /*0128*/ 	.word	0x00000d50


	//   ....[7]....
        /*012c*/ 	.word	0x00000d60


	//   ....[8]....
        /*0130*/ 	.word	0x00000d70


	//   ....[9]....
        /*0134*/ 	.word	0x00000dc0


	//   ....[10]....
        /*0138*/ 	.word	0x00000dd0


	//   ....[11]....
        /*013c*/ 	.word	0x00000de0


	//   ....[12]....
        /*0140*/ 	.word	0x00000e30


	//   ....[13]....
        /*0144*/ 	.word	0x00000e40


	//   ....[14]....
        /*0148*/ 	.word	0x00000e50


	//   ....[15]....
        /*014c*/ 	.word	0x00000ff0


	//   ....[16]....
        /*0150*/ 	.word	0x00001000


	//   ....[17]....
        /*0154*/ 	.word	0x00001010


	//   ....[18]....
        /*0158*/ 	.word	0x00001050


	//   ....[19]....
        /*015c*/ 	.word	0x00001060


	//   ....[20]....
        /*0160*/ 	.word	0x00001070


	//   ....[21]....
        /*0164*/ 	.word	0x000010a0


	//   ....[22]....
        /*0168*/ 	.word	0x000010c0


	//   ....[23]....
        /*016c*/ 	.word	0x000010d0


	//   ....[24]....
        /*0170*/ 	.word	0x00001100


	//   ....[25]....
        /*0174*/ 	.word	0x00001120


	//   ....[26]....
        /*0178*/ 	.word	0x00001130


	//   ....[27]....
        /*017c*/ 	.word	0x00001160


	//   ....[28]....
        /*0180*/ 	.word	0x00001180


	//   ....[29]....
        /*0184*/ 	.word	0x00001190


	//----- nvinfo : EIATTR_VRC_CTA_INIT_COUNT
	.align		4
.L_2085:
        /*0188*/ 	.byte	0x02, 0x4a
	.zero		1
	.zero		1


	//----- nvinfo : EIATTR_EXIT_INSTR_OFFSETS
	.align		4
        /*018c*/ 	.byte	0x04, 0x1c
        /*018e*/ 	.short	(.L_2087 - .L_2086)


	//   ....[0]....
.L_2086:
        /*0190*/ 	.word	0x00000050


	//   ....[1]....
        /*0194*/ 	.word	0x00000f20


	//   ....[2]....
        /*0198*/ 	.word	0x000011a0


	//   ....[3]....
        /*019c*/ 	.word	0x00001440


	//----- nvinfo : EIATTR_CRS_STACK_SIZE
	.align		4
.L_2087:
        /*01a0*/ 	.byte	0x04, 0x1e
        /*01a2*/ 	.short	(.L_2089 - .L_2088)
.L_2088:
        /*01a4*/ 	.word	0x00000000


	//----- nvinfo : EIATTR_CBANK_PARAM_SIZE
	.align		4
.L_2089:
        /*01a8*/ 	.byte	0x03, 0x19
        /*01aa*/ 	.short	0x0029


	//----- nvinfo : EIATTR_PARAM_CBANK
	.align		4
        /*01ac*/ 	.byte	0x04, 0x0a
        /*01ae*/ 	.short	(.L_2091 - .L_2090)
	.align		4
.L_2090:
        /*01b0*/ 	.word	index@(.nv.constant0._Z19gemv_kernel_batchedI6__half7__half2Li64ELi3EEvPKT_S4_S4_PS2_iib)
        /*01b4*/ 	.short	0x0380
        /*01b6*/ 	.short	0x0029


	//----- nvinfo : EIATTR_SW_WAR
	.align		4
.L_2091:
        /*01b8*/ 	.byte	0x04, 0x36
        /*01ba*/ 	.short	(.L_2093 - .L_2092)
.L_2092:
        /*01bc*/ 	.word	0x00000008
.L_2093:


//--------------------- .nv.info._Z19gemv_kernel_batchedI6__half7__half2Li64ELi2EEvPKT_S4_S4_PS2_iib --------------------------
	.section	.nv.info._Z19gemv_kernel_batchedI6__half7__half2Li64ELi2EEvPKT_S4_S4_PS2_iib,"",@"SHT_CUDA_INFO"
	.sectionflags	@""
	.align	4


	//----- nvinfo : EIATTR_CUDA_API_VERSION
	.align		4
        /*0000*/ 	.byte	0x04, 0x37
        /*0002*/ 	.short	(.L_2095 - .L_2094)
.L_2094:
        /*0004*/ 	.word	0x00000082


	//----- nvinfo : EIATTR_KPARAM_INFO
	.align		4
.L_2095:
        /*0008*/ 	.byte	0x04, 0x17
        /*000a*/ 	.short	(.L_2097 - .L_2096)
.L_2096:
        /*000c*/ 	.word	0x00000000
        /*0010*/ 	.short	0x0006
        /*0012*/ 	.short	0x0028
        /*0014*/ 	.byte	0x00, 0xf0, 0x05, 0x00


	//----- nvinfo : EIATTR_KPARAM_INFO
	.align		4
.L_2097:
        /*0018*/ 	.byte	0x04, 0x17
        /*001a*/ 	.short	(.L_2099 - .L_2098)
.L_2098:
        /*001c*/ 	.word	0x00000000
        /*0020*/ 	.short	0x0005
        /*0022*/ 	.short	0x0024
        /*0024*/ 	.byte	0x00, 0xf0, 0x11, 0x00


	//----- nvinfo : EIATTR_KPARAM_INFO
	.align		4
.L_2099:
        /*0028*/ 	.byte	0x04, 0x17
        /*002a*/ 	.short	(.L_2101 - .L_2100)
.L_2100:
        /*002c*/ 	.word	0x00000000
        /*0030*/ 	.short	0x0004
        /*0032*/ 	.short	0x0020
        /*0034*/ 	.byte	0x00, 0xf0, 0x11, 0x00


	//----- nvinfo : EIATTR_KPARAM_INFO
	.align		4
.L_2101:
        /*0038*/ 	.byte	0x04, 0x17
        /*003a*/ 	.short	(.L_2103 - .L_2102)
.L_2102:
        /*003c*/ 	.word	0x00000000
        /*0040*/ 	.short	0x0003
        /*0042*/ 	.short	0x0018
        /*0044*/ 	.byte	0x00, 0xf5, 0x21, 0x00


	//----- nvinfo : EIATTR_KPARAM_INFO
	.align		4
.L_2103:
        /*0048*/ 	.byte	0x04, 0x17
        /*004a*/ 	.short	(.L_2105 - .L_2104)
.L_2104:
        /*004c*/ 	.word	0x00000000
        /*0050*/ 	.short	0x0002
        /*0052*/ 	.short	0x0010
        /*0054*/ 	.byte	0x00, 0xf5, 0x21, 0x00


	//----- nvinfo : EIATTR_KPARAM_INFO
	.align		4
.L_2105:
        /*0058*/ 	.byte	0x04, 0x17
        /*005a*/ 	.short	(.L_2107 - .L_2106)
.L_2106:
        /*005c*/ 	.word	0x00000000
        /*0060*/ 	.short	0x0001
        /*0062*/ 	.short	0x0008
        /*0064*/ 	.byte	0x00, 0xf5, 0x21, 0x00


	//----- nvinfo : EIATTR_KPARAM_INFO
	.align		4
.L_2107:
        /*0068*/ 	.byte	0x04, 0x17
        /*006a*/ 	.short	(.L_2109 - .L_2108)
.L_2108:
        /*006c*/ 	.word	0x00000000
        /*0070*/ 	.short	0x0000
        /*0072*/ 	.short	0x0000
        /*0074*/ 	.byte	0x00, 0xf5, 0x21, 0x00


	//----- nvinfo : EIATTR_SPARSE_MMA_MASK
	.align		4
.L_2109:
        /*0078*/ 	.byte	0x03, 0x50
        /*007a*/ 	.short	0x0000


	//----- nvinfo : EIATTR_MAXREG_COUNT
	.align		4
        /*007c*/ 	.byte	0x03, 0x1b
        /*007e*/ 	.short	0x00ff


	//----- nvinfo : EIATTR_NUM_BARRIERS
	.align		4
        /*0080*/ 	.byte	0x02, 0x4c
        /*0082*/ 	.byte	0x01
	.zero		1


	//----- nvinfo : EIATTR_MERCURY_ISA_VERSION
	.align		4
        /*0084*/ 	.byte	0x03, 0x5f
        /*0086*/ 	.short	0x0101


	//----- nvinfo : EIATTR_COOP_GROUP_MASK_REGIDS
	.align		4
        /*0088*/ 	.byte	0x04, 0x29
        /*008a*/ 	.short	(.L_2111 - .L_2110)


	//   ....[0]....
.L_2110:
        /*008c*/ 	.word	0xffffffff


	//   ....[1]....
        /*0090*/ 	.word	0xffffffff


	//   ....[2]....
        /*0094*/ 	.word	0xffffffff


	//   ....[3]....
        /*0098*/ 	.word	0xffffffff


	//   ....[4]....
        /*009c*/ 	.word	0xffffffff


	//   ....[5]....
        /*00a0*/ 	.word	0xffffffff


	//   ....[6]....
        /*00a4*/ 	.word	0xffffffff


	//   ....[7]....
        /*00a8*/ 	.word	0xffffffff


	//   ....[8]....
        /*00ac*/ 	.word	0xffffffff


	//   ....[9]....
        /*00b0*/ 	.word	0xffffffff


	//   ....[10]....
        /*00b4*/ 	.word	0xffffffff


	//   ....[11]....
        /*00b8*/ 	.word	0xffffffff


	//   ....[12]....
        /*00bc*/ 	.word	0xffffffff


	//   ....[13]....
        /*00c0*/ 	.word	0xffffffff


	//   ....[14]....
        /*00c4*/ 	.word	0xffffffff


	//   ....[15]....
        /*00c8*/ 	.word	0xffffffff


	//   ....[16]....
        /*00cc*/ 	.word	0xffffffff


	//   ....[17]....
        /*00d0*/ 	.word	0xffffffff


	//   ....[18]....
        /*00d4*/ 	.word	0xffffffff


	//   ....[19]....
        /*00d8*/ 	.word	0xffffffff


	//----- nvinfo : EIATTR_COOP_GROUP_INSTR_OFFSETS
	.align		4
.L_2111:
        /*00dc*/ 	.byte	0x04, 0x28
        /*00de*/ 	.short	(.L_2113 - .L_2112)


	//   ....[0]....
.L_2112:
        /*00e0*/ 	.word	0x00000960


	//   ....[1]....
        /*00e4*/ 	.word	0x00000970


	//   ....[2]....
        /*00e8*/ 	.word	0x000009a0


	//   ....[3]....
        /*00ec*/ 	.word	0x000009b0


	//   ....[4]....
        /*00f0*/ 	.word	0x000009e0


	//   ....[5]....
        /*00f4*/ 	.word	0x000009f0


	//   ....[6]....
        /*00f8*/ 	.word	0x00000a30


	//   ....[7]....
        /*00fc*/ 	.word	0x00000a40


	//   ....[8]....
        /*0100*/ 	.word	0x00000a80


	//   ....[9]....
        /*0104*/ 	.word	0x00000a90


	//   ....[10]....
        /*0108*/ 	.word	0x00000bd0


	//   ....[11]....
        /*010c*/ 	.word	0x00000be0


	//   ....[12]....
        /*0110*/ 	.word	0x00000c10


	//   ....[13]....
        /*0114*/ 	.word	0x00000c20


	//   ....[14]....
        /*0118*/ 	.word	0x00000c50


	//   ....[15]....
        /*011c*/ 	.word	0x00000c60


	//   ....[16]....
        /*0120*/ 	.word	0x00000c90


	//   ....[17]....
        /*0124*/ 	.word	0x00000ca0


	//   ....[18]....
        /*0128*/ 	.word	0x00000cd0


	//   ....[19]....
        /*012c*/ 	.word	0x00000ce0


	//----- nvinfo : EIATTR_VRC_CTA_INIT_COUNT
	.align		4
.L_2113:
        /*0130*/ 	.byte	0x02, 0x4a
	.zero		1
	.zero		1


	//----- nvinfo : EIATTR_EXIT_INSTR_OFFSETS
	.align		4
        /*0134*/ 	.byte	0x04, 0x1c
        /*0136*/ 	.short	(.L_2115 - .L_2114)


	//   ....[0]....
.L_2114:
        /*0138*/ 	.word	0x00000040


	//   ....[1]....
        /*013c*/ 	.word	0x00000b20


	//   ....[2]....
        /*0140*/ 	.word	0x00000cf0


	//   ....[3]....
        /*0144*/ 	.word	0x00000e40


	//----- nvinfo : EIATTR_CRS_STACK_SIZE
	.align		4
.L_2115:
        /*0148*/ 	.byte	0x04, 0x1e
        /*014a*/ 	.short	(.L_2117 - .L_2116)
.L_2116:
        /*014c*/ 	.word	0x00000000


	//----- nvinfo : EIATTR_CBANK_PARAM_SIZE
	.align		4
.L_2117:
        /*0150*/ 	.byte	0x03, 0x19
        /*0152*/ 	.short	0x0029


	//----- nvinfo : EIATTR_PARAM_CBANK
	.align		4
        /*0154*/ 	.byte	0x04, 0x0a
        /*0156*/ 	.short	(.L_2119 - .L_2118)
	.align		4
.L_2118:
        /*0158*/ 	.word	index@(.nv.constant0._Z19gemv_kernel_batchedI6__half7__half2Li64ELi2EEvPKT_S4_S4_PS2_iib)
        /*015c*/ 	.short	0x0380
        /*015e*/ 	.short	0x0029


	//----- nvinfo : EIATTR_SW_WAR
	.align		4
.L_2119:
        /*0160*/ 	.byte	0x04, 0x36
        /*0162*/ 	.short	(.L_2121 - .L_2120)
.L_2120:
        /*0164*/ 	.word	0x00000008
.L_2121:


//--------------------- .nv.info._Z19gemv_kernel_batchedI6__half7__half2Li64ELi1EEvPKT_S4_S4_PS2_iib --------------------------
	.section	.nv.info._Z19gemv_kernel_batchedI6__half7__half2Li64ELi1EEvPKT_S4_S4_PS2_iib,"",@"SHT_CUDA_INFO"
	.sectionflags	@""
	.align	4


	//----- nvinfo : EIATTR_CUDA_API_VERSION
	.align		4
        /*0000*/ 	.byte	0x04, 0x37
        /*0002*/ 	.short	(.L_2123 - .L_2122)
.L_2122:
        /*0004*/ 	.word	0x00000082


	//----- nvinfo : EIATTR_KPARAM_INFO
	.align		4
.L_2123:
        /*0008*/ 	.byte	0x04, 0x17
        /*000a*/ 	.short	(.L_2125 - .L_2124)
.L_2124:
        /*000c*/ 	.word	0x00000000
        /*0010*/ 	.short	0x0006
        /*0012*/ 	.short	0x0028
        /*0014*/ 	.byte	0x00, 0xf0, 0x05, 0x00


	//----- nvinfo : EIATTR_KPARAM_INFO
	.align		4
.L_2125:
        /*0018*/ 	.byte	0x04, 0x17
        /*001a*/ 	.short	(.L_2127 - .L_2126)
.L_2126:
        /*001c*/ 	.word	0x00000000
        /*0020*/ 	.short	0x0005
        /*0022*/ 	.short	0x0024
        /*0024*/ 	.byte	0x00, 0xf0, 0x11, 0x00


	//----- nvinfo : EIATTR_KPARAM_INFO
	.align		4
.L_2127:
        /*0028*/ 	.byte	0x04, 0x17
        /*002a*/ 	.short	(.L_2129 - .L_2128)
.L_2128:
        /*002c*/ 	.word	0x00000000
        /*0030*/ 	.short	0x0004
        /*0032*/ 	.short	0x0020
        /*0034*/ 	.byte	0x00, 0xf0, 0x11, 0x00


	//----- nvinfo : EIATTR_KPARAM_INFO
	.align		4
.L_2129:
        /*0038*/ 	.byte	0x04, 0x17
        /*003a*/ 	.short	(.L_2131 - .L_2130)
.L_2130:
        /*003c*/ 	.word	0x00000000
        /*0040*/ 	.short	0x0003
        /*0042*/ 	.short	0x0018
        /*0044*/ 	.byte	0x00, 0xf5, 0x21, 0x00


	//----- nvinfo : EIATTR_KPARAM_INFO
	.align		4
.L_2131:
        /*0048*/ 	.byte	0x04, 0x17
        /*004a*/ 	.short	(.L_2133 - .L_2132)
.L_2132:
        /*004c*/ 	.word	0x00000000
        /*0050*/ 	.short	0x0002
        /*0052*/ 	.short	0x0010
        /*0054*/ 	.byte	0x00, 0xf5, 0x21, 0x00


	//----- nvinfo : EIATTR_KPARAM_INFO
	.align		4
.L_2133:
        /*0058*/ 	.byte	0x04, 0x17
        /*005a*/ 	.short	(.L_2135 - .L_2134)
.L_2134:
        /*005c*/ 	.word	0x00000000
        /*0060*/ 	.short	0x0001
        /*0062*/ 	.short	0x0008
        /*0064*/ 	.byte	0x00, 0xf5, 0x21, 0x00


	//----- nvinfo : EIATTR_KPARAM_INFO
	.align		4
.L_2135:
        /*0068*/ 	.byte	0x04, 0x17
        /*006a*/ 	.short	(.L_2137 - .L_2136)
.L_2136:
        /*006c*/ 	.word	0x00000000
        /*0070*/ 	.short	0x0000
        /*0072*/ 	.short	0x0000
        /*0074*/ 	.byte	0x00, 0xf5, 0x21, 0x00


	//----- nvinfo : EIATTR_SPARSE_MMA_MASK
	.align		4
.L_2137:
        /*0078*/ 	.byte	0x03, 0x50
        /*007a*/ 	.short	0x0000


	//----- nvinfo : EIATTR_MAXREG_COUNT
	.align		4
        /*007c*/ 	.byte	0x03, 0x1b
        /*007e*/ 	.short	0x00ff


	//----- nvinfo : EIATTR_NUM_BARRIERS
	.align		4
        /*0080*/ 	.byte	0x02, 0x4c
        /*0082*/ 	.byte	0x01
	.zero		1


	//----- nvinfo : EIATTR_MERCURY_ISA_VERSION
	.align		4
        /*0084*/ 	.byte	0x03, 0x5f
        /*0086*/ 	.short	0x0101


	//----- nvinfo : EIATTR_COOP_GROUP_MASK_REGIDS
	.align		4
        /*0088*/ 	.byte	0x04, 0x29
        /*008a*/ 	.short	(.L_2139 - .L_2138)


	//   ....[0]....
.L_2138:
        /*008c*/ 	.word	0xffffffff


	//   ....[1]....
        /*0090*/ 	.word	0xffffffff


	//   ....[2]....
        /*0094*/ 	.word	0xffffffff


	//   ....[3]....
        /*0098*/ 	.word	0xffffffff


	//   ....[4]....
        /*009c*/ 	.word	0xffffffff


	//   ....[5]....
        /*00a0*/ 	.word	0xffffffff


	//   ....[6]....
        /*00a4*/ 	.word	0xffffffff


	//   ....[7]....
        /*00a8*/ 	.word	0xffffffff


	//   ....[8]....
        /*00ac*/ 	.word	0xffffffff


	//   ....[9]....
        /*00b0*/ 	.word	0xffffffff


	//----- nvinfo : EIATTR_COOP_GROUP_INSTR_OFFSETS
	.align		4
.L_2139:
        /*00b4*/ 	.byte	0x04, 0x28
        /*00b6*/ 	.short	(.L_2141 - .L_2140)


	//   ....[0]....
.L_2140:
        /*00b8*/ 	.word	0x00001520


	//   ....[1]....
        /*00bc*/ 	.word	0x00001540


	//   ....[2]....
        /*00c0*/ 	.word	0x00001560


	//   ....[3]....
        /*00c4*/ 	.word	0x00001590


	//   ....[4]....
        /*00c8*/ 	.word	0x000015c0


	//   ....[5]....
        /*00cc*/ 	.word	0x000016c0


	//   ....[6]....
        /*00d0*/ 	.word	0x000016e0


	//   ....[7]....
        /*00d4*/ 	.word	0x00001700


	//   ....[8]....
        /*00d8*/ 	.word	0x00001720


	//   ....[9]....
        /*00dc*/ 	.word	0x00001740


	//----- nvinfo : EIATTR_VRC_CTA_INIT_COUNT
	.align		4
.L_2141:
        /*00e0*/ 	.byte	0x02, 0x4a
	.zero		1
	.zero		1


	//----- nvinfo : EIATTR_EXIT_INSTR_OFFSETS
	.align		4
        /*00e4*/ 	.byte	0x04, 0x1c
        /*00e6*/ 	.short	(.L_2143 - .L_2142)


	//   ....[0]....
.L_2142:
        /*00e8*/ 	.word	0x00000040


	//   ....[1]....
        /*00ec*/ 	.word	0x00001630


	//   ....[2]....
        /*00f0*/ 	.word	0x00001750


	//   ....[3]....
        /*00f4*/ 	.word	0x00001850


	//----- nvinfo : EIATTR_CRS_STACK_SIZE
	.align		4
.L_2143:
        /*00f8*/ 	.byte	0x04, 0x1e
        /*00fa*/ 	.short	(.L_2145 - .L_2144)
.L_2144:
        /*00fc*/ 	.word	0x00000000


	//----- nvinfo : EIATTR_CBANK_PARAM_SIZE
	.align		4
.L_2145:
        /*0100*/ 	.byte	0x03, 0x19
        /*0102*/ 	.short	0x0029


	//----- nvinfo : EIATTR_PARAM_CBANK
	.align		4
        /*0104*/ 	.byte	0x04, 0x0a
        /*0106*/ 	.short	(.L_2147 - .L_2146)
	.align		4
.L_2146:
        /*0108*/ 	.word	index@(.nv.constant0._Z19gemv_kernel_batchedI6__half7__half2Li64ELi1EEvPKT_S4_S4_PS2_iib)
        /*010c*/ 	.short	0x0380
        /*010e*/ 	.short	0x0029


	//----- nvinfo : EIATTR_SW_WAR
	.align		4
.L_2147:
        /*0110*/ 	.byte	0x04, 0x36
        /*0112*/ 	.short	(.L_2149 - .L_2148)
.L_2148:
        /*0114*/ 	.word	0x00000008
.L_2149:


//--------------------- .nv.info._Z19gemv_kernel_batchedI6__half7__half2Li32ELi8EEvPKT_S4_S4_PS2_iib --------------------------
	.section	.nv.info._Z19gemv_kernel_batchedI6__half7__half2Li32ELi8EEvPKT_S4_S4_PS2_iib,"",@"SHT_CUDA_INFO"
	.sectionflags	@""
	.align	4


	//----- nvinfo : EIATTR_CUDA_API_VERSION
	.align		4
        /*0000*/ 	.byte	0x04, 0x37
        /*0002*/ 	.short	(.L_2151 - .L_2150)
.L_2150:
        /*0004*/ 	.word	0x00000082


	//----- nvinfo : EIATTR_KPARAM_INFO
	.align		4
.L_2151:
        /*0008*/ 	.byte	0x04, 0x17
        /*000a*/ 	.short	(.L_2153 - .L_2152)
.L_2152:
        /*000c*/ 	.word	0x00000000
        /*0010*/ 	.short	0x0006
        /*0012*/ 	.short	0x0028
        /*0014*/ 	.byte	0x00, 0xf0, 0x05, 0x00


	//----- nvinfo : EIATTR_KPARAM_INFO
	.align		4
.L_2153:
        /*0018*/ 	.byte	0x04, 0x17
        /*001a*/ 	.short	(.L_2155 - .L_2154)
.L_2154:
        /*001c*/ 	.word	0x00000000
        /*0020*/ 	.short	0x0005
        /*0022*/ 	.short	0x0024
        /*0024*/ 	.byte	0x00, 0xf0, 0x11, 0x00


	//----- nvinfo : EIATTR_KPARAM_INFO
	.align		4
.L_2155:
        /*0028*/ 	.byte	0x04, 0x17
        /*002a*/ 	.short	(.L_2157 - .L_2156)
.L_2156:
        /*002c*/ 	.word	0x00000000
        /*0030*/ 	.short	0x0004
        /*0032*/ 	.short	0x0020
        /*0034*/ 	.byte	0x00, 0xf0, 0x11, 0x00


	//----- nvinfo : EIATTR_KPARAM_INFO
	.align		4
.L_2157:
        /*0038*/ 	.byte	0x04, 0x17
        /*003a*/ 	.short	(.L_2159 - .L_2158)
.L_2158:
        /*003c*/ 	.word	0x00000000
        /*0040*/ 	.short	0x0003
        /*0042*/ 	.short	0x0018
        /*0044*/ 	.byte	0x00, 0xf5, 0x21, 0x00


	//----- nvinfo : EIATTR_KPARAM_INFO
	.align		4
.L_2159:
        /*0048*/ 	.byte	0x04, 0x17
        /*004a*/ 	.short	(.L_2161 - .L_2160)
.L_2160:
        /*004c*/ 	.word	0x00000000
        /*0050*/ 	.short	0x0002
        /*0052*/ 	.short	0x0010
        /*0054*/ 	.byte	0x00, 0xf5, 0x21, 0x00


	//----- nvinfo : EIATTR_KPARAM_INFO
	.align		4
.L_2161:
        /*0058*/ 	.byte	0x04, 0x17
        /*005a*/ 	.short	(.L_2163 - .L_2162)
.L_2162:
        /*005c*/ 	.word	0x00000000
        /*0060*/ 	.short	0x0001
        /*0062*/ 	.short	0x0008
        /*0064*/ 	.byte	0x00, 0xf5, 0x21, 0x00


	//----- nvinfo : EIATTR_KPARAM_INFO
	.align		4
.L_2163:
        /*0068*/ 	.byte	0x04, 0x17
        /*006a*/ 	.short	(.L_2165 - .L_2164)
.L_2164:
        /*006c*/ 	.word	0x00000000
        /*0070*/ 	.short	0x0000
        /*0072*/ 	.short	0x0000
        /*0074*/ 	.byte	0x00, 0xf5, 0x21, 0x00


	//----- nvinfo : EIATTR_SPARSE_MMA_MASK
	.align		4
.L_2165:
        /*0078*/ 	.byte	0x03, 0x50
        /*007a*/ 	.short	0x0000


	//----- nvinfo : EIATTR_MAXREG_COUNT
	.align		4
        /*007c*/ 	.byte	0x03, 0x1b
        /*007e*/ 	.short	0x00ff


	//----- nvinfo : EIATTR_MERCURY_ISA_VERSION
	.align		4
        /*0080*/ 	.byte	0x03, 0x5f
        /*0082*/ 	.short	0x0101


	//----- nvinfo : EIATTR_COOP_GROUP_MASK_REGIDS
	.align		4
        /*0084*/ 	.byte	0x04, 0x29
        /*0086*/ 	.short	(.L_2167 - .L_2166)


	//   ....[0]....
.L_2166:
        /*0088*/ 	.word	0xffffffff


	//   ....[1]....
        /*008c*/ 	.word	0xffffffff


	//   ....[2]....
        /*0090*/ 	.word	0xffffffff


	//   ....[3]....
        /*0094*/ 	.word	0xffffffff


	//   ....[4]....
        /*0098*/ 	.word	0xffffffff


	//   ....[5]....
        /*009c*/ 	.word	0xffffffff


	//   ....[6]....
        /*00a0*/ 	.word	0xffffffff


	//   ....[7]....
        /*00a4*/ 	.word	0xffffffff


	//   ....[8]....
        /*00a8*/ 	.word	0xffffffff


	//   ....[9]....
        /*00ac*/ 	.word	0xffffffff


	//   ....[10]....
        /*00b0*/ 	.word	0xffffffff


	//   ....[11]....
        /*00b4*/ 	.word	0xffffffff


	//   ....[12]....
        /*00b8*/ 	.word	0xffffffff


	//   ....[13]....
        /*00bc*/ 	.word	0xffffffff


	//   ....[14]....
        /*00c0*/ 	.word	0xffffffff


	//   ....[15]....
        /*00c4*/ 	.word	0xffffffff


	//   ....[16]....
        /*00c8*/ 	.word	0xffffffff


	//   ....[17]....
        /*00cc*/ 	.word	0xffffffff


	//   ....[18]....
        /*00d0*/ 	.word	0xffffffff


	//   ....[19]....
        /*00d4*/ 	.word	0xffffffff


	//   ....[20]....
        /*00d8*/ 	.word	0xffffffff


	//   ....[21]....
        /*00dc*/ 	.word	0xffffffff


	//   ....[22]....
        /*00e0*/ 	.word	0xffffffff


	//   ....[23]....
        /*00e4*/ 	.word	0xffffffff


	//   ....[24]....
        /*00e8*/ 	.word	0xffffffff


	//   ....[25]....
        /*00ec*/ 	.word	0xffffffff


	//   ....[26]....
        /*00f0*/ 	.word	0xffffffff


	//   ....[27]....
        /*00f4*/ 	.word	0xffffffff


	//   ....[28]....
        /*00f8*/ 	.word	0xffffffff


	//   ....[29]....
        /*00fc*/ 	.word	0xffffffff


	//   ....[30]....
        /*0100*/ 	.word	0xffffffff


	//   ....[31]....
        /*0104*/ 	.word	0xffffffff


	//   ....[32]....
        /*0108*/ 	.word	0xffffffff


	//   ....[33]....
        /*010c*/ 	.word	0xffffffff


	//   ....[34]....
        /*0110*/ 	.word	0xffffffff


	//   ....[35]....
        /*0114*/ 	.word	0xffffffff


	//   ....[36]....
        /*0118*/ 	.word	0xffffffff


	//   ....[37]....
        /*011c*/ 	.word	0xffffffff


	//   ....[38]....
        /*0120*/ 	.word	0xffffffff


	//   ....[39]....
        /*0124*/ 	.word	0xffffffff


	//----- nvinfo : EIATTR_COOP_GROUP_INSTR_OFFSETS
	.align		4
.L_2167:
        /*0128*/ 	.byte	0x04, 0x28
        /*012a*/ 	.short	(.L_2169 - .L_2168)


	//   ....[0]....
.L_2168:
        /*012c*/ 	.word	0x000017d0


	//   ....[1]....
        /*0130*/ 	.word	0x000017f0


	//   ....[2]....
        /*0134*/ 	.word	0x00001800


	//   ....[3]....
        /*0138*/ 	.word	0x00001810


	//   ....[4]....
        /*013c*/ 	.word	0x00001820


	//   ....[5]....
        /*0140*/ 	.word	0x00001830


	//   ....[6]....
        /*0144*/ 	.word	0x00001840


	//   ....[7]....
        /*0148*/ 	.word	0x00001860


	//   ....[8]....
        /*014c*/ 	.word	0x00001890


	//   ....[9]....
        /*0150*/ 	.word	0x000018b0


	//   ....[10]....
        /*0154*/ 	.word	0x000018d0


	//   ....[11]....
        /*0158*/ 	.word	0x000018f0


	//   ....[12]....
        /*015c*/ 	.word	0x00001910


	//   ....[13]....
        /*0160*/ 	.word	0x00001930


	//   ....[14]....
        /*0164*/ 	.word	0x00001940


	//   ....[15]....
        /*0168*/ 	.word	0x00001960


	//   ....[16]....
        /*016c*/ 	.word	0x00001990


	//   ....[17]....
        /*0170*/ 	.word	0x000019b0


	//   ....[18]....
        /*0174*/ 	.word	0x000019d0


	//   ....[19]....
        /*0178*/ 	.word	0x000019f0


	//   ....[20]....
        /*017c*/ 	.word	0x00001a10


	//   ....[21]....
        /*0180*/ 	.word	0x00001a30


	//   ....[22]....
        /*0184*/ 	.word	0x00001a50


	//   ....[23]....
        /*0188*/ 	.word	0x00001a70


	//   ....[24]....
        /*018c*/ 	.word	0x00001a90


	//   ....[25]....
        /*0190*/ 	.word	0x00001ab0


	//   ....[26]....
        /*0194*/ 	.word	0x00001ad0


	//   ....[27]....
        /*0198*/ 	.word	0x00001af0


	//   ....[28]....
        /*019c*/ 	.word	0x00001b10


	//   ....[29]....
        /*01a0*/ 	.word	0x00001b30


	//   ....[30]....
        /*01a4*/ 	.word	0x00001b40


	//   ....[31]....
        /*01a8*/ 	.word	0x00001b60


	//   ....[32]....
        /*01ac*/ 	.word	0x00001b90


	//   ....[33]....
        /*01b0*/ 	.word	0x00001bb0


	//   ....[34]....
        /*01b4*/ 	.word	0x00001be0


	//   ....[35]....
        /*01b8*/ 	.word	0x00001c00


	//   ....[36]....
        /*01bc*/ 	.word	0x00001c20


	//   ....[37]....
        /*01c0*/ 	.word	0x00001c30


	//   ....[38]....
        /*01c4*/ 	.word	0x00001c40


	//   ....[39]....
        /*01c8*/ 	.word	0x00001c50


	//----- nvinfo : EIATTR_VRC_CTA_INIT_COUNT
	.align		4
.L_2169:
        /*01cc*/ 	.byte	0x02, 0x4a
	.zero		1
	.zero		1


	//----- nvinfo : EIATTR_EXIT_INSTR_OFFSETS
	.align		4
        /*01d0*/ 	.byte	0x04, 0x1c
        /*01d2*/ 	.short	(.L_2171 - .L_2170)


	//   ....[0]....
.L_2170:
        /*01d4*/ 	.word	0x00000040


	//   ....[1]....
        /*01d8*/ 	.word	0x00001c60


	//   ....[2]....
        /*01dc*/ 	.word	0x00002010


	//----- nvinfo : EIATTR_CRS_STACK_SIZE
	.align		4
.L_2171:
        /*01e0*/ 	.byte	0x04, 0x1e
        /*01e2*/ 	.short	(.L_2173 - .L_2172)
.L_2172:
        /*01e4*/ 	.word	0x00000000


	//----- nvinfo : EIATTR_CBANK_PARAM_SIZE
	.align		4
.L_2173:
        /*01e8*/ 	.byte	0x03, 0x19
        /*01ea*/ 	.short	0x0029


	//----- nvinfo : EIATTR_PARAM_CBANK
	.align		4
        /*01ec*/ 	.byte	0x04, 0x0a
        /*01ee*/ 	.short	(.L_2175 - .L_2174)
	.align		4
.L_2174:
        /*01f0*/ 	.word	index@(.nv.constant0._Z19gemv_kernel_batchedI6__half7__half2Li32ELi8EEvPKT_S4_S4_PS2_iib)
        /*01f4*/ 	.short	0x0380
        /*01f6*/ 	.short	0x0029


	//----- nvinfo : EIATTR_SW_WAR
	.align		4
.L_2175:
        /*01f8*/ 	.byte	0x04, 0x36
        /*01fa*/ 	.short	(.L_2177 - .L_2176)
.L_2176:
        /*01fc*/ 	.word	0x00000008
.L_2177:


//--------------------- .nv.info._Z19gemv_kernel_batchedI6__half7__half2Li32ELi7EEvPKT_S4_S4_PS2_iib --------------------------
	.section	.nv.info._Z19gemv_kernel_batchedI6__half7__half2Li32ELi7EEvPKT_S4_S4_PS2_iib,"",@"SHT_CUDA_INFO"
	.sectionflags	@""
	.align	4


	//----- nvinfo : EIATTR_CUDA_API_VERSION
	.align		4
        /*0000*/ 	.byte	0x04, 0x37
        /*0002*/ 	.short	(.L_2179 - .L_2178)
.L_2178:
        /*0004*/ 	.word	0x00000082


	//----- nvinfo : EIATTR_KPARAM_INFO
	.align		4
.L_2179:
        /*0008*/ 	.byte	0x04, 0x17
        /*000a*/ 	.short	(.L_2181 - .L_2180)
.L_2180:
        /*000c*/ 	.word	0x00000000
        /*0010*/ 	.short	0x0006
        /*0012*/ 	.short	0x0028
        /*0014*/ 	.byte	0x00, 0xf0, 0x05, 0x00


	//----- nvinfo : EIATTR_KPARAM_INFO
	.align		4
.L_2181:
        /*0018*/ 	.byte	0x04, 0x17
        /*001a*/ 	.short	(.L_2183 - .L_2182)
.L_2182:
        /*001c*/ 	.word	0x00000000
        /*0020*/ 	.short	0x0005
        /*0022*/ 	.short	0x0024
        /*0024*/ 	.byte	0x00, 0xf0, 0x11, 0x00


	//----- nvinfo : EIATTR_KPARAM_INFO
	.align		4
.L_2183:
        /*0028*/ 	.byte	0x04, 0x17
        /*002a*/ 	.short	(.L_2185 - .L_2184)
.L_2184:
        /*002c*/ 	.word	0x00000000
        /*0030*/ 	.short	0x0004
        /*0032*/ 	.short	0x0020
        /*0034*/ 	.byte	0x00, 0xf0, 0x11, 0x00


	//----- nvinfo : EIATTR_KPARAM_INFO
	.align		4
.L_2185:
        /*0038*/ 	.byte	0x04, 0x17
        /*003a*/ 	.short	(.L_2187 - .L_2186)
.L_2186:
        /*003c*/ 	.word	0x00000000
        /*0040*/ 	.short	0x0003
        /*0042*/ 	.short	0x0018
        /*0044*/ 	.byte	0x00, 0xf5, 0x21, 0x00


	//----- nvinfo : EIATTR_KPARAM_INFO
	.align		4
.L_2187:
        /*0048*/ 	.byte	0x04, 0x17
        /*004a*/ 	.short	(.L_2189 - .L_2188)
.L_2188:
        /*004c*/ 	.word	0x00000000
        /*0050*/ 	.short	0x0002
        /*0052*/ 	.short	0x0010
        /*0054*/ 	.byte	0x00, 0xf5, 0x21, 0x00


	//----- nvinfo : EIATTR_KPARAM_INFO
	.align		4
.L_2189:
        /*0058*/ 	.byte	0x04, 0x17
        /*005a*/ 	.short	(.L_2191 - .L_2190)
.L_2190:
        /*005c*/ 	.word	0x00000000
        /*0060*/ 	.short	0x0001
        /*0062*/ 	.short	0x0008
        /*0064*/ 	.byte	0x00, 0xf5, 0x21, 0x00


	//----- nvinfo : EIATTR_KPARAM_INFO
	.align		4
.L_2191:
        /*0068*/ 	.byte	0x04, 0x17
        /*006a*/ 	.short	(.L_2193 - .L_2192)
.L_2192:
        /*006c*/ 	.word	0x00000000
        /*0070*/ 	.short	0x0000
        /*0072*/ 	.short	0x0000
        /*0074*/ 	.byte	0x00, 0xf5, 0x21, 0x00


	//----- nvinfo : EIATTR_SPARSE_MMA_MASK
	.align		4
.L_2193:
        /*0078*/ 	.byte	0x03, 0x50
        /*007a*/ 	.short	0x0000


	//----- nvinfo : EIATTR_MAXREG_COUNT
	.align		4
        /*007c*/ 	.byte	0x03, 0x1b
        /*007e*/ 	.short	0x00ff


	//----- nvinfo : EIATTR_MERCURY_ISA_VERSION
	.align		4
        /*0080*/ 	.byte	0x03, 0x5f
        /*0082*/ 	.short	0x0101


	//----- nvinfo : EIATTR_COOP_GROUP_MASK_REGIDS
	.align		4
        /*0084*/ 	.byte	0x04, 0x29
        /*0086*/ 	.short	(.L_2195 - .L_2194)


	//   ....[0]....
.L_2194:
        /*0088*/ 	.word	0xffffffff


	//   ....[1]....
        /*008c*/ 	.word	0xffffffff


	//   ....[2]....
        /*0090*/ 	.word	0xffffffff


	//   ....[3]....
        /*0094*/ 	.word	0xffffffff


	//   ....[4]....
        /*0098*/ 	.word	0xffffffff


	//   ....[5]....
        /*009c*/ 	.word	0xffffffff


	//   ....[6]....
        /*00a0*/ 	.word	0xffffffff


	//   ....[7]....
        /*00a4*/ 	.word	0xffffffff


	//   ....[8]....
        /*00a8*/ 	.word	0xffffffff


	//   ....[9]....
        /*00ac*/ 	.word	0xffffffff


	//   ....[10]....
        /*00b0*/ 	.word	0xffffffff


	//   ....[11]....
        /*00b4*/ 	.word	0xffffffff


	//   ....[12]....
        /*00b8*/ 	.word	0xffffffff


	//   ....[13]....
        /*00bc*/ 	.word	0xffffffff


	//   ....[14]....
        /*00c0*/ 	.word	0xffffffff


	//   ....[15]....
        /*00c4*/ 	.word	0xffffffff


	//   ....[16]....
        /*00c8*/ 	.word	0xffffffff


	//   ....[17]....
        /*00cc*/ 	.word	0xffffffff


	//   ....[18]....
        /*00d0*/ 	.word	0xffffffff


	//   ....[19]....
        /*00d4*/ 	.word	0xffffffff


	//   ....[20]....
        /*00d8*/ 	.word	0xffffffff


	//   ....[21]....
        /*00dc*/ 	.word	0xffffffff


	//   ....[22]....
        /*00e0*/ 	.word	0xffffffff


	//   ....[23]....
        /*00e4*/ 	.word	0xffffffff


	//   ....[24]....
        /*00e8*/ 	.word	0xffffffff


	//   ....[25]....
        /*00ec*/ 	.word	0xffffffff


	//   ....[26]....
        /*00f0*/ 	.word	0xffffffff


	//   ....[27]....
        /*00f4*/ 	.word	0xffffffff


	//   ....[28]....
        /*00f8*/ 	.word	0xffffffff


	//   ....[29]....
        /*00fc*/ 	.word	0xffffffff


	//   ....[30]....
        /*0100*/ 	.word	0xffffffff


	//   ....[31]....
        /*0104*/ 	.word	0xffffffff


	//   ....[32]....
        /*0108*/ 	.word	0xffffffff


	//   ....[33]....
        /*010c*/ 	.word	0xffffffff


	//   ....[34]....
        /*0110*/ 	.word	0xffffffff


	//----- nvinfo : EIATTR_COOP_GROUP_INSTR_OFFSETS
	.align		4
.L_2195:
        /*0114*/ 	.byte	0x04, 0x28
        /*0116*/ 	.short	(.L_2197 - .L_2196)


	//   ....[0]....
.L_2196:
        /*0118*/ 	.word	0x00001590


	//   ....[1]....
        /*011c*/ 	.word	0x000015b0


	//   ....[2]....
        /*0120*/ 	.word	0x000015c0


	//   ....[3]....
        /*0124*/ 	.word	0x000015d0


	//   ....[4]....
        /*0128*/ 	.word	0x000015e0


	//   ....[5]....
        /*012c*/ 	.word	0x000015f0


	//   ....[6]....
        /*0130*/ 	.word	0x00001600


	//   ....[7]....
        /*0134*/ 	.word	0x00001630


	//   ....[8]....
        /*0138*/ 	.word	0x00001650


	//   ....[9]....
        /*013c*/ 	.word	0x00001670


	//   ....[10]....
        /*0140*/ 	.word	0x00001690


	//   ....[11]....
        /*0144*/ 	.word	0x000016b0


	//   ....[12]....
        /*0148*/ 	.word	0x000016d0


	//   ....[13]....
        /*014c*/ 	.word	0x000016e0


	//   ....[14]....
        /*0150*/ 	.word	0x00001710


	//   ....[15]....
        /*0154*/ 	.word	0x00001730


	//   ....[16]....
        /*0158*/ 	.word	0x00001750


	//   ....[17]....
        /*015c*/ 	.word	0x00001770


	//   ....[18]....
        /*0160*/ 	.word	0x00001790


	//   ....[19]....
        /*0164*/ 	.word	0x000017b0


	//   ....[20]....
        /*0168*/ 	.word	0x000017c0


	//   ....[21]....
        /*016c*/ 	.word	0x000017f0


	//   ....[22]....
        /*0170*/ 	.word	0x00001810


	//   ....[23]....
        /*0174*/ 	.word	0x00001830


	//   ....[24]....
        /*0178*/ 	.word	0x00001850


	//   ....[25]....
        /*017c*/ 	.word	0x00001870


	//   ....[26]....
        /*0180*/ 	.word	0x00001890


	//   ....[27]....
        /*0184*/ 	.word	0x000018a0


	//   ....[28]....
        /*0188*/ 	.word	0x000018d0


	//   ....[29]....
        /*018c*/ 	.word	0x00001900


	//   ....[30]....
        /*0190*/ 	.word	0x00001920


	//   ....[31]....
        /*0194*/ 	.word	0x00001940


	//   ....[32]....
        /*0198*/ 	.word	0x00001960


	//   ....[33]....
        /*019c*/ 	.word	0x00001970


	//   ....[34]....
        /*01a0*/ 	.word	0x00001980


	//----- nvinfo : EIATTR_VRC_CTA_INIT_COUNT
	.align		4
.L_2197:
        /*01a4*/ 	.byte	0x02, 0x4a
	.zero		1
	.zero		1


	//----- nvinfo : EIATTR_EXIT_INSTR_OFFSETS
	.align		4
        /*01a8*/ 	.byte	0x04, 0x1c
        /*01aa*/ 	.short	(.L_2199 - .L_2198)


	//   ....[0]....
.L_2198:
        /*01ac*/ 	.word	0x00000040


	//   ....[1]....
        /*01b0*/ 	.word	0x00001990


	//   ....[2]....
        /*01b4*/ 	.word	0x00001ce0


	//----- nvinfo : EIATTR_CRS_STACK_SIZE
	.align		4
.L_2199:
        /*01b8*/ 	.byte	0x04, 0x1e
        /*01ba*/ 	.short	(.L_2201 - .L_2200)
.L_2200:
        /*01bc*/ 	.word	0x00000000


	//----- nvinfo : EIATTR_CBANK_PARAM_SIZE
	.align		4
.L_2201:
        /*01c0*/ 	.byte	0x03, 0x19
        /*01c2*/ 	.short	0x0029


	//----- nvinfo : EIATTR_PARAM_CBANK
	.align		4
        /*01c4*/ 	.byte	0x04, 0x0a
        /*01c6*/ 	.short	(.L_2203 - .L_2202)
	.align		4
.L_2202:
        /*01c8*/ 	.word	index@(.nv.constant0._Z19gemv_kernel_batchedI6__half7__half2Li32ELi7EEvPKT_S4_S4_PS2_iib)
        /*01cc*/ 	.short	0x0380
        /*01ce*/ 	.short	0x0029


	//----- nvinfo : EIATTR_SW_WAR
	.align		4
.L_2203:
        /*01d0*/ 	.byte	0x04, 0x36
        /*01d2*/ 	.short	(.L_2205 - .L_2204)
.L_2204:
        /*01d4*/ 	.word	0x00000008
.L_2205:


//--------------------- .nv.info._Z19gemv_kernel_batchedI6__half7__half2Li32ELi6EEvPKT_S4_S4_PS2_iib --------------------------
	.section	.nv.info._Z19gemv_kernel_batchedI6__half7__half2Li32ELi6EEvPKT_S4_S4_PS2_iib,"",@"SHT_CUDA_INFO"
	.sectionflags	@""
	.align	4


	//----- nvinfo : EIATTR_CUDA_API_VERSION
	.align		4
        /*0000*/ 	.byte	0x04, 0x37
        /*0002*/ 	.short	(.L_2207 - .L_2206)
.L_2206:
        /*0004*/ 	.word	0x00000082


	//----- nvinfo : EIATTR_KPARAM_INFO
	.align		4
.L_2207:
        /*0008*/ 	.byte	0x04, 0x17
        /*000a*/ 	.short	(.L_2209 - .L_2208)
.L_2208:
        /*000c*/ 	.word	0x00000000
        /*0010*/ 	.short	0x0006
        /*0012*/ 	.short	0x0028
        /*0014*/ 	.byte	0x00, 0xf0, 0x05, 0x00


	//----- nvinfo : EIATTR_KPARAM_INFO
	.align		4
.L_2209:
        /*0018*/ 	.byte	0x04, 0x17
        /*001a*/ 	.short	(.L_2211 - .L_2210)
.L_2210:
        /*001c*/ 	.word	0x00000000
        /*0020*/ 	.short	0x0005
        /*0022*/ 	.short	0x0024
        /*0024*/ 	.byte	0x00, 0xf0, 0x11, 0x00


	//----- nvinfo : EIATTR_KPARAM_INFO
	.align		4
.L_2211:
        /*0028*/ 	.byte	0x04, 0x17
        /*002a*/ 	.short	(.L_2213 - .L_2212)
.L_2212:
        /*002c*/ 	.word	0x00000000
        /*0030*/ 	.short	0x0004
        /*0032*/ 	.short	0x0020
        /*0034*/ 	.byte	0x00, 0xf0, 0x11, 0x00


	//----- nvinfo : EIATTR_KPARAM_INFO
	.align		4
.L_2213:
        /*0038*/ 	.byte	0x04, 0x17
        /*003a*/ 	.short	(.L_2215 - .L_2214)
.L_2214:
        /*003c*/ 	.word	0x00000000
        /*0040*/ 	.short	0x0003
        /*0042*/ 	.short	0x0018
        /*0044*/ 	.byte	0x00, 0xf5, 0x21, 0x00


	//----- nvinfo : EIATTR_KPARAM_INFO
	.align		4
.L_2215:
        /*0048*/ 	.byte	0x04, 0x17
        /*004a*/ 	.short	(.L_2217 - .L_2216)
.L_2216:
        /*004c*/ 	.word	0x00000000
        /*0050*/ 	.short	0x0002
        /*0052*/ 	.short	0x0010
        /*0054*/ 	.byte	0x00, 0xf5, 0x21, 0x00


	//----- nvinfo : EIATTR_KPARAM_INFO
	.align		4
.L_2217:
        /*0058*/ 	.byte	0x04, 0x17
        /*005a*/ 	.short	(.L_2219 - .L_2218)
.L_2218:
        /*005c*/ 	.word	0x00000000
        /*0060*/ 	.short	0x0001
        /*0062*/ 	.short	0x0008
        /*0064*/ 	.byte	0x00, 0xf5, 0x21, 0x00


	//----- nvinfo : EIATTR_KPARAM_INFO
	.align		4
.L_2219:
        /*0068*/ 	.byte	0x04, 0x17
        /*006a*/ 	.short	(.L_2221 - .L_2220)
.L_2220:
        /*006c*/ 	.word	0x00000000
        /*0070*/ 	.short	0x0000
        /*0072*/ 	.short	0x0000
        /*0074*/ 	.byte	0x00, 0xf5, 0x21, 0x00


	//----- nvinfo : EIATTR_SPARSE_MMA_MASK
	.align		4
.L_2221:
        /*0078*/ 	.byte	0x03, 0x50
        /*007a*/ 	.short	0x0000


	//----- nvinfo : EIATTR_MAXREG_COUNT
	.align		4
        /*007c*/ 	.byte	0x03, 0x1b
        /*007e*/ 	.short	0x00ff


	//----- nvinfo : EIATTR_MERCURY_ISA_VERSION
	.align		4
        /*0080*/ 	.byte	0x03, 0x5f
        /*0082*/ 	.short	0x0101


	//----- nvinfo : EIATTR_COOP_GROUP_MASK_REGIDS
	.align		4
        /*0084*/ 	.byte	0x04, 0x29
        /*0086*/ 	.short	(.L_2223 - .L_2222)


	//   ....[0]....
.L_2222:
        /*0088*/ 	.word	0xffffffff


	//   ....[1]....
        /*008c*/ 	.word	0xffffffff


	//   ....[2]....
        /*0090*/ 	.word	0xffffffff


	//   ....[3]....
        /*0094*/ 	.word	0xffffffff


	//   ....[4]....
        /*0098*/ 	.word	0xffffffff


	//   ....[5]....
        /*009c*/ 	.word	0xffffffff


	//   ....[6]....
        /*00a0*/ 	.word	0xffffffff


	//   ....[7]....
        /*00a4*/ 	.word	0xffffffff


	//   ....[8]....
        /*00a8*/ 	.word	0xffffffff


	//   ....[9]....
        /*00ac*/ 	.word	0xffffffff


	//   ....[10]....
        /*00b0*/ 	.word	0xffffffff


	//   ....[11]....
        /*00b4*/ 	.word	0xffffffff


	//   ....[12]....
        /*00b8*/ 	.word	0xffffffff


	//   ....[13]....
        /*00bc*/ 	.word	0xffffffff


	//   ....[14]....
        /*00c0*/ 	.word	0xffffffff


	//   ....[15]....
        /*00c4*/ 	.word	0xffffffff


	//   ....[16]....
        /*00c8*/ 	.word	0xffffffff


	//   ....[17]....
        /*00cc*/ 	.word	0xffffffff


	//   ....[18]....
        /*00d0*/ 	.word	0xffffffff


	//   ....[19]....
        /*00d4*/ 	.word	0xffffffff


	//   ....[20]....
        /*00d8*/ 	.word	0xffffffff


	//   ....[21]....
        /*00dc*/ 	.word	0xffffffff


	//   ....[22]....
        /*00e0*/ 	.word	0xffffffff


	//   ....[23]....
        /*00e4*/ 	.word	0xffffffff


	//   ....[24]....
        /*00e8*/ 	.word	0xffffffff


	//   ....[25]....
        /*00ec*/ 	.word	0xffffffff


	//   ....[26]....
        /*00f0*/ 	.word	0xffffffff


	//   ....[27]....
        /*00f4*/ 	.word	0xffffffff


	//   ....[28]....
        /*00f8*/ 	.word	0xffffffff


	//   ....[29]....
        /*00fc*/ 	.word	0xffffffff


	//----- nvinfo : EIATTR_COOP_GROUP_INSTR_OFFSETS
	.align		4
.L_2223:
        /*0100*/ 	.byte	0x04, 0x28
        /*0102*/ 	.short	(.L_2225 - .L_2224)


	//   ....[0]....
.L_2224:
        /*0104*/ 	.word	0x00001340


	//   ....[1]....
        /*0108*/ 	.word	0x00001360


	//   ....[2]....
        /*010c*/ 	.word	0x00001370


	//   ....[3]....
        /*0110*/ 	.word	0x00001380


	//   ....[4]....
        /*0114*/ 	.word	0x00001390


	//   ....[5]....
        /*0118*/ 	.word	0x000013a0


	//   ....[6]....
        /*011c*/ 	.word	0x000013d0


	//   ....[7]....
        /*0120*/ 	.word	0x000013f0


	//   ....[8]....
        /*0124*/ 	.word	0x00001410


	//   ....[9]....
        /*0128*/ 	.word	0x00001430


	//   ....[10]....
        /*012c*/ 	.word	0x00001450


	//   ....[11]....
        /*0130*/ 	.word	0x00001460


	//   ....[12]....
        /*0134*/ 	.word	0x00001490


	//   ....[13]....
        /*0138*/ 	.word	0x000014b0


	//   ....[14]....
        /*013c*/ 	.word	0x000014d0


	//   ....[15]....
        /*0140*/ 	.word	0x000014f0


	//   ....[16]....
        /*0144*/ 	.word	0x00001510


	//   ....[17]....
        /*0148*/ 	.word	0x00001520


	//   ....[18]....
        /*014c*/ 	.word	0x00001550


	//   ....[19]....
        /*0150*/ 	.word	0x00001570


	//   ....[20]....
        /*0154*/ 	.word	0x00001590


	//   ....[21]....
        /*0158*/ 	.word	0x000015b0


	//   ....[22]....
        /*015c*/ 	.word	0x000015d0


	//   ....[23]....
        /*0160*/ 	.word	0x000015e0


	//   ....[24]....
        /*0164*/ 	.word	0x00001620


	//   ....[25]....
        /*0168*/ 	.word	0x00001640


	//   ....[26]....
        /*016c*/ 	.word	0x00001660


	//   ....[27]....
        /*0170*/ 	.word	0x00001680


	//   ....[28]....
        /*0174*/ 	.word	0x00001690


	//   ....[29]....
        /*0178*/ 	.word	0x000016a0


	//----- nvinfo : EIATTR_VRC_CTA_INIT_COUNT
	.align		4
.L_2225:
        /*017c*/ 	.byte	0x02, 0x4a
	.zero		1
	.zero		1


	//----- nvinfo : EIATTR_EXIT_INSTR_OFFSETS
	.align		4
        /*0180*/ 	.byte	0x04, 0x1c
        /*0182*/ 	.short	(.L_2227 - .L_2226)


	//   ....[0]....
.L_2226:
        /*0184*/ 	.word	0x00000040


	//   ....[1]....
        /*0188*/ 	.word	0x000016b0


	//   ....[2]....
        /*018c*/ 	.word	0x00001990


	//----- nvinfo : EIATTR_CRS_STACK_SIZE
	.align		4
.L_2227:
        /*0190*/ 	.byte	0x04, 0x1e
        /*0192*/ 	.short	(.L_2229 - .L_2228)
.L_2228:
        /*0194*/ 	.word	0x00000000


	//----- nvinfo : EIATTR_CBANK_PARAM_SIZE
	.align		4
.L_2229:
        /*0198*/ 	.byte	0x03, 0x19
        /*019a*/ 	.short	0x0029


	//----- nvinfo : EIATTR_PARAM_CBANK
	.align		4
        /*019c*/ 	.byte	0x04, 0x0a
        /*019e*/ 	.short	(.L_2231 - .L_2230)
	.align		4
.L_2230:
        /*01a0*/ 	.word	index@(.nv.constant0._Z19gemv_kernel_batchedI6__half7__half2Li32ELi6EEvPKT_S4_S4_PS2_iib)
        /*01a4*/ 	.short	0x0380
        /*01a6*/ 	.short	0x0029


	//----- nvinfo : EIATTR_SW_WAR
	.align		4
.L_2231:
        /*01a8*/ 	.byte	0x04, 0x36
        /*01aa*/ 	.short	(.L_2233 - .L_2232)
.L_2232:
        /*01ac*/ 	.word	0x00000008
.L_2233:


//--------------------- .nv.info._Z19gemv_kernel_batchedI6__half7__half2Li32ELi5EEvPKT_S4_S4_PS2_iib --------------------------
	.section	.nv.info._Z19gemv_kernel_batchedI6__half7__half2Li32ELi5EEvPKT_S4_S4_PS2_iib,"",@"SHT_CUDA_INFO"
	.sectionflags	@""
	.align	4


	//----- nvinfo : EIATTR_CUDA_API_VERSION
	.align		4
        /*0000*/ 	.byte	0x04, 0x37
        /*0002*/ 	.short	(.L_2235 - .L_2234)
.L_2234:
        /*0004*/ 	.word	0x00000082


	//----- nvinfo : EIATTR_KPARAM_INFO
	.align		4
.L_2235:
        /*0008*/ 	.byte	0x04, 0x17
        /*000a*/ 	.short	(.L_2237 - .L_2236)
.L_2236:
        /*000c*/ 	.word	0x00000000
        /*0010*/ 	.short	0x0006
        /*0012*/ 	.short	0x0028
        /*0014*/ 	.byte	0x00, 0xf0, 0x05, 0x00


	//----- nvinfo : EIATTR_KPARAM_INFO
	.align		4
.L_2237:
        /*0018*/ 	.byte	0x04, 0x17
        /*001a*/ 	.short	(.L_2239 - .L_2238)
.L_2238:
        /*001c*/ 	.word	0x00000000
        /*0020*/ 	.short	0x0005
        /*0022*/ 	.short	0x0024
        /*0024*/ 	.byte	0x00, 0xf0, 0x11, 0x00


	//----- nvinfo : EIATTR_KPARAM_INFO
	.align		4
.L_2239:
        /*0028*/ 	.byte	0x04, 0x17
        /*002a*/ 	.short	(.L_2241 - .L_2240)
.L_2240:
        /*002c*/ 	.word	0x00000000
        /*0030*/ 	.short	0x0004
        /*0032*/ 	.short	0x0020
        /*0034*/ 	.byte	0x00, 0xf0, 0x11, 0x00


	//----- nvinfo : EIATTR_KPARAM_INFO
	.align		4
.L_2241:
        /*0038*/ 	.byte	0x04, 0x17
        /*003a*/ 	.short	(.L_2243 - .L_2242)
.L_2242:
        /*003c*/ 	.word	0x00000000
        /*0040*/ 	.short	0x0003
        /*0042*/ 	.short	0x0018
        /*0044*/ 	.byte	0x00, 0xf5, 0x21, 0x00


	//----- nvinfo : EIATTR_KPARAM_INFO
	.align		4
.L_2243:
        /*0048*/ 	.byte	0x04, 0x17
        /*004a*/ 	.short	(.L_2245 - .L_2244)
.L_2244:
        /*004c*/ 	.word	0x00000000
        /*0050*/ 	.short	0x0002
        /*0052*/ 	.short	0x0010
        /*0054*/ 	.byte	0x00, 0xf5, 0x21, 0x00


	//----- nvinfo : EIATTR_KPARAM_INFO
	.align		4
.L_2245:
        /*0058*/ 	.byte	0x04, 0x17
        /*005a*/ 	.short	(.L_2247 - .L_2246)
.L_2246:
        /*005c*/ 	.word	0x00000000
        /*0060*/ 	.short	0x0001
        /*0062*/ 	.short	0x0008
        /*0064*/ 	.byte	0x00, 0xf5, 0x21, 0x00


	//----- nvinfo : EIATTR_KPARAM_INFO
	.align		4
.L_2247:
        /*0068*/ 	.byte	0x04, 0x17
        /*006a*/ 	.short	(.L_2249 - .L_2248)
.L_2248:
        /*006c*/ 	.word	0x00000000
        /*0070*/ 	.short	0x0000
        /*0072*/ 	.short	0x0000
        /*0074*/ 	.byte	0x00, 0xf5, 0x21, 0x00


	//----- nvinfo : EIATTR_SPARSE_MMA_MASK
	.align		4
.L_2249:
        /*0078*/ 	.byte	0x03, 0x50
        /*007a*/ 	.short	0x0000


	//----- nvinfo : EIATTR_MAXREG_COUNT
	.align		4
        /*007c*/ 	.byte	0x03, 0x1b
        /*007e*/ 	.short	0x00ff


	//----- nvinfo : EIATTR_MERCURY_ISA_VERSION
	.align		4
        /*0080*/ 	.byte	0x03, 0x5f
        /*0082*/ 	.short	0x0101


	//----- nvinfo : EIATTR_COOP_GROUP_MASK_REGIDS
	.align		4
        /*0084*/ 	.byte	0x04, 0x29
        /*0086*/ 	.short	(.L_2251 - .L_2250)


	//   ....[0]....
.L_2250:
        /*0088*/ 	.word	0xffffffff


	//   ....[1]....
        /*008c*/ 	.word	0xffffffff


	//   ....[2]....
        /*0090*/ 	.word	0xffffffff


	//   ....[3]....
        /*0094*/ 	.word	0xffffffff


	//   ....[4]....
        /*0098*/ 	.word	0xffffffff


	//   ....[5]....
        /*009c*/ 	.word	0xffffffff


	//   ....[6]....
        /*00a0*/ 	.word	0xffffffff


	//   ....[7]....
        /*00a4*/ 	.word	0xffffffff


	//   ....[8]....
        /*00a8*/ 	.word	0xffffffff


	//   ....[9]....
        /*00ac*/ 	.word	0xffffffff


	//   ....[10]....
        /*00b0*/ 	.word	0xffffffff


	//   ....[11]....
        /*00b4*/ 	.word	0xffffffff


	//   ....[12]....
        /*00b8*/ 	.word	0xffffffff


	//   ....[13]....
        /*00bc*/ 	.word	0xffffffff


	//   ....[14]....
        /*00c0*/ 	.word	0xffffffff


	//   ....[15]....
        /*00c4*/ 	.word	0xffffffff


	//   ....[16]....
        /*00c8*/ 	.word	0xffffffff


	//   ....[17]....
        /*00cc*/ 	.word	0xffffffff


	//   ....[18]....
        /*00d0*/ 	.word	0xffffffff


	//   ....[19]....
        /*00d4*/ 	.word	0xffffffff


	//   ....[20]....
        /*00d8*/ 	.word	0xffffffff


	//   ....[21]....
        /*00dc*/ 	.word	0xffffffff


	//   ....[22]....
        /*00e0*/ 	.word	0xffffffff


	//   ....[23]....
        /*00e4*/ 	.word	0xffffffff


	//   ....[24]....
        /*00e8*/ 	.word	0xffffffff


	//----- nvinfo : EIATTR_COOP_GROUP_INSTR_OFFSETS
	.align		4
.L_2251:
        /*00ec*/ 	.byte	0x04, 0x28
        /*00ee*/ 	.short	(.L_2253 - .L_2252)


	//   ....[0]....
.L_2252:
        /*00f0*/ 	.word	0x000010c0


	//   ....[1]....
        /*00f4*/ 	.word	0x000010e0


	//   ....[2]....
        /*00f8*/ 	.word	0x000010f0


	//   ....[3]....
        /*00fc*/ 	.word	0x00001100


	//   ....[4]....
        /*0100*/ 	.word	0x00001110


	//   ....[5]....
        /*0104*/ 	.word	0x00001150


	//   ....[6]....
        /*0108*/ 	.word	0x00001170


	//   ....[7]....
        /*010c*/ 	.word	0x00001190


	//   ....[8]....
        /*0110*/ 	.word	0x000011a0


	//   ....[9]....
        /*0114*/ 	.word	0x000011b0


	//   ....[10]....
        /*0118*/ 	.word	0x000011e0


	//   ....[11]....
        /*011c*/ 	.word	0x00001200


	//   ....[12]....
        /*0120*/ 	.word	0x00001220


	//   ....[13]....
        /*0124*/ 	.word	0x00001240


	//   ....[14]....
        /*0128*/ 	.word	0x00001250


	//   ....[15]....
        /*012c*/ 	.word	0x00001280


	//   ....[16]....
        /*0130*/ 	.word	0x000012b0


	//   ....[17]....
        /*0134*/ 	.word	0x000012d0


	//   ....[18]....
        /*0138*/ 	.word	0x000012e0


	//   ....[19]....
        /*013c*/ 	.word	0x000012f0


	//   ....[20]....
        /*0140*/ 	.word	0x00001330


	//   ....[21]....
        /*0144*/ 	.word	0x00001350


	//   ....[22]....
        /*0148*/ 	.word	0x00001370


	//   ....[23]....
        /*014c*/ 	.word	0x00001380


	//   ....[24]....
        /*0150*/ 	.word	0x00001390


	//----- nvinfo : EIATTR_VRC_CTA_INIT_COUNT
	.align		4
.L_2253:
        /*0154*/ 	.byte	0x02, 0x4a
	.zero		1
	.zero		1


	//----- nvinfo : EIATTR_EXIT_INSTR_OFFSETS
	.align		4
        /*0158*/ 	.byte	0x04, 0x1c
        /*015a*/ 	.short	(.L_2255 - .L_2254)


	//   ....[0]....
.L_2254:
        /*015c*/ 	.word	0x00000040


	//   ....[1]....
        /*0160*/ 	.word	0x000013a0


	//   ....[2]....
        /*0164*/ 	.word	0x00001610


	//----- nvinfo : EIATTR_CRS_STACK_SIZE
	.align		4
.L_2255:
        /*0168*/ 	.byte	0x04, 0x1e
        /*016a*/ 	.short	(.L_2257 - .L_2256)
.L_2256:
        /*016c*/ 	.word	0x00000000


	//----- nvinfo : EIATTR_CBANK_PARAM_SIZE
	.align		4
.L_2257:
        /*0170*/ 	.byte	0x03, 0x19
        /*0172*/ 	.short	0x0029


	//----- nvinfo : EIATTR_PARAM_CBANK
	.align		4
        /*0174*/ 	.byte	0x04, 0x0a
        /*0176*/ 	.short	(.L_2259 - .L_2258)
	.align		4
.L_2258:
        /*0178*/ 	.word	index@(.nv.constant0._Z19gemv_kernel_batchedI6__half7__half2Li32ELi5EEvPKT_S4_S4_PS2_iib)
        /*017c*/ 	.short	0x0380
        /*017e*/ 	.short	0x0029


	//----- nvinfo : EIATTR_SW_WAR
	.align		4
.L_2259:
        /*0180*/ 	.byte	0x04, 0x36
        /*0182*/ 	.short	(.L_2261 - .L_2260)
.L_2260:
        /*0184*/ 	.word	0x00000008
.L_2261:


//--------------------- .nv.info._Z19gemv_kernel_batchedI6__half7__half2Li32ELi4EEvPKT_S4_S4_PS2_iib --------------------------
	.section	.nv.info._Z19gemv_kernel_batchedI6__half7__half2Li32ELi4EEvPKT_S4_S4_PS2_iib,"",@"SHT_CUDA_INFO"
	.sectionflags	@""
	.align	4


	//----- nvinfo : EIATTR_CUDA_API_VERSION
	.align		4
        /*0000*/ 	.byte	0x04, 0x37
        /*0002*/ 	.short	(.L_2263 - .L_2262)
.L_2262:
        /*0004*/ 	.word	0x00000082


	//----- nvinfo : EIATTR_KPARAM_INFO
	.align		4
.L_2263:
        /*0008*/ 	.byte	0x04, 0x17
        /*000a*/ 	.short	(.L_2265 - .L_2264)
.L_2264:
        /*000c*/ 	.word	0x00000000
        /*0010*/ 	.short	0x0006
        /*0012*/ 	.short	0x0028
        /*0014*/ 	.byte	0x00, 0xf0, 0x05, 0x00


	//----- nvinfo : EIATTR_KPARAM_INFO
	.align		4
.L_2265:
        /*0018*/ 	.byte	0x04, 0x17
        /*001a*/ 	.short	(.L_2267 - .L_2266)
.L_2266:
        /*001c*/ 	.word	0x00000000
        /*0020*/ 	.short	0x0005
        /*0022*/ 	.short	0x0024
        /*0024*/ 	.byte	0x00, 0xf0, 0x11, 0x00


	//----- nvinfo : EIATTR_KPARAM_INFO
	.align		4
.L_2267:
        /*0028*/ 	.byte	0x04, 0x17
        /*002a*/ 	.short	(.L_2269 - .L_2268)
.L_2268:
        /*002c*/ 	.word	0x00000000
        /*0030*/ 	.short	0x0004
        /*0032*/ 	.short	0x0020
        /*0034*/ 	.byte	0x00, 0xf0, 0x11, 0x00


	//----- nvinfo : EIATTR_KPARAM_INFO
	.align		4
.L_2269:
        /*0038*/ 	.byte	0x04, 0x17
        /*003a*/ 	.short	(.L_2271 - .L_2270)
.L_2270:
        /*003c*/ 	.word	0x00000000
        /*0040*/ 	.short	0x0003
        /*0042*/ 	.short	0x0018
        /*0044*/ 	.byte	0x00, 0xf5, 0x21, 0x00


	//----- nvinfo : EIATTR_KPARAM_INFO
	.align		4
.L_2271:
        /*0048*/ 	.byte	0x04, 0x17
        /*004a*/ 	.short	(.L_2273 - .L_2272)
.L_2272:
        /*004c*/ 	.word	0x00000000
        /*0050*/ 	.short	0x0002
        /*0052*/ 	.short	0x0010
        /*0054*/ 	.byte	0x00, 0xf5, 0x21, 0x00


	//----- nvinfo : EIATTR_KPARAM_INFO
	.align		4
.L_2273:
        /*0058*/ 	.byte	0x04, 0x17
        /*005a*/ 	.short	(.L_2275 - .L_2274)
.L_2274:
        /*005c*/ 	.word	0x00000000
        /*0060*/ 	.short	0x0001
        /*0062*/ 	.short	0x0008
        /*0064*/ 	.byte	0x00, 0xf5, 0x21, 0x00


	//----- nvinfo : EIATTR_KPARAM_INFO
	.align		4
.L_2275:
        /*0068*/ 	.byte	0x04, 0x17
        /*006a*/ 	.short	(.L_2277 - .L_2276)
.L_2276:
        /*006c*/ 	.word	0x00000000
        /*0070*/ 	.short	0x0000
        /*0072*/ 	.short	0x0000
        /*0074*/ 	.byte	0x00, 0xf5, 0x21, 0x00


	//----- nvinfo : EIATTR_SPARSE_MMA_MASK
	.align		4
.L_2277:
        /*0078*/ 	.byte	0x03, 0x50
        /*007a*/ 	.short	0x0000


	//----- nvinfo : EIATTR_MAXREG_COUNT
	.align		4
        /*007c*/ 	.byte	0x03, 0x1b
        /*007e*/ 	.short	0x00ff


	//----- nvinfo : EIATTR_MERCURY_ISA_VERSION
	.align		4
        /*0080*/ 	.byte	0x03, 0x5f
        /*0082*/ 	.short	0x0101


	//----- nvinfo : EIATTR_COOP_GROUP_MASK_REGIDS
	.align		4
        /*0084*/ 	.byte	0x04, 0x29
        /*0086*/ 	.short	(.L_2279 - .L_2278)


	//   ....[0]....
.L_2278:
        /*0088*/ 	.word	0xffffffff


	//   ....[1]....
        /*008c*/ 	.word	0xffffffff


	//   ....[2]....
        /*0090*/ 	.word	0xffffffff


	//   ....[3]....
        /*0094*/ 	.word	0xffffffff


	//   ....[4]....
        /*0098*/ 	.word	0xffffffff


	//   ....[5]....
        /*009c*/ 	.word	0xffffffff


	//   ....[6]....
        /*00a0*/ 	.word	0xffffffff


	//   ....[7]....
        /*00a4*/ 	.word	0xffffffff


	//   ....[8]....
        /*00a8*/ 	.word	0xffffffff


	//   ....[9]....
        /*00ac*/ 	.word	0xffffffff


	//   ....[10]....
        /*00b0*/ 	.word	0xffffffff


	//   ....[11]....
        /*00b4*/ 	.word	0xffffffff


	//   ....[12]....
        /*00b8*/ 	.word	0xffffffff


	//   ....[13]....
        /*00bc*/ 	.word	0xffffffff


	//   ....[14]....
        /*00c0*/ 	.word	0xffffffff


	//   ....[15]....
        /*00c4*/ 	.word	0xffffffff


	//   ....[16]....
        /*00c8*/ 	.word	0xffffffff


	//   ....[17]....
        /*00cc*/ 	.word	0xffffffff


	//   ....[18]....
        /*00d0*/ 	.word	0xffffffff


	//   ....[19]....
        /*00d4*/ 	.word	0xffffffff


	//----- nvinfo : EIATTR_COOP_GROUP_INSTR_OFFSETS
	.align		4
.L_2279:
        /*00d8*/ 	.byte	0x04, 0x28
        /*00da*/ 	.short	(.L_2281 - .L_2280)


	//   ....[0]....
.L_2280:
        /*00dc*/ 	.word	0x00000e50


	//   ....[1]....
        /*00e0*/ 	.word	0x00000e70


	//   ....[2]....
        /*00e4*/ 	.word	0x00000e80


	//   ....[3]....
        /*00e8*/ 	.word	0x00000e90


	//   ....[4]....
        /*00ec*/ 	.word	0x00000ec0


	//   ....[5]....
        /*00f0*/ 	.word	0x00000ee0


	//   ....[6]....
        /*00f4*/ 	.word	0x00000f00


	//   ....[7]....
        /*00f8*/ 	.word	0x00000f10


	//   ....[8]....
        /*00fc*/ 	.word	0x00000f40


	//   ....[9]....
        /*0100*/ 	.word	0x00000f60


	//   ....[10]....
        /*0104*/ 	.word	0x00000f80


	//   ....[11]....
        /*0108*/ 	.word	0x00000f90


	//   ....[12]....
        /*010c*/ 	.word	0x00000fc0


	//   ....[13]....
        /*0110*/ 	.word	0x00000fe0


	//   ....[14]....
        /*0114*/ 	.word	0x00001000


	//   ....[15]....
        /*0118*/ 	.word	0x00001010


	//   ....[16]....
        /*011c*/ 	.word	0x00001040


	//   ....[17]....
        /*0120*/ 	.word	0x00001060


	//   ....[18]....
        /*0124*/ 	.word	0x00001080


	//   ....[19]....
        /*0128*/ 	.word	0x00001090


	//----- nvinfo : EIATTR_VRC_CTA_INIT_COUNT
	.align		4
.L_2281:
        /*012c*/ 	.byte	0x02, 0x4a
	.zero		1
	.zero		1


	//----- nvinfo : EIATTR_EXIT_INSTR_OFFSETS
	.align		4
        /*0130*/ 	.byte	0x04, 0x1c
        /*0132*/ 	.short	(.L_2283 - .L_2282)


	//   ....[0]....
.L_2282:
        /*0134*/ 	.word	0x00000040


	//   ....[1]....
        /*0138*/ 	.word	0x000010a0


	//   ....[2]....
        /*013c*/ 	.word	0x000012c0


	//----- nvinfo : EIATTR_CRS_STACK_SIZE
	.align		4
.L_2283:
        /*0140*/ 	.byte	0x04, 0x1e
        /*0142*/ 	.short	(.L_2285 - .L_2284)
.L_2284:
        /*0144*/ 	.word	0x00000000


	//----- nvinfo : EIATTR_CBANK_PARAM_SIZE
	.align		4
.L_2285:
        /*0148*/ 	.byte	0x03, 0x19
        /*014a*/ 	.short	0x0029


	//----- nvinfo : EIATTR_PARAM_CBANK
	.align		4
        /*014c*/ 	.byte	0x04, 0x0a
        /*014e*/ 	.short	(.L_2287 - .L_2286)
	.align		4
.L_2286:
        /*0150*/ 	.word	index@(.nv.constant0._Z19gemv_kernel_batchedI6__half7__half2Li32ELi4EEvPKT_S4_S4_PS2_iib)
        /*0154*/ 	.short	0x0380
        /*0156*/ 	.short	0x0029


	//----- nvinfo : EIATTR_SW_WAR
	.align		4
.L_2287:
        /*0158*/ 	.byte	0x04, 0x36
        /*015a*/ 	.short	(.L_2289 - .L_2288)
.L_2288:
        /*015c*/ 	.word	0x00000008
.L_2289:


//--------------------- .nv.info._Z19gemv_kernel_batchedI6__half7__half2Li32ELi3EEvPKT_S4_S4_PS2_iib --------------------------
	.section	.nv.info._Z19gemv_kernel_batchedI6__half7__half2Li32ELi3EEvPKT_S4_S4_PS2_iib,"",@"SHT_CUDA_INFO"
	.sectionflags	@""
	.align	4


	//----- nvinfo : EIATTR_CUDA_API_VERSION
	.align		4
        /*0000*/ 	.byte	0x04, 0x37
        /*0002*/ 	.short	(.L_2291 - .L_2290)
.L_2290:
        /*0004*/ 	.word	0x00000082


	//----- nvinfo : EIATTR_KPARAM_INFO
	.align		4
.L_2291:
        /*0008*/ 	.byte	0x04, 0x17
        /*000a*/ 	.short	(.L_2293 - .L_2292)
.L_2292:
        /*000c*/ 	.word	0x00000000
        /*0010*/ 	.short	0x0006
        /*0012*/ 	.short	0x0028
        /*0014*/ 	.byte	0x00, 0xf0, 0x05, 0x00


	//----- nvinfo : EIATTR_KPARAM_INFO
	.align		4
.L_2293:
        /*0018*/ 	.byte	0x04, 0x17
        /*001a*/ 	.short	(.L_2295 - .L_2294)
.L_2294:
        /*001c*/ 	.word	0x00000000
        /*0020*/ 	.short	0x0005
        /*0022*/ 	.short	0x0024
        /*0024*/ 	.byte	0x00, 0xf0, 0x11, 0x00


	//----- nvinfo : EIATTR_KPARAM_INFO
	.align		4
.L_2295:
        /*0028*/ 	.byte	0x04, 0x17
        /*002a*/ 	.short	(.L_2297 - .L_2296)
.L_2296:
        /*002c*/ 	.word	0x00000000
        /*0030*/ 	.short	0x0004
        /*0032*/ 	.short	0x0020
        /*0034*/ 	.byte	0x00, 0xf0, 0x11, 0x00


	//----- nvinfo : EIATTR_KPARAM_INFO
	.align		4
.L_2297:
        /*0038*/ 	.byte	0x04, 0x17
        /*003a*/ 	.short	(.L_2299 - .L_2298)
.L_2298:
        /*003c*/ 	.word	0x00000000
        /*0040*/ 	.short	0x0003
        /*0042*/ 	.short	0x0018
        /*0044*/ 	.byte	0x00, 0xf5, 0x21, 0x00


	//----- nvinfo : EIATTR_KPARAM_INFO
	.align		4
.L_2299:
        /*0048*/ 	.byte	0x04, 0x17
        /*004a*/ 	.short	(.L_2301 - .L_2300)
.L_2300:
        /*004c*/ 	.word	0x00000000
        /*0050*/ 	.short	0x0002
        /*0052*/ 	.short	0x0010
        /*0054*/ 	.byte	0x00, 0xf5, 0x21, 0x00


	//----- nvinfo : EIATTR_KPARAM_INFO
	.align		4
.L_2301:
        /*0058*/ 	.byte	0x04, 0x17
        /*005a*/ 	.short	(.L_2303 - .L_2302)
.L_2302:
        /*005c*/ 	.word	0x00000000
        /*0060*/ 	.short	0x0001
        /*0062*/ 	.short	0x0008
        /*0064*/ 	.byte	0x00, 0xf5, 0x21, 0x00


	//----- nvinfo : EIATTR_KPARAM_INFO
	.align		4
.L_2303:
        /*0068*/ 	.byte	0x04, 0x17
        /*006a*/ 	.short	(.L_2305 - .L_2304)
.L_2304:
        /*006c*/ 	.word	0x00000000
        /*0070*/ 	.short	0x0000
        /*0072*/ 	.short	0x0000
        /*0074*/ 	.byte	0x00, 0xf5, 0x21, 0x00


	//----- nvinfo : EIATTR_SPARSE_MMA_MASK
	.align		4
.L_2305:
        /*0078*/ 	.byte	0x03, 0x50
        /*007a*/ 	.short	0x0000


	//----- nvinfo : EIATTR_MAXREG_COUNT
	.align		4
        /*007c*/ 	.byte	0x03, 0x1b
        /*007e*/ 	.short	0x00ff


	//----- nvinfo : EIATTR_MERCURY_ISA_VERSION
	.align		4
        /*0080*/ 	.byte	0x03, 0x5f
        /*0082*/ 	.short	0x0101


	//----- nvinfo : EIATTR_COOP_GROUP_MASK_REGIDS
	.align		4
        /*0084*/ 	.byte	0x04, 0x29
        /*0086*/ 	.short	(.L_2307 - .L_2306)


	//   ....[0]....
.L_2306:
        /*0088*/ 	.word	0xffffffff


	//   ....[1]....
        /*008c*/ 	.word	0xffffffff


	//   ....[2]....
        /*0090*/ 	.word	0xffffffff


	//   ....[3]....
        /*0094*/ 	.word	0xffffffff


	//   ....[4]....
        /*0098*/ 	.word	0xffffffff


	//   ....[5]....
        /*009c*/ 	.word	0xffffffff


	//   ....[6]....
        /*00a0*/ 	.word	0xffffffff


	//   ....[7]....
        /*00a4*/ 	.word	0xffffffff


	//   ....[8]....
        /*00a8*/ 	.word	0xffffffff


	//   ....[9]....
        /*00ac*/ 	.word	0xffffffff


	//   ....[10]....
        /*00b0*/ 	.word	0xffffffff


	//   ....[11]....
        /*00b4*/ 	.word	0xffffffff


	//   ....[12]....
        /*00b8*/ 	.word	0xffffffff


	//   ....[13]....
        /*00bc*/ 	.word	0xffffffff


	//   ....[14]....
        /*00c0*/ 	.word	0xffffffff


	//----- nvinfo : EIATTR_COOP_GROUP_INSTR_OFFSETS
	.align		4
.L_2307:
        /*00c4*/ 	.byte	0x04, 0x28
        /*00c6*/ 	.short	(.L_2309 - .L_2308)


	//   ....[0]....
.L_2308:
        /*00c8*/ 	.word	0x00000cc0


	//   ....[1]....
        /*00cc*/ 	.word	0x00000ce0


	//   ....[2]....
        /*00d0*/ 	.word	0x00000cf0


	//   ....[3]....
        /*00d4*/ 	.word	0x00000d20


	//   ....[4]....
        /*00d8*/ 	.word	0x00000d40


	//   ....[5]....
        /*00dc*/ 	.word	0x00000d50


	//   ....[6]....
        /*00e0*/ 	.word	0x00000d80


	//   ....[7]....
        /*00e4*/ 	.word	0x00000da0


	//   ....[8]....
        /*00e8*/ 	.word	0x00000db0


	//   ....[9]....
        /*00ec*/ 	.word	0x00000de0


	//   ....[10]....
        /*00f0*/ 	.word	0x00000e00


	//   ....[11]....
        /*00f4*/ 	.word	0x00000e10


	//   ....[12]....
        /*00f8*/ 	.word	0x00000e40


	//   ....[13]....
        /*00fc*/ 	.word	0x00000e60


	//   ....[14]....
        /*0100*/ 	.word	0x00000e70


	//----- nvinfo : EIATTR_VRC_CTA_INIT_COUNT
	.align		4
.L_2309:
        /*0104*/ 	.byte	0x02, 0x4a
	.zero		1
	.zero		1


	//----- nvinfo : EIATTR_EXIT_INSTR_OFFSETS
	.align		4
        /*0108*/ 	.byte	0x04, 0x1c
        /*010a*/ 	.short	(.L_2311 - .L_2310)


	//   ....[0]....
.L_2310:
        /*010c*/ 	.word	0x00000050


	//   ....[1]....
        /*0110*/ 	.word	0x00000e80


	//   ....[2]....
        /*0114*/ 	.word	0x00001060


	//----- nvinfo : EIATTR_CRS_STACK_SIZE
	.align		4
.L_2311:
        /*0118*/ 	.byte	0x04, 0x1e
        /*011a*/ 	.short	(.L_2313 - .L_2312)
.L_2312:
        /*011c*/ 	.word	0x00000000


	//----- nvinfo : EIATTR_CBANK_PARAM_SIZE
	.align		4
.L_2313:
        /*0120*/ 	.byte	0x03, 0x19
        /*0122*/ 	.short	0x0029


	//----- nvinfo : EIATTR_PARAM_CBANK
	.align		4
        /*0124*/ 	.byte	0x04, 0x0a
        /*0126*/ 	.short	(.L_2315 - .L_2314)
	.align		4
.L_2314:
        /*0128*/ 	.word	index@(.nv.constant0._Z19gemv_kernel_batchedI6__half7__half2Li32ELi3EEvPKT_S4_S4_PS2_iib)
        /*012c*/ 	.short	0x0380
        /*012e*/ 	.short	0x0029


	//----- nvinfo : EIATTR_SW_WAR
	.align		4
.L_2315:
        /*0130*/ 	.byte	0x04, 0x36
        /*0132*/ 	.short	(.L_2317 - .L_2316)
.L_2316:
        /*0134*/ 	.word	0x00000008
.L_2317:


//--------------------- .nv.info._Z19gemv_kernel_batchedI6__half7__half2Li32ELi2EEvPKT_S4_S4_PS2_iib --------------------------
	.section	.nv.info._Z19gemv_kernel_batchedI6__half7__half2Li32ELi2EEvPKT_S4_S4_PS2_iib,"",@"SHT_CUDA_INFO"
	.sectionflags	@""
	.align	4


	//----- nvinfo : EIATTR_CUDA_API_VERSION
	.align		4
        /*0000*/ 	.byte	0x04, 0x37
        /*0002*/ 	.short	(.L_2319 - .L_2318)
.L_2318:
        /*0004*/ 	.word	0x00000082


	//----- nvinfo : EIATTR_KPARAM_INFO
	.align		4
.L_2319:
        /*0008*/ 	.byte	0x04, 0x17
        /*000a*/ 	.short	(.L_2321 - .L_2320)
.L_2320:
        /*000c*/ 	.word	0x00000000
        /*0010*/ 	.short	0x0006
        /*0012*/ 	.short	0x0028
        /*0014*/ 	.byte	0x00, 0xf0, 0x05, 0x00


	//----- nvinfo : EIATTR_KPARAM_INFO
	.align		4
.L_2321:
        /*0018*/ 	.byte	0x04, 0x17
        /*001a*/ 	.short	(.L_2323 - .L_2322)
.L_2322:
        /*001c*/ 	.word	0x00000000
        /*0020*/ 	.short	0x0005
        /*0022*/ 	.short	0x0024
        /*0024*/ 	.byte	0x00, 0xf0, 0x11, 0x00


	//----- nvinfo : EIATTR_KPARAM_INFO
	.align		4
.L_2323:
        /*0028*/ 	.byte	0x04, 0x17
        /*002a*/ 	.short	(.L_2325 - .L_2324)
.L_2324:
        /*002c*/ 	.word	0x00000000
        /*0030*/ 	.short	0x0004
        /*0032*/ 	.short	0x0020
        /*0034*/ 	.byte	0x00, 0xf0, 0x11, 0x00


	//----- nvinfo : EIATTR_KPARAM_INFO
	.align		4
.L_2325:
        /*0038*/ 	.byte	0x04, 0x17
        /*003a*/ 	.short	(.L_2327 - .L_2326)
.L_2326:
        /*003c*/ 	.word	0x00000000
        /*0040*/ 	.short	0x0003
        /*0042*/ 	.short	0x0018
        /*0044*/ 	.byte	0x00, 0xf5, 0x21, 0x00


	//----- nvinfo : EIATTR_KPARAM_INFO
	.align		4
.L_2327:
        /*0048*/ 	.byte	0x04, 0x17
        /*004a*/ 	.short	(.L_2329 - .L_2328)
.L_2328:
        /*004c*/ 	.word	0x00000000
        /*0050*/ 	.short	0x0002
        /*0052*/ 	.short	0x0010
        /*0054*/ 	.byte	0x00, 0xf5, 0x21, 0x00


	//----- nvinfo : EIATTR_KPARAM_INFO
	.align		4
.L_2329:
        /*0058*/ 	.byte	0x04, 0x17
        /*005a*/ 	.short	(.L_2331 - .L_2330)
.L_2330:
        /*005c*/ 	.word	0x00000000
        /*0060*/ 	.short	0x0001
        /*0062*/ 	.short	0x0008
        /*0064*/ 	.byte	0x00, 0xf5, 0x21, 0x00


	//----- nvinfo : EIATTR_KPARAM_INFO
	.align		4
.L_2331:
        /*0068*/ 	.byte	0x04, 0x17
        /*006a*/ 	.short	(.L_2333 - .L_2332)
.L_2332:
        /*006c*/ 	.word	0x00000000
        /*0070*/ 	.short	0x0000
        /*0072*/ 	.short	0x0000
        /*0074*/ 	.byte	0x00, 0xf5, 0x21, 0x00


	//----- nvinfo : EIATTR_SPARSE_MMA_MASK
	.align		4
.L_2333:
        /*0078*/ 	.byte	0x03, 0x50
        /*007a*/ 	.short	0x0000


	//----- nvinfo : EIATTR_MAXREG_COUNT
	.align		4
        /*007c*/ 	.byte	0x03, 0x1b
        /*007e*/ 	.short	0x00ff


	//----- nvinfo : EIATTR_MERCURY_ISA_VERSION
	.align		4
        /*0080*/ 	.byte	0x03, 0x5f
        /*0082*/ 	.short	0x0101


	//----- nvinfo : EIATTR_COOP_GROUP_MASK_REGIDS
	.align		4
        /*0084*/ 	.byte	0x04, 0x29
        /*0086*/ 	.short	(.L_2335 - .L_2334)


	//   ....[0]....
.L_2334:
        /*0088*/ 	.word	0xffffffff


	//   ....[1]....
        /*008c*/ 	.word	0xffffffff


	//   ....[2]....
        /*0090*/ 	.word	0xffffffff


	//   ....[3]....
        /*0094*/ 	.word	0xffffffff


	//   ....[4]....
        /*0098*/ 	.word	0xffffffff


	//   ....[5]....
        /*009c*/ 	.word	0xffffffff


	//   ....[6]....
        /*00a0*/ 	.word	0xffffffff


	//   ....[7]....
        /*00a4*/ 	.word	0xffffffff


	//   ....[8]....
        /*00a8*/ 	.word	0xffffffff


	//   ....[9]....
        /*00ac*/ 	.word	0xffffffff


	//----- nvinfo : EIATTR_COOP_GROUP_INSTR_OFFSETS
	.align		4
.L_2335:
        /*00b0*/ 	.byte	0x04, 0x28
        /*00b2*/ 	.short	(.L_2337 - .L_2336)


	//   ....[0]....
.L_2336:
        /*00b4*/ 	.word	0x00000980


	//   ....[1]....
        /*00b8*/ 	.word	0x000009a0


	//   ....[2]....
        /*00bc*/ 	.word	0x000009d0


	//   ....[3]....
        /*00c0*/ 	.word	0x000009e0


	//   ....[4]....
        /*00c4*/ 	.word	0x00000a10


	//   ....[5]....
        /*00c8*/ 	.word	0x00000a20


	//   ....[6]....
        /*00cc*/ 	.word	0x00000a50


	//   ....[7]....
        /*00d0*/ 	.word	0x00000a60


	//   ....[8]....
        /*00d4*/ 	.word	0x00000a90


	//   ....[9]....
        /*00d8*/ 	.word	0x00000aa0


	//----- nvinfo : EIATTR_VRC_CTA_INIT_COUNT
	.align		4
.L_2337:
        /*00dc*/ 	.byte	0x02, 0x4a
	.zero		1
	.zero		1


	//----- nvinfo : EIATTR_EXIT_INSTR_OFFSETS
	.align		4
        /*00e0*/ 	.byte	0x04, 0x1c
        /*00e2*/ 	.short	(.L_2339 - .L_2338)


	//   ....[0]....
.L_2338:
        /*00e4*/ 	.word	0x00000040


	//   ....[1]....
        /*00e8*/ 	.word	0x00000ab0


	//   ....[2]....
        /*00ec*/ 	.word	0x00000c00


	//----- nvinfo : EIATTR_CRS_STACK_SIZE
	.align		4
.L_2339:
        /*00f0*/ 	.byte	0x04, 0x1e
        /*00f2*/ 	.short	(.L_2341 - .L_2340)
.L_2340:
        /*00f4*/ 	.word	0x00000000


	//----- nvinfo : EIATTR_CBANK_PARAM_SIZE
	.align		4
.L_2341:
        /*00f8*/ 	.byte	0x03, 0x19
        /*00fa*/ 	.short	0x0029


	//----- nvinfo : EIATTR_PARAM_CBANK
	.align		4
        /*00fc*/ 	.byte	0x04, 0x0a
        /*00fe*/ 	.short	(.L_2343 - .L_2342)
	.align		4
.L_2342:
        /*0100*/ 	.word	index@(.nv.constant0._Z19gemv_kernel_batchedI6__half7__half2Li32ELi2EEvPKT_S4_S4_PS2_iib)
        /*0104*/ 	.short	0x0380
        /*0106*/ 	.short	0x0029


	//----- nvinfo : EIATTR_SW_WAR
	.align		4
.L_2343:
        /*0108*/ 	.byte	0x04, 0x36
        /*010a*/ 	.short	(.L_2345 - .L_2344)
.L_2344:
        /*010c*/ 	.word	0x00000008
.L_2345:


//--------------------- .nv.info._Z19gemv_kernel_batchedI6__half7__half2Li32ELi1EEvPKT_S4_S4_PS2_iib --------------------------
	.section	.nv.info._Z19gemv_kernel_batchedI6__half7__half2Li32ELi1EEvPKT_S4_S4_PS2_iib,"",@"SHT_CUDA_INFO"
	.sectionflags	@""
	.align	4


	//----- nvinfo : EIATTR_CUDA_API_VERSION
	.align		4
        /*0000*/ 	.byte	0x04, 0x37
        /*0002*/ 	.short	(.L_2347 - .L_2346)
.L_2346:
        /*0004*/ 	.word	0x00000082


	//----- nvinfo : EIATTR_KPARAM_INFO
	.align		4
.L_2347:
        /*0008*/ 	.byte	0x04, 0x17
        /*000a*/ 	.short	(.L_2349 - .L_2348)
.L_2348:
        /*000c*/ 	.word	0x00000000
        /*0010*/ 	.short	0x0006
        /*0012*/ 	.short	0x0028
        /*0014*/ 	.byte	0x00, 0xf0, 0x05, 0x00


	//----- nvinfo : EIATTR_KPARAM_INFO
	.align		4
.L_2349:
        /*0018*/ 	.byte	0x04, 0x17
        /*001a*/ 	.short	(.L_2351 - .L_2350)
.L_2350:
        /*001c*/ 	.word	0x00000000
        /*0020*/ 	.short	0x0005
        /*0022*/ 	.short	0x0024
        /*0024*/ 	.byte	0x00, 0xf0, 0x11, 0x00


	//----- nvinfo : EIATTR_KPARAM_INFO
	.align		4
.L_2351:
        /*0028*/ 	.byte	0x04, 0x17
        /*002a*/ 	.short	(.L_2353 - .L_2352)
.L_2352:
        /*002c*/ 	.word	0x00000000
        /*0030*/ 	.short	0x0004
        /*0032*/ 	.short	0x0020
        /*0034*/ 	.byte	0x00, 0xf0, 0x11, 0x00


	//----- nvinfo : EIATTR_KPARAM_INFO
	.align		4
.L_2353:
        /*0038*/ 	.byte	0x04, 0x17
        /*003a*/ 	.short	(.L_2355 - .L_2354)
.L_2354:
        /*003c*/ 	.word	0x00000000
        /*0040*/ 	.short	0x0003
        /*0042*/ 	.short	0x0018
        /*0044*/ 	.byte	0x00, 0xf5, 0x21, 0x00


	//----- nvinfo : EIATTR_KPARAM_INFO
	.align		4
.L_2355:
        /*0048*/ 	.byte	0x04, 0x17
        /*004a*/ 	.short	(.L_2357 - .L_2356)
.L_2356:
        /*004c*/ 	.word	0x00000000
        /*0050*/ 	.short	0x0002
        /*0052*/ 	.short	0x0010
        /*0054*/ 	.byte	0x00, 0xf5, 0x21, 0x00


	//----- nvinfo : EIATTR_KPARAM_INFO
	.align		4
.L_2357:
        /*0058*/ 	.byte	0x04, 0x17
        /*005a*/ 	.short	(.L_2359 - .L_2358)
.L_2358:
        /*005c*/ 	.word	0x00000000
        /*0060*/ 	.short	0x0001
        /*0062*/ 	.short	0x0008
        /*0064*/ 	.byte	0x00, 0xf5, 0x21, 0x00


	//----- nvinfo : EIATTR_KPARAM_INFO
	.align		4
.L_2359:
        /*0068*/ 	.byte	0x04, 0x17
        /*006a*/ 	.short	(.L_2361 - .L_2360)
.L_2360:
        /*006c*/ 	.word	0x00000000
        /*0070*/ 	.short	0x0000
        /*0072*/ 	.short	0x0000
        /*0074*/ 	.byte	0x00, 0xf5, 0x21, 0x00


	//----- nvinfo : EIATTR_SPARSE_MMA_MASK
	.align		4
.L_2361:
        /*0078*/ 	.byte	0x03, 0x50
        /*007a*/ 	.short	0x0000


	//----- nvinfo : EIATTR_MAXREG_COUNT
	.align		4
        /*007c*/ 	.byte	0x03, 0x1b
        /*007e*/ 	.short	0x00ff


	//----- nvinfo : EIATTR_MERCURY_ISA_VERSION
	.align		4
        /*0080*/ 	.byte	0x03, 0x5f
        /*0082*/ 	.short	0x0101


	//----- nvinfo : EIATTR_COOP_GROUP_MASK_REGIDS
	.align		4
        /*0084*/ 	.byte	0x04, 0x29
        /*0086*/ 	.short	(.L_2363 - .L_2362)


	//   ....[0]....
.L_2362:
        /*0088*/ 	.word	0xffffffff


	//   ....[1]....
        /*008c*/ 	.word	0xffffffff


	//   ....[2]....
        /*0090*/ 	.word	0xffffffff


	//   ....[3]....
        /*0094*/ 	.word	0xffffffff


	//   ....[4]....
        /*0098*/ 	.word	0xffffffff


	//----- nvinfo : EIATTR_COOP_GROUP_INSTR_OFFSETS
	.align		4
.L_2363:
        /*009c*/ 	.byte	0x04, 0x28
        /*009e*/ 	.short	(.L_2365 - .L_2364)


	//   ....[0]....
.L_2364:
        /*00a0*/ 	.word	0x00001540


	//   ....[1]....
        /*00a4*/ 	.word	0x00001570


	//   ....[2]....
        /*00a8*/ 	.word	0x00001590


	//   ....[3]....
        /*00ac*/ 	.word	0x000015b0


	//   ....[4]....
        /*00b0*/ 	.word	0x000015d0


	//----- nvinfo : EIATTR_VRC_CTA_INIT_COUNT
	.align		4
.L_2365:
        /*00b4*/ 	.byte	0x02, 0x4a
	.zero		1
	.zero		1


	//----- nvinfo : EIATTR_EXIT_INSTR_OFFSETS
	.align		4
        /*00b8*/ 	.byte	0x04, 0x1c
        /*00ba*/ 	.short	(.L_2367 - .L_2366)


	//   ....[0]....
.L_2366:
        /*00bc*/ 	.word	0x00000040


	//   ....[1]....
        /*00c0*/ 	.word	0x000015e0


	//   ....[2]....
        /*00c4*/ 	.word	0x000016e0


	//----- nvinfo : EIATTR_CRS_STACK_SIZE
	.align		4
.L_2367:
        /*00c8*/ 	.byte	0x04, 0x1e
        /*00ca*/ 	.short	(.L_2369 - .L_2368)
.L_2368:
        /*00cc*/ 	.word	0x00000000


	//----- nvinfo : EIATTR_CBANK_PARAM_SIZE
	.align		4
.L_2369:
        /*00d0*/ 	.byte	0x03, 0x19
        /*00d2*/ 	.short	0x0029


	//----- nvinfo : EIATTR_PARAM_CBANK
	.align		4
        /*00d4*/ 	.byte	0x04, 0x0a
        /*00d6*/ 	.short	(.L_2371 - .L_2370)
	.align		4
.L_2370:
        /*00d8*/ 	.word	index@(.nv.constant0._Z19gemv_kernel_batchedI6__half7__half2Li32ELi1EEvPKT_S4_S4_PS2_iib)
        /*00dc*/ 	.short	0x0380
        /*00de*/ 	.short	0x0029


	//----- nvinfo : EIATTR_SW_WAR
	.align		4
.L_2371:
        /*00e0*/ 	.byte	0x04, 0x36
        /*00e2*/ 	.short	(.L_2373 - .L_2372)
.L_2372:
        /*00e4*/ 	.word	0x00000008
.L_2373:


//--------------------- .nv.info._Z19gemv_kernel_batchedI13__nv_bfloat1614__nv_bfloat162Li256ELi8EEvPKT_S4_S4_PS2_iib --------------------------
	.section	.nv.info._Z19gemv_kernel_batchedI13__nv_bfloat1614__nv_bfloat162Li256ELi8EEvPKT_S4_S4_PS2_iib,"",@"SHT_CUDA_INFO"
	.sectionflags	@""
	.align	4


	//----- nvinfo : EIATTR_CUDA_API_VERSION
	.align		4
        /*0000*/ 	.byte	0x04, 0x37
        /*0002*/ 	.short	(.L_2375 - .L_2374)
.L_2374:
        /*0004*/ 	.word	0x00000082


	//----- nvinfo : EIATTR_KPARAM_INFO
	.align		4
.L_2375:
        /*0008*/ 	.byte	0x04, 0x17
        /*000a*/ 	.short	(.L_2377 - .L_2376)
.L_2376:
        /*000c*/ 	.word	0x00000000
        /*0010*/ 	.short	0x0006
        /*0012*/ 	.short	0x0028
        /*0014*/ 	.byte	0x00, 0xf0, 0x05, 0x00


	//----- nvinfo : EIATTR_KPARAM_INFO
	.align		4
.L_2377:
        /*0018*/ 	.byte	0x04, 0x17
        /*001a*/ 	.short	(.L_2379 - .L_2378)
.L_2378:
        /*001c*/ 	.word	0x00000000
        /*0020*/ 	.short	0x0005
        /*0022*/ 	.short	0x0024
        /*0024*/ 	.byte	0x00, 0xf0, 0x11, 0x00


	//----- nvinfo : EIATTR_KPARAM_INFO
	.align		4
.L_2379:
        /*0028*/ 	.byte	0x04, 0x17
        /*002a*/ 	.short	(.L_2381 - .L_2380)
.L_2380:
        /*002c*/ 	.word	0x00000000
        /*0030*/ 	.short	0x0004
        /*0032*/ 	.short	0x0020
        /*0034*/ 	.byte	0x00, 0xf0, 0x11, 0x00


	//----- nvinfo : EIATTR_KPARAM_INFO
	.align		4
.L_2381:
        /*0038*/ 	.byte	0x04, 0x17
        /*003a*/ 	.short	(.L_2383 - .L_2382)
.L_2382:
        /*003c*/ 	.word	0x00000000
        /*0040*/ 	.short	0x0003
        /*0042*/ 	.short	0x0018
        /*0044*/ 	.byte	0x00, 0xf5, 0x21, 0x00


	//----- nvinfo : EIATTR_KPARAM_INFO
	.align		4
.L_2383:
        /*0048*/ 	.byte	0x04, 0x17
        /*004a*/ 	.short	(.L_2385 - .L_2384)
.L_2384:
        /*004c*/ 	.word	0x00000000
        /*0050*/ 	.short	0x0002
        /*0052*/ 	.short	0x0010
        /*0054*/ 	.byte	0x00, 0xf5, 0x21, 0x00


	//----- nvinfo : EIATTR_KPARAM_INFO
	.align		4
.L_2385:
        /*0058*/ 	.byte	0x04, 0x17
        /*005a*/ 	.short	(.L_2387 - .L_2386)
.L_2386:
        /*005c*/ 	.word	0x00000000
        /*0060*/ 	.short	0x0001
        /*0062*/ 	.short	0x0008
        /*0064*/ 	.byte	0x00, 0xf5, 0x21, 0x00


	//----- nvinfo : EIATTR_KPARAM_INFO
	.align		4
.L_2387:
        /*0068*/ 	.byte	0x04, 0x17
        /*006a*/ 	.short	(.L_2389 - .L_2388)
.L_2388:
        /*006c*/ 	.word	0x00000000
        /*0070*/ 	.short	0x0000
        /*0072*/ 	.short	0x0000
        /*0074*/ 	.byte	0x00, 0xf5, 0x21, 0x00


	//----- nvinfo : EIATTR_SPARSE_MMA_MASK
	.align		4
.L_2389:
        /*0078*/ 	.byte	0x03, 0x50
        /*007a*/ 	.short	0x0000


	//----- nvinfo : EIATTR_MAXREG_COUNT
	.align		4
        /*007c*/ 	.byte	0x03, 0x1b
        /*007e*/ 	.short	0x00ff


	//----- nvinfo : EIATTR_NUM_BARRIERS
	.align		4
        /*0080*/ 	.byte	0x02, 0x4c
        /*0082*/ 	.byte	0x01
	.zero		1


	//----- nvinfo : EIATTR_MERCURY_ISA_VERSION
	.align		4
        /*0084*/ 	.byte	0x03, 0x5f
        /*0086*/ 	.short	0x0101


	//----- nvinfo : EIATTR_COOP_GROUP_MASK_REGIDS
	.align		4
        /*0088*/ 	.byte	0x04, 0x29
        /*008a*/ 	.short	(.L_2391 - .L_2390)


	//   ....[0]....
.L_2390:
        /*008c*/ 	.word	0xffffffff


	//   ....[1]....
        /*0090*/ 	.word	0xffffffff


	//   ....[2]....
        /*0094*/ 	.word	0xffffffff


	//   ....[3]....
        /*0098*/ 	.word	0xffffffff


	//   ....[4]....
        /*009c*/ 	.word	0xffffffff


	//   ....[5]....
        /*00a0*/ 	.word	0xffffffff


	//   ....[6]....
        /*00a4*/ 	.word	0xffffffff


	//   ....[7]....
        /*00a8*/ 	.word	0xffffffff


	//   ....[8]....
        /*00ac*/ 	.word	0xffffffff


	//   ....[9]....
        /*00b0*/ 	.word	0xffffffff


	//   ....[10]....
        /*00b4*/ 	.word	0xffffffff


	//   ....[11]....
        /*00b8*/ 	.word	0xffffffff


	//   ....[12]....
        /*00bc*/ 	.word	0xffffffff


	//   ....[13]....
        /*00c0*/ 	.word	0xffffffff


	//   ....[14]....
        /*00c4*/ 	.word	0xffffffff


	//   ....[15]....
        /*00c8*/ 	.word	0xffffffff


	//   ....[16]....
        /*00cc*/ 	.word	0xffffffff


	//   ....[17]....
        /*00d0*/ 	.word	0xffffffff


	//   ....[18]....
        /*00d4*/ 	.word	0xffffffff


	//   ....[19]....
        /*00d8*/ 	.word	0xffffffff


	//   ....[20]....
        /*00dc*/ 	.word	0xffffffff


	//   ....[21]....
        /*00e0*/ 	.word	0xffffffff


	//   ....[22]....
        /*00e4*/ 	.word	0xffffffff


	//   ....[23]....
        /*00e8*/ 	.word	0xffffffff


	//   ....[24]....
        /*00ec*/ 	.word	0xffffffff


	//   ....[25]....
        /*00f0*/ 	.word	0xffffffff


	//   ....[26]....
        /*00f4*/ 	.word	0xffffffff


	//   ....[27]....
        /*00f8*/ 	.word	0xffffffff


	//   ....[28]....
        /*00fc*/ 	.word	0xffffffff


	//   ....[29]....
        /*0100*/ 	.word	0xffffffff


	//   ....[30]....
        /*0104*/ 	.word	0xffffffff


	//   ....[31]....
        /*0108*/ 	.word	0xffffffff


	//   ....[32]....
        /*010c*/ 	.word	0xffffffff


	//   ....[33]....
        /*0110*/ 	.word	0xffffffff


	//   ....[34]....
        /*0114*/ 	.word	0xffffffff


	//   ....[35]....
        /*0118*/ 	.word	0xffffffff


	//   ....[36]....
        /*011c*/ 	.word	0xffffffff


	//   ....[37]....
        /*0120*/ 	.word	0xffffffff


	//   ....[38]....
        /*0124*/ 	.word	0xffffffff


	//   ....[39]....
        /*0128*/ 	.word	0xffffffff


	//   ....[40]....
        /*012c*/ 	.word	0xffffffff


	//   ....[41]....
        /*0130*/ 	.word	0xffffffff


	//   ....[42]....
        /*0134*/ 	.word	0xffffffff


	//   ....[43]....
        /*0138*/ 	.word	0xffffffff


	//   ....[44]....
        /*013c*/ 	.word	0xffffffff


	//   ....[45]....
        /*0140*/ 	.word	0xffffffff


	//   ....[46]....
        /*0144*/ 	.word	0xffffffff


	//   ....[47]....
        /*0148*/ 	.word	0xffffffff


	//   ....[48]....
        /*014c*/ 	.word	0xffffffff


	//   ....[49]....
        /*0150*/ 	.word	0xffffffff


	//   ....[50]....
        /*0154*/ 	.word	0xffffffff


	//   ....[51]....
        /*0158*/ 	.word	0xffffffff


	//   ....[52]....
        /*015c*/ 	.word	0xffffffff


	//   ....[53]....
        /*0160*/ 	.word	0xffffffff


	//   ....[54]....
        /*0164*/ 	.word	0xffffffff


	//   ....[55]....
        /*0168*/ 	.word	0xffffffff


	//   ....[56]....
        /*016c*/ 	.word	0xffffffff


	//   ....[57]....
        /*0170*/ 	.word	0xffffffff


	//   ....[58]....
        /*0174*/ 	.word	0xffffffff


	//   ....[59]....
        /*0178*/ 	.word	0xffffffff


	//   ....[60]....
        /*017c*/ 	.word	0xffffffff


	//   ....[61]....
        /*0180*/ 	.word	0xffffffff


	//   ....[62]....
        /*0184*/ 	.word	0xffffffff


	//   ....[63]....
        /*0188*/ 	.word	0xffffffff


	//   ....[64]....
        /*018c*/ 	.word	0xffffffff


	//   ....[65]....
        /*0190*/ 	.word	0xffffffff


	//   ....[66]....
        /*0194*/ 	.word	0xffffffff


	//   ....[67]....
        /*0198*/ 	.word	0xffffffff


	//   ....[68]....
        /*019c*/ 	.word	0xffffffff


	//   ....[69]....
        /*01a0*/ 	.word	0xffffffff


	//   ....[70]....
        /*01a4*/ 	.word	0xffffffff


	//   ....[71]....
        /*01a8*/ 	.word	0xffffffff


	//   ....[72]....
        /*01ac*/ 	.word	0xffffffff


	//   ....[73]....
        /*01b0*/ 	.word	0xffffffff


	//   ....[74]....
        /*01b4*/ 	.word	0xffffffff


	//   ....[75]....
        /*01b8*/ 	.word	0xffffffff


	//   ....[76]....
        /*01bc*/ 	.word	0xffffffff


	//   ....[77]....
        /*01c0*/ 	.word	0xffffffff


	//   ....[78]....
        /*01c4*/ 	.word	0xffffffff


	//   ....[79]....
        /*01c8*/ 	.word	0xffffffff


	//----- nvinfo : EIATTR_COOP_GROUP_INSTR_OFFSETS
	.align		4
.L_2391:
        /*01cc*/ 	.byte	0x04, 0x28
        /*01ce*/ 	.short	(.L_2393 - .L_2392)


	//   ....[0]....
.L_2392:
        /*01d0*/ 	.word	0x000011d0


	//   ....[1]....
        /*01d4*/ 	.word	0x00001200


	//   ....[2]....
        /*01d8*/ 	.word	0x00001210


	//   ....[3]....
        /*01dc*/ 	.word	0x00001220


	//   ....[4]....
        /*01e0*/ 	.word	0x00001230


	//   ....[5]....
        /*01e4*/ 	.word	0x00001240


	//   ....[6]....
        /*01e8*/ 	.word	0x00001250


	//   ....[7]....
        /*01ec*/ 	.word	0x00001270


	//   ....[8]....
        /*01f0*/ 	.word	0x00001290


	//   ....[9]....
        /*01f4*/ 	.word	0x000012c0


	//   ....[10]....
        /*01f8*/ 	.word	0x000012e0


	//   ....[11]....
        /*01fc*/ 	.word	0x00001300


	//   ....[12]....
        /*0200*/ 	.word	0x00001320


	//   ....[13]....
        /*0204*/ 	.word	0x00001340


	//   ....[14]....
        /*0208*/ 	.word	0x00001360


	//   ....[15]....
        /*020c*/ 	.word	0x00001370


	//   ....[16]....
        /*0210*/ 	.word	0x00001390


	//   ....[17]....
        /*0214*/ 	.word	0x000013c0


	//   ....[18]....
        /*0218*/ 	.word	0x000013e0


	//   ....[19]....
        /*021c*/ 	.word	0x00001400


	//   ....[20]....
        /*0220*/ 	.word	0x00001420


	//   ....[21]....
        /*0224*/ 	.word	0x00001440


	//   ....[22]....
        /*0228*/ 	.word	0x00001460


	//   ....[23]....
        /*022c*/ 	.word	0x00001470


	//   ....[24]....
        /*0230*/ 	.word	0x00001490


	//   ....[25]....
        /*0234*/ 	.word	0x000014c0


	//   ....[26]....
        /*0238*/ 	.word	0x000014e0


	//   ....[27]....
        /*023c*/ 	.word	0x00001500


	//   ....[28]....
        /*0240*/ 	.word	0x00001520


	//   ....[29]....
        /*0244*/ 	.word	0x00001540


	//   ....[30]....
        /*0248*/ 	.word	0x00001560


	//   ....[31]....
        /*024c*/ 	.word	0x00001570


	//   ....[32]....
        /*0250*/ 	.word	0x00001590


	//   ....[33]....
        /*0254*/ 	.word	0x000015c0


	//   ....[34]....
        /*0258*/ 	.word	0x000015e0


	//   ....[35]....
        /*025c*/ 	.word	0x00001600


	//   ....[36]....
        /*0260*/ 	.word	0x00001620


	//   ....[37]....
        /*0264*/ 	.word	0x00001640


	//   ....[38]....
        /*0268*/ 	.word	0x00001660


	//   ....[39]....
        /*026c*/ 	.word	0x00001680


	//   ....[40]....
        /*0270*/ 	.word	0x00001950


	//   ....[41]....
        /*0274*/ 	.word	0x00001960


	//   ....[42]....
        /*0278*/ 	.word	0x00001970


	//   ....[43]....
        /*027c*/ 	.word	0x00001980


	//   ....[44]....
        /*0280*/ 	.word	0x00001990


	//   ....[45]....
        /*0284*/ 	.word	0x000019a0


	//   ....[46]....
        /*0288*/ 	.word	0x000019b0


	//   ....[47]....
        /*028c*/ 	.word	0x000019d0


	//   ....[48]....
        /*0290*/ 	.word	0x00001a00


	//   ....[49]....
        /*0294*/ 	.word	0x00001a20


	//   ....[50]....
        /*0298*/ 	.word	0x00001a40


	//   ....[51]....
        /*029c*/ 	.word	0x00001a60


	//   ....[52]....
        /*02a0*/ 	.word	0x00001a80


	//   ....[53]....
        /*02a4*/ 	.word	0x00001aa0


	//   ....[54]....
        /*02a8*/ 	.word	0x00001ab0


	//   ....[55]....
        /*02ac*/ 	.word	0x00001ad0


	//   ....[56]....
        /*02b0*/ 	.word	0x00001b00


	//   ....[57]....
        /*02b4*/ 	.word	0x00001b20


	//   ....[58]....
        /*02b8*/ 	.word	0x00001b40


	//   ....[59]....
        /*02bc*/ 	.word	0x00001b60


	//   ....[60]....
        /*02c0*/ 	.word	0x00001b80


	//   ....[61]....
        /*02c4*/ 	.word	0x00001ba0


	//   ....[62]....
        /*02c8*/ 	.word	0x00001bb0


	//   ....[63]....
        /*02cc*/ 	.word	0x00001bd0


	//   ....[64]....
        /*02d0*/ 	.word	0x00001c00


	//   ....[65]....
        /*02d4*/ 	.word	0x00001c30


	//   ....[66]....
        /*02d8*/ 	.word	0x00001c50


	//   ....[67]....
        /*02dc*/ 	.word	0x00001c70


	//   ....[68]....
        /*02e0*/ 	.word	0x00001c90


	//   ....[69]....
        /*02e4*/ 	.word	0x00001ca0


	//   ....[70]....
        /*02e8*/ 	.word	0x00001cb0


	//   ....[71]....
        /*02ec*/ 	.word	0x00001cc0


	//   ....[72]....
        /*02f0*/ 	.word	0x00001d20


	//   ....[73]....
        /*02f4*/ 	.word	0x00001d40


	//   ....[74]....
        /*02f8*/ 	.word	0x00001d60


	//   ....[75]....
        /*02fc*/ 	.word	0x00001d80


	//   ....[76]....
        /*0300*/ 	.word	0x00001d90


	//   ....[77]....
        /*0304*/ 	.word	0x00001da0


	//   ....[78]....
        /*0308*/ 	.word	0x00001db0


	//   ....[79]....
        /*030c*/ 	.word	0x00001dc0


	//----- nvinfo : EIATTR_VRC_CTA_INIT_COUNT
	.align		4
.L_2393:
        /*0310*/ 	.byte	0x02, 0x4a
	.zero		1
	.zero		1


	//----- nvinfo : EIATTR_EXIT_INSTR_OFFSETS
	.align		4
        /*0314*/ 	.byte	0x04, 0x1c
        /*0316*/ 	.short	(.L_2395 - .L_2394)


	//   ....[0]....
.L_2394:
        /*0318*/ 	.word	0x00000040


	//   ....[1]....
        /*031c*/ 	.word	0x000017e0


	//   ....[2]....
        /*0320*/ 	.word	0x00001dd0


	//   ....[3]....
        /*0324*/ 	.word	0x00002180


	//----- nvinfo : EIATTR_CRS_STACK_SIZE
	.align		4
.L_2395:
        /*0328*/ 	.byte	0x04, 0x1e
        /*032a*/ 	.short	(.L_2397 - .L_2396)
.L_2396:
        /*032c*/ 	.word	0x00000000


	//----- nvinfo : EIATTR_CBANK_PARAM_SIZE
	.align		4
.L_2397:
        /*0330*/ 	.byte	0x03, 0x19
        /*0332*/ 	.short	0x0029


	//----- nvinfo : EIATTR_PARAM_CBANK
	.align		4
        /*0334*/ 	.byte	0x04, 0x0a
        /*0336*/ 	.short	(.L_2399 - .L_2398)
	.align		4
.L_2398:
        /*0338*/ 	.word	index@(.nv.constant0._Z19gemv_kernel_batchedI13__nv_bfloat1614__nv_bfloat162Li256ELi8EEvPKT_S4_S4_PS2_iib)
        /*033c*/ 	.short	0x0380
        /*033e*/ 	.short	0x0029


	//----- nvinfo : EIATTR_SW_WAR
	.align		4
.L_2399:
        /*0340*/ 	.byte	0x04, 0x36
        /*0342*/ 	.short	(.L_2401 - .L_2400)
.L_2400:
        /*0344*/ 	.word	0x00000008
.L_2401:


//--------------------- .nv.info._Z19gemv_kernel_batchedI13__nv_bfloat1614__nv_bfloat162Li256ELi7EEvPKT_S4_S4_PS2_iib --------------------------
	.section	.nv.info._Z19gemv_kernel_batchedI13__nv_bfloat1614__nv_bfloat162Li256ELi7EEvPKT_S4_S4_PS2_iib,"",@"SHT_CUDA_INFO"
	.sectionflags	@""
	.align	4


	//----- nvinfo : EIATTR_CUDA_API_VERSION
	.align		4
        /*0000*/ 	.byte	0x04, 0x37
        /*0002*/ 	.short	(.L_2403 - .L_2402)
.L_2402:
        /*0004*/ 	.word	0x00000082


	//----- nvinfo : EIATTR_KPARAM_INFO
	.align		4
.L_2403:
        /*0008*/ 	.byte	0x04, 0x17
        /*000a*/ 	.short	(.L_2405 - .L_2404)
.L_2404:
        /*000c*/ 	.word	0x00000000
        /*0010*/ 	.short	0x0006
        /*0012*/ 	.short	0x0028
        /*0014*/ 	.byte	0x00, 0xf0, 0x05, 0x00


	//----- nvinfo : EIATTR_KPARAM_INFO
	.align		4
.L_2405:
        /*0018*/ 	.byte	0x04, 0x17
        /*001a*/ 	.short	(.L_2407 - .L_2406)
.L_2406:
        /*001c*/ 	.word	0x00000000
        /*0020*/ 	.short	0x0005
        /*0022*/ 	.short	0x0024
        /*0024*/ 	.byte	0x00, 0xf0, 0x11, 0x00


	//----- nvinfo : EIATTR_KPARAM_INFO
	.align		4
.L_2407:
        /*0028*/ 	.byte	0x04, 0x17
        /*002a*/ 	.short	(.L_2409 - .L_2408)
.L_2408:
        /*002c*/ 	.word	0x00000000
        /*0030*/ 	.short	0x0004
        /*0032*/ 	.short	0x0020
        /*0034*/ 	.byte	0x00, 0xf0, 0x11, 0x00


	//----- nvinfo : EIATTR_KPARAM_INFO
	.align		4
.L_2409:
        /*0038*/ 	.byte	0x04, 0x17
        /*003a*/ 	.short	(.L_2411 - .L_2410)
.L_2410:
        /*003c*/ 	.word	0x00000000
        /*0040*/ 	.short	0x0003
        /*0042*/ 	.short	0x0018
        /*0044*/ 	.byte	0x00, 0xf5, 0x21, 0x00


	//----- nvinfo : EIATTR_KPARAM_INFO
	.align		4
.L_2411:
        /*0048*/ 	.byte	0x04, 0x17
        /*004a*/ 	.short	(.L_2413 - .L_2412)
.L_2412:
        /*004c*/ 	.word	0x00000000
        /*0050*/ 	.short	0x0002
        /*0052*/ 	.short	0x0010
        /*0054*/ 	.byte	0x00, 0xf5, 0x21, 0x00


	//----- nvinfo : EIATTR_KPARAM_INFO
	.align		4
.L_2413:
        /*0058*/ 	.byte	0x04, 0x17
        /*005a*/ 	.short	(.L_2415 - .L_2414)
.L_2414:
        /*005c*/ 	.word	0x00000000
        /*0060*/ 	.short	0x0001
        /*0062*/ 	.short	0x0008
        /*0064*/ 	.byte	0x00, 0xf5, 0x21, 0x00


	//----- nvinfo : EIATTR_KPARAM_INFO
	.align		4
.L_2415:
        /*0068*/ 	.byte	0x04, 0x17
        /*006a*/ 	.short	(.L_2417 - .L_2416)
.L_2416:
        /*006c*/ 	.word	0x00000000
        /*0070*/ 	.short	0x0000
        /*0072*/ 	.short	0x0000
        /*0074*/ 	.byte	0x00, 0xf5, 0x21, 0x00


	//----- nvinfo : EIATTR_SPARSE_MMA_MASK
	.align		4
.L_2417:
        /*0078*/ 	.byte	0x03, 0x50
        /*007a*/ 	.short	0x0000


	//----- nvinfo : EIATTR_MAXREG_COUNT
	.align		4
        /*007c*/ 	.byte	0x03, 0x1b
        /*007e*/ 	.short	0x00ff


	//----- nvinfo : EIATTR_NUM_BARRIERS
	.align		4
        /*0080*/ 	.byte	0x02, 0x4c
        /*0082*/ 	.byte	0x01
	.zero		1


	//----- nvinfo : EIATTR_MERCURY_ISA_VERSION
	.align		4
        /*0084*/ 	.byte	0x03, 0x5f
        /*0086*/ 	.short	0x0101


	//----- nvinfo : EIATTR_COOP_GROUP_MASK_REGIDS
	.align		4
        /*0088*/ 	.byte	0x04, 0x29
        /*008a*/ 	.short	(.L_2419 - .L_2418)


	//   ....[0]....
.L_2418:
        /*008c*/ 	.word	0xffffffff


	//   ....[1]....
        /*0090*/ 	.word	0xffffffff


	//   ....[2]....
        /*0094*/ 	.word	0xffffffff


	//   ....[3]....
        /*0098*/ 	.word	0xffffffff


	//   ....[4]....
        /*009c*/ 	.word	0xffffffff


	//   ....[5]....
        /*00a0*/ 	.word	0xffffffff


	//   ....[6]....
        /*00a4*/ 	.word	0xffffffff


	//   ....[7]....
        /*00a8*/ 	.word	0xffffffff


	//   ....[8]....
        /*00ac*/ 	.word	0xffffffff


	//   ....[9]....
        /*00b0*/ 	.word	0xffffffff


	//   ....[10]....
        /*00b4*/ 	.word	0xffffffff


	//   ....[11]....
        /*00b8*/ 	.word	0xffffffff


	//   ....[12]....
        /*00bc*/ 	.word	0xffffffff


	//   ....[13]....
        /*00c0*/ 	.word	0xffffffff


	//   ....[14]....
        /*00c4*/ 	.word	0xffffffff


	//   ....[15]....
        /*00c8*/ 	.word	0xffffffff


	//   ....[16]....
        /*00cc*/ 	.word	0xffffffff


	//   ....[17]....
        /*00d0*/ 	.word	0xffffffff


	//   ....[18]....
        /*00d4*/ 	.word	0xffffffff


	//   ....[19]....
        /*00d8*/ 	.word	0xffffffff


	//   ....[20]....
        /*00dc*/ 	.word	0xffffffff


	//   ....[21]....
        /*00e0*/ 	.word	0xffffffff


	//   ....[22]....
        /*00e4*/ 	.word	0xffffffff


	//   ....[23]....
        /*00e8*/ 	.word	0xffffffff


	//   ....[24]....
        /*00ec*/ 	.word	0xffffffff


	//   ....[25]....
        /*00f0*/ 	.word	0xffffffff


	//   ....[26]....
        /*00f4*/ 	.word	0xffffffff


	//   ....[27]....
        /*00f8*/ 	.word	0xffffffff


	//   ....[28]....
        /*00fc*/ 	.word	0xffffffff


	//   ....[29]....
        /*0100*/ 	.word	0xffffffff


	//   ....[30]....
        /*0104*/ 	.word	0xffffffff


	//   ....[31]....
        /*0108*/ 	.word	0xffffffff


	//   ....[32]....
        /*010c*/ 	.word	0xffffffff


	//   ....[33]....
        /*0110*/ 	.word	0xffffffff


	//   ....[34]....
        /*0114*/ 	.word	0xffffffff


	//   ....[35]....
        /*0118*/ 	.word	0xffffffff


	//   ....[36]....
        /*011c*/ 	.word	0xffffffff


	//   ....[37]....
        /*0120*/ 	.word	0xffffffff


	//   ....[38]....
        /*0124*/ 	.word	0xffffffff


	//   ....[39]....
        /*0128*/ 	.word	0xffffffff


	//   ....[40]....
        /*012c*/ 	.word	0xffffffff


	//   ....[41]....
        /*0130*/ 	.word	0xffffffff


	//   ....[42]....
        /*0134*/ 	.word	0xffffffff


	//   ....[43]....
        /*0138*/ 	.word	0xffffffff


	//   ....[44]....
        /*013c*/ 	.word	0xffffffff


	//   ....[45]....
        /*0140*/ 	.word	0xffffffff


	//   ....[46]....
        /*0144*/ 	.word	0xffffffff


	//   ....[47]....
        /*0148*/ 	.word	0xffffffff


	//   ....[48]....
        /*014c*/ 	.word	0xffffffff


	//   ....[49]....
        /*0150*/ 	.word	0xffffffff


	//   ....[50]....
        /*0154*/ 	.word	0xffffffff


	//   ....[51]....
        /*0158*/ 	.word	0xffffffff


	//   ....[52]....
        /*015c*/ 	.word	0xffffffff


	//   ....[53]....
        /*0160*/ 	.word	0xffffffff


	//   ....[54]....
        /*0164*/ 	.word	0xffffffff


	//   ....[55]....
        /*0168*/ 	.word	0xffffffff


	//   ....[56]....
        /*016c*/ 	.word	0xffffffff


	//   ....[57]....
        /*0170*/ 	.word	0xffffffff


	//   ....[58]....
        /*0174*/ 	.word	0xffffffff


	//   ....[59]....
        /*0178*/ 	.word	0xffffffff


	//   ....[60]....
        /*017c*/ 	.word	0xffffffff


	//   ....[61]....
        /*0180*/ 	.word	0xffffffff


	//   ....[62]....
        /*0184*/ 	.word	0xffffffff


	//   ....[63]....
        /*0188*/ 	.word	0xffffffff


	//   ....[64]....
        /*018c*/ 	.word	0xffffffff


	//   ....[65]....
        /*0190*/ 	.word	0xffffffff


	//   ....[66]....
        /*0194*/ 	.word	0xffffffff


	//   ....[67]....
        /*0198*/ 	.word	0xffffffff


	//   ....[68]....
        /*019c*/ 	.word	0xffffffff


	//   ....[69]....
        /*01a0*/ 	.word	0xffffffff


	//----- nvinfo : EIATTR_COOP_GROUP_INSTR_OFFSETS
	.align		4
.L_2419:
        /*01a4*/ 	.byte	0x04, 0x28
        /*01a6*/ 	.short	(.L_2421 - .L_2420)


	//   ....[0]....
.L_2420:
        /*01a8*/ 	.word	0x00001020


	//   ....[1]....
        /*01ac*/ 	.word	0x00001050


	//   ....[2]....
        /*01b0*/ 	.word	0x00001060


	//   ....[3]....
        /*01b4*/ 	.word	0x00001070


	//   ....[4]....
        /*01b8*/ 	.word	0x00001080


	//   ....[5]....
        /*01bc*/ 	.word	0x00001090


	//   ....[6]....
        /*01c0*/ 	.word	0x000010a0


	//   ....[7]....
        /*01c4*/ 	.word	0x000010f0


	//   ....[8]....
        /*01c8*/ 	.word	0x00001110


	//   ....[9]....
        /*01cc*/ 	.word	0x00001130


	//   ....[10]....
        /*01d0*/ 	.word	0x00001150


	//   ....[11]....
        /*01d4*/ 	.word	0x00001160


	//   ....[12]....
        /*01d8*/ 	.word	0x00001170


	//   ....[13]....
        /*01dc*/ 	.word	0x00001180


	//   ....[14]....
        /*01e0*/ 	.word	0x000011b0


	//   ....[15]....
        /*01e4*/ 	.word	0x000011e0


	//   ....[16]....
        /*01e8*/ 	.word	0x00001200


	//   ....[17]....
        /*01ec*/ 	.word	0x00001220


	//   ....[18]....
        /*01f0*/ 	.word	0x00001250


	//   ....[19]....
        /*01f4*/ 	.word	0x00001260


	//   ....[20]....
        /*01f8*/ 	.word	0x00001280


	//   ....[21]....
        /*01fc*/ 	.word	0x000012a0


	//   ....[22]....
        /*0200*/ 	.word	0x000012c0


	//   ....[23]....
        /*0204*/ 	.word	0x000012e0


	//   ....[24]....
        /*0208*/ 	.word	0x00001300


	//   ....[25]....
        /*020c*/ 	.word	0x00001320


	//   ....[26]....
        /*0210*/ 	.word	0x00001340


	//   ....[27]....
        /*0214*/ 	.word	0x00001350


	//   ....[28]....
        /*0218*/ 	.word	0x00001380


	//   ....[29]....
        /*021c*/ 	.word	0x000013a0


	//   ....[30]....
        /*0220*/ 	.word	0x000013c0


	//   ....[31]....
        /*0224*/ 	.word	0x000013e0


	//   ....[32]....
        /*0228*/ 	.word	0x00001400


	//   ....[33]....
        /*022c*/ 	.word	0x00001420


	//   ....[34]....
        /*0230*/ 	.word	0x00001430


	//   ....[35]....
        /*0234*/ 	.word	0x000016f0


	//   ....[36]....
        /*0238*/ 	.word	0x00001700


	//   ....[37]....
        /*023c*/ 	.word	0x00001710


	//   ....[38]....
        /*0240*/ 	.word	0x00001720


	//   ....[39]....
        /*0244*/ 	.word	0x00001730


	//   ....[40]....
        /*0248*/ 	.word	0x00001740


	//   ....[41]....
        /*024c*/ 	.word	0x00001750


	//   ....[42]....
        /*0250*/ 	.word	0x00001780


	//   ....[43]....
        /*0254*/ 	.word	0x000017a0


	//   ....[44]....
        /*0258*/ 	.word	0x000017c0


	//   ....[45]....
        /*025c*/ 	.word	0x000017e0


	//   ....[46]....
        /*0260*/ 	.word	0x00001810


	//   ....[47]....
        /*0264*/ 	.word	0x00001820


	//   ....[48]....
        /*0268*/ 	.word	0x00001840


	//   ....[49]....
        /*026c*/ 	.word	0x00001860


	//   ....[50]....
        /*0270*/ 	.word	0x00001880


	//   ....[51]....
        /*0274*/ 	.word	0x000018a0


	//   ....[52]....
        /*0278*/ 	.word	0x000018c0


	//   ....[53]....
        /*027c*/ 	.word	0x000018f0


	//   ....[54]....
        /*0280*/ 	.word	0x00001910


	//   ....[55]....
        /*0284*/ 	.word	0x00001930


	//   ....[56]....
        /*0288*/ 	.word	0x00001950


	//   ....[57]....
        /*028c*/ 	.word	0x00001970


	//   ....[58]....
        /*0290*/ 	.word	0x00001980


	//   ....[59]....
        /*0294*/ 	.word	0x000019a0


	//   ....[60]....
        /*0298*/ 	.word	0x000019c0


	//   ....[61]....
        /*029c*/ 	.word	0x000019e0


	//   ....[62]....
        /*02a0*/ 	.word	0x00001a00


	//   ....[63]....
        /*02a4*/ 	.word	0x00001a30


	//   ....[64]....
        /*02a8*/ 	.word	0x00001a50


	//   ....[65]....
        /*02ac*/ 	.word	0x00001a70


	//   ....[66]....
        /*02b0*/ 	.word	0x00001a90


	//   ....[67]....
        /*02b4*/ 	.word	0x00001ab0


	//   ....[68]....
        /*02b8*/ 	.word	0x00001ac0


	//   ....[69]....
        /*02bc*/ 	.word	0x00001ad0


	//----- nvinfo : EIATTR_VRC_CTA_INIT_COUNT
	.align		4
.L_2421:
        /*02c0*/ 	.byte	0x02, 0x4a
	.zero		1
	.zero		1


	//----- nvinfo : EIATTR_EXIT_INSTR_OFFSETS
	.align		4
        /*02c4*/ 	.byte	0x04, 0x1c
        /*02c6*/ 	.short	(.L_2423 - .L_2422)


	//   ....[0]....
.L_2422:
        /*02c8*/ 	.word	0x00000040


	//   ....[1]....
        /*02cc*/ 	.word	0x000015a0


	//   ....[2]....
        /*02d0*/ 	.word	0x00001ae0


	//   ....[3]....
        /*02d4*/ 	.word	0x00001e30


	//----- nvinfo : EIATTR_CRS_STACK_SIZE
	.align		4
.L_2423:
        /*02d8*/ 	.byte	0x04, 0x1e
        /*02da*/ 	.short	(.L_2425 - .L_2424)
.L_2424:
        /*02dc*/ 	.word	0x00000000


	//----- nvinfo : EIATTR_CBANK_PARAM_SIZE
	.align		4
.L_2425:
        /*02e0*/ 	.byte	0x03, 0x19
        /*02e2*/ 	.short	0x0029


	//----- nvinfo : EIATTR_PARAM_CBANK
	.align		4
        /*02e4*/ 	.byte	0x04, 0x0a
        /*02e6*/ 	.short	(.L_2427 - .L_2426)
	.align		4
.L_2426:
        /*02e8*/ 	.word	index@(.nv.constant0._Z19gemv_kernel_batchedI13__nv_bfloat1614__nv_bfloat162Li256ELi7EEvPKT_S4_S4_PS2_iib)
        /*02ec*/ 	.short	0x0380
        /*02ee*/ 	.short	0x0029


	//----- nvinfo : EIATTR_SW_WAR
	.align		4
.L_2427:
        /*02f0*/ 	.byte	0x04, 0x36
        /*02f2*/ 	.short	(.L_2429 - .L_2428)
.L_2428:
        /*02f4*/ 	.word	0x00000008
.L_2429:


//--------------------- .nv.info._Z19gemv_kernel_batchedI13__nv_bfloat1614__nv_bfloat162Li256ELi6EEvPKT_S4_S4_PS2_iib --------------------------
	.section	.nv.info._Z19gemv_kernel_batchedI13__nv_bfloat1614__nv_bfloat162Li256ELi6EEvPKT_S4_S4_PS2_iib,"",@"SHT_CUDA_INFO"
	.sectionflags	@""
	.align	4


	//----- nvinfo : EIATTR_CUDA_API_VERSION
	.align		4
        /*0000*/ 	.byte	0x04, 0x37
        /*0002*/ 	.short	(.L_2431 - .L_2430)
.L_2430:
        /*0004*/ 	.word	0x00000082


	//----- nvinfo : EIATTR_KPARAM_INFO
	.align		4
.L_2431:
        /*0008*/ 	.byte	0x04, 0x17
        /*000a*/ 	.short	(.L_2433 - .L_2432)
.L_2432:
        /*000c*/ 	.word	0x00000000
        /*0010*/ 	.short	0x0006
        /*0012*/ 	.short	0x0028
        /*0014*/ 	.byte	0x00, 0xf0, 0x05, 0x00


	//----- nvinfo : EIATTR_KPARAM_INFO
	.align		4
.L_2433:
        /*0018*/ 	.byte	0x04, 0x17
        /*001a*/ 	.short	(.L_2435 - .L_2434)
.L_2434:
        /*001c*/ 	.word	0x00000000
        /*0020*/ 	.short	0x0005
        /*0022*/ 	.short	0x0024
        /*0024*/ 	.byte	0x00, 0xf0, 0x11, 0x00


	//----- nvinfo : EIATTR_KPARAM_INFO
	.align		4
.L_2435:
        /*0028*/ 	.byte	0x04, 0x17
        /*002a*/ 	.short	(.L_2437 - .L_2436)
.L_2436:
        /*002c*/ 	.word	0x00000000
        /*0030*/ 	.short	0x0004
        /*0032*/ 	.short	0x0020
        /*0034*/ 	.byte	0x00, 0xf0, 0x11, 0x00


	//----- nvinfo : EIATTR_KPARAM_INFO
	.align		4
.L_2437:
        /*0038*/ 	.byte	0x04, 0x17
        /*003a*/ 	.short	(.L_2439 - .L_2438)
.L_2438:
        /*003c*/ 	.word	0x00000000
        /*0040*/ 	.short	0x0003
        /*0042*/ 	.short	0x0018
        /*0044*/ 	.byte	0x00, 0xf5, 0x21, 0x00


	//----- nvinfo : EIATTR_KPARAM_INFO
	.align		4
.L_2439:
        /*0048*/ 	.byte	0x04, 0x17
        /*004a*/ 	.short	(.L_2441 - .L_2440)
.L_2440:
        /*004c*/ 	.word	0x00000000
        /*0050*/ 	.short	0x0002
        /*0052*/ 	.short	0x0010
        /*0054*/ 	.byte	0x00, 0xf5, 0x21, 0x00


	//----- nvinfo : EIATTR_KPARAM_INFO
	.align		4
.L_2441:
        /*0058*/ 	.byte	0x04, 0x17
        /*005a*/ 	.short	(.L_2443 - .L_2442)
.L_2442:
        /*005c*/ 	.word	0x00000000
        /*0060*/ 	.short	0x0001
        /*0062*/ 	.short	0x0008
        /*0064*/ 	.byte	0x00, 0xf5, 0x21, 0x00


	//----- nvinfo : EIATTR_KPARAM_INFO
	.align		4
.L_2443:
        /*0068*/ 	.byte	0x04, 0x17
        /*006a*/ 	.short	(.L_2445 - .L_2444)
.L_2444:
        /*006c*/ 	.word	0x00000000
        /*0070*/ 	.short	0x0000
        /*0072*/ 	.short	0x0000
        /*0074*/ 	.byte	0x00, 0xf5, 0x21, 0x00


	//----- nvinfo : EIATTR_SPARSE_MMA_MASK
	.align		4
.L_2445:
        /*0078*/ 	.byte	0x03, 0x50
        /*007a*/ 	.short	0x0000


	//----- nvinfo : EIATTR_MAXREG_COUNT
	.align		4
        /*007c*/ 	.byte	0x03, 0x1b
        /*007e*/ 	.short	0x00ff


	//----- nvinfo : EIATTR_NUM_BARRIERS
	.align		4
        /*0080*/ 	.byte	0x02, 0x4c
        /*0082*/ 	.byte	0x01
	.zero		1


	//----- nvinfo : EIATTR_MERCURY_ISA_VERSION
	.align		4
        /*0084*/ 	.byte	0x03, 0x5f
        /*0086*/ 	.short	0x0101


	//----- nvinfo : EIATTR_COOP_GROUP_MASK_REGIDS
	.align		4
        /*0088*/ 	.byte	0x04, 0x29
        /*008a*/ 	.short	(.L_2447 - .L_2446)


	//   ....[0]....
.L_2446:
        /*008c*/ 	.word	0xffffffff


	//   ....[1]....
        /*0090*/ 	.word	0xffffffff


	//   ....[2]....
        /*0094*/ 	.word	0xffffffff


	//   ....[3]....
        /*0098*/ 	.word	0xffffffff


	//   ....[4]....
        /*009c*/ 	.word	0xffffffff


	//   ....[5]....
        /*00a0*/ 	.word	0xffffffff


	//   ....[6]....
        /*00a4*/ 	.word	0xffffffff


	//   ....[7]....
        /*00a8*/ 	.word	0xffffffff


	//   ....[8]....
        /*00ac*/ 	.word	0xffffffff


	//   ....[9]....
        /*00b0*/ 	.word	0xffffffff


	//   ....[10]....
        /*00b4*/ 	.word	0xffffffff


	//   ....[11]....
        /*00b8*/ 	.word	0xffffffff


	//   ....[12]....
        /*00bc*/ 	.word	0xffffffff


	//   ....[13]....
        /*00c0*/ 	.word	0xffffffff


	//   ....[14]....
        /*00c4*/ 	.word	0xffffffff


	//   ....[15]....
        /*00c8*/ 	.word	0xffffffff


	//   ....[16]....
        /*00cc*/ 	.word	0xffffffff


	//   ....[17]....
        /*00d0*/ 	.word	0xffffffff


	//   ....[18]....
        /*00d4*/ 	.word	0xffffffff


	//   ....[19]....
        /*00d8*/ 	.word	0xffffffff


	//   ....[20]....
        /*00dc*/ 	.word	0xffffffff


	//   ....[21]....
        /*00e0*/ 	.word	0xffffffff


	//   ....[22]....
        /*00e4*/ 	.word	0xffffffff


	//   ....[23]....
        /*00e8*/ 	.word	0xffffffff


	//   ....[24]....
        /*00ec*/ 	.word	0xffffffff


	//   ....[25]....
        /*00f0*/ 	.word	0xffffffff


	//   ....[26]....
        /*00f4*/ 	.word	0xffffffff


	//   ....[27]....
        /*00f8*/ 	.word	0xffffffff


	//   ....[28]....
        /*00fc*/ 	.word	0xffffffff


	//   ....[29]....
        /*0100*/ 	.word	0xffffffff


	//   ....[30]....
        /*0104*/ 	.word	0xffffffff


	//   ....[31]....
        /*0108*/ 	.word	0xffffffff


	//   ....[32]....
        /*010c*/ 	.word	0xffffffff


	//   ....[33]....
        /*0110*/ 	.word	0xffffffff


	//   ....[34]....
        /*0114*/ 	.word	0xffffffff


	//   ....[35]....
        /*0118*/ 	.word	0xffffffff


	//   ....[36]....
        /*011c*/ 	.word	0xffffffff


	//   ....[37]....
        /*0120*/ 	.word	0xffffffff


	//   ....[38]....
        /*0124*/ 	.word	0xffffffff


	//   ....[39]....
        /*0128*/ 	.word	0xffffffff


	//   ....[40]....
        /*012c*/ 	.word	0xffffffff


	//   ....[41]....
        /*0130*/ 	.word	0xffffffff


	//   ....[42]....
        /*0134*/ 	.word	0xffffffff


	//   ....[43]....
        /*0138*/ 	.word	0xffffffff


	//   ....[44]....
        /*013c*/ 	.word	0xffffffff


	//   ....[45]....
        /*0140*/ 	.word	0xffffffff


	//   ....[46]....
        /*0144*/ 	.word	0xffffffff


	//   ....[47]....
        /*0148*/ 	.word	0xffffffff


	//   ....[48]....
        /*014c*/ 	.word	0xffffffff


	//   ....[49]....
        /*0150*/ 	.word	0xffffffff


	//   ....[50]....
        /*0154*/ 	.word	0xffffffff


	//   ....[51]....
        /*0158*/ 	.word	0xffffffff


	//   ....[52]....
        /*015c*/ 	.word	0xffffffff


	//   ....[53]....
        /*0160*/ 	.word	0xffffffff


	//   ....[54]....
        /*0164*/ 	.word	0xffffffff


	//   ....[55]....
        /*0168*/ 	.word	0xffffffff


	//   ....[56]....
        /*016c*/ 	.word	0xffffffff


	//   ....[57]....
        /*0170*/ 	.word	0xffffffff


	//   ....[58]....
        /*0174*/ 	.word	0xffffffff


	//   ....[59]....
        /*0178*/ 	.word	0xffffffff


	//----- nvinfo : EIATTR_COOP_GROUP_INSTR_OFFSETS
	.align		4
.L_2447:
        /*017c*/ 	.byte	0x04, 0x28
        /*017e*/ 	.short	(.L_2449 - .L_2448)


	//   ....[0]....
.L_2448:
        /*0180*/ 	.word	0x00000e80


	//   ....[1]....
        /*0184*/ 	.word	0x00000ea0


	//   ....[2]....
        /*0188*/ 	.word	0x00000eb0


	//   ....[3]....
        /*018c*/ 	.word	0x00000ec0


	//   ....[4]....
        /*0190*/ 	.word	0x00000ed0


	//   ....[5]....
        /*0194*/ 	.word	0x00000ee0


	//   ....[6]....
        /*0198*/ 	.word	0x00000f10


	//   ....[7]....
        /*019c*/ 	.word	0x00000f30


	//   ....[8]....
        /*01a0*/ 	.word	0x00000f50


	//   ....[9]....
        /*01a4*/ 	.word	0x00000f70


	//   ....[10]....
        /*01a8*/ 	.word	0x00000f90


	//   ....[11]....
        /*01ac*/ 	.word	0x00000fa0


	//   ....[12]....
        /*01b0*/ 	.word	0x00000fd0


	//   ....[13]....
        /*01b4*/ 	.word	0x00000ff0


	//   ....[14]....
        /*01b8*/ 	.word	0x00001020


	//   ....[15]....
        /*01bc*/ 	.word	0x00001040


	//   ....[16]....
        /*01c0*/ 	.word	0x00001060


	//   ....[17]....
        /*01c4*/ 	.word	0x00001070


	//   ....[18]....
        /*01c8*/ 	.word	0x000010b0


	//   ....[19]....
        /*01cc*/ 	.word	0x000010d0


	//   ....[20]....
        /*01d0*/ 	.word	0x000010f0


	//   ....[21]....
        /*01d4*/ 	.word	0x00001110


	//   ....[22]....
        /*01d8*/ 	.word	0x00001140


	//   ....[23]....
        /*01dc*/ 	.word	0x00001150


	//   ....[24]....
        /*01e0*/ 	.word	0x00001180


	//   ....[25]....
        /*01e4*/ 	.word	0x000011b0


	//   ....[26]....
        /*01e8*/ 	.word	0x000011e0


	//   ....[27]....
        /*01ec*/ 	.word	0x00001210


	//   ....[28]....
        /*01f0*/ 	.word	0x00001230


	//   ....[29]....
        /*01f4*/ 	.word	0x00001240


	//   ....[30]....
        /*01f8*/ 	.word	0x00001420


	//   ....[31]....
        /*01fc*/ 	.word	0x00001430


	//   ....[32]....
        /*0200*/ 	.word	0x00001440


	//   ....[33]....
        /*0204*/ 	.word	0x00001450


	//   ....[34]....
        /*0208*/ 	.word	0x00001460


	//   ....[35]....
        /*020c*/ 	.word	0x00001470


	//   ....[36]....
        /*0210*/ 	.word	0x000014a0


	//   ....[37]....
        /*0214*/ 	.word	0x000014c0


	//   ....[38]....
        /*0218*/ 	.word	0x000014e0


	//   ....[39]....
        /*021c*/ 	.word	0x00001500


	//   ....[40]....
        /*0220*/ 	.word	0x00001520


	//   ....[41]....
        /*0224*/ 	.word	0x00001530


	//   ....[42]....
        /*0228*/ 	.word	0x00001580


	//   ....[43]....
        /*022c*/ 	.word	0x000015a0


	//   ....[44]....
        /*0230*/ 	.word	0x000015c0


	//   ....[45]....
        /*0234*/ 	.word	0x000015d0


	//   ....[46]....
        /*0238*/ 	.word	0x000015e0


	//   ....[47]....
        /*023c*/ 	.word	0x000015f0


	//   ....[48]....
        /*0240*/ 	.word	0x00001620


	//   ....[49]....
        /*0244*/ 	.word	0x00001640


	//   ....[50]....
        /*0248*/ 	.word	0x00001660


	//   ....[51]....
        /*024c*/ 	.word	0x00001680


	//   ....[52]....
        /*0250*/ 	.word	0x000016a0


	//   ....[53]....
        /*0254*/ 	.word	0x000016b0


	//   ....[54]....
        /*0258*/ 	.word	0x000016f0


	//   ....[55]....
        /*025c*/ 	.word	0x00001710


	//   ....[56]....
        /*0260*/ 	.word	0x00001730


	//   ....[57]....
        /*0264*/ 	.word	0x00001750


	//   ....[58]....
        /*0268*/ 	.word	0x00001760


	//   ....[59]....
        /*026c*/ 	.word	0x00001770


	//----- nvinfo : EIATTR_VRC_CTA_INIT_COUNT
	.align		4
.L_2449:
        /*0270*/ 	.byte	0x02, 0x4a
	.zero		1
	.zero		1


	//----- nvinfo : EIATTR_EXIT_INSTR_OFFSETS
	.align		4
        /*0274*/ 	.byte	0x04, 0x1c
        /*0276*/ 	.short	(.L_2451 - .L_2450)


	//   ....[0]....
.L_2450:
        /*0278*/ 	.word	0x00000040


	//   ....[1]....
        /*027c*/ 	.word	0x000012f0


	//   ....[2]....
        /*0280*/ 	.word	0x00001780


	//   ....[3]....
        /*0284*/ 	.word	0x00001a60


	//----- nvinfo : EIATTR_CRS_STACK_SIZE
	.align		4
.L_2451:
        /*0288*/ 	.byte	0x04, 0x1e
        /*028a*/ 	.short	(.L_2453 - .L_2452)
.L_2452:
        /*028c*/ 	.word	0x00000000


	//----- nvinfo : EIATTR_CBANK_PARAM_SIZE
	.align		4
.L_2453:
        /*0290*/ 	.byte	0x03, 0x19
        /*0292*/ 	.short	0x0029


	//----- nvinfo : EIATTR_PARAM_CBANK
	.align		4
        /*0294*/ 	.byte	0x04, 0x0a
        /*0296*/ 	.short	(.L_2455 - .L_2454)
	.align		4
.L_2454:
        /*0298*/ 	.word	index@(.nv.constant0._Z19gemv_kernel_batchedI13__nv_bfloat1614__nv_bfloat162Li256ELi6EEvPKT_S4_S4_PS2_iib)
        /*029c*/ 	.short	0x0380
        /*029e*/ 	.short	0x0029


	//----- nvinfo : EIATTR_SW_WAR
	.align		4
.L_2455:
        /*02a0*/ 	.byte	0x04, 0x36
        /*02a2*/ 	.short	(.L_2457 - .L_2456)
.L_2456:
        /*02a4*/ 	.word	0x00000008
.L_2457:


//--------------------- .nv.info._Z19gemv_kernel_batchedI13__nv_bfloat1614__nv_bfloat162Li256ELi5EEvPKT_S4_S4_PS2_iib --------------------------
	.section	.nv.info._Z19gemv_kernel_batchedI13__nv_bfloat1614__nv_bfloat162Li256ELi5EEvPKT_S4_S4_PS2_iib,"",@"SHT_CUDA_INFO"
	.sectionflags	@""
	.align	4


	//----- nvinfo : EIATTR_CUDA_API_VERSION
	.align		4
        /*0000*/ 	.byte	0x04, 0x37
        /*0002*/ 	.short	(.L_2459 - .L_2458)
.L_2458:
        /*0004*/ 	.word	0x00000082


	//----- nvinfo : EIATTR_KPARAM_INFO
	.align		4
.L_2459:
        /*0008*/ 	.byte	0x04, 0x17
        /*000a*/ 	.short	(.L_2461 - .L_2460)
.L_2460:
        /*000c*/ 	.word	0x00000000
        /*0010*/ 	.short	0x0006
        /*0012*/ 	.short	0x0028
        /*0014*/ 	.byte	0x00, 0xf0, 0x05, 0x00


	//----- nvinfo : EIATTR_KPARAM_INFO
	.align		4
.L_2461:
        /*0018*/ 	.byte	0x04, 0x17
        /*001a*/ 	.short	(.L_2463 - .L_2462)
.L_2462:
        /*001c*/ 	.word	0x00000000
        /*0020*/ 	.short	0x0005
        /*0022*/ 	.short	0x0024
        /*0024*/ 	.byte	0x00, 0xf0, 0x11, 0x00


	//----- nvinfo : EIATTR_KPARAM_INFO
	.align		4
.L_2463:
        /*0028*/ 	.byte	0x04, 0x17
        /*002a*/ 	.short	(.L_2465 - .L_2464)
.L_2464:
        /*002c*/ 	.word	0x00000000
        /*0030*/ 	.short	0x0004
        /*0032*/ 	.short	0x0020
        /*0034*/ 	.byte	0x00, 0xf0, 0x11, 0x00


	//----- nvinfo : EIATTR_KPARAM_INFO
	.align		4
.L_2465:
        /*0038*/ 	.byte	0x04, 0x17
        /*003a*/ 	.short	(.L_2467 - .L_2466)
.L_2466:
        /*003c*/ 	.word	0x00000000
        /*0040*/ 	.short	0x0003
        /*0042*/ 	.short	0x0018
        /*0044*/ 	.byte	0x00, 0xf5, 0x21, 0x00


	//----- nvinfo : EIATTR_KPARAM_INFO
	.align		4
.L_2467:
        /*0048*/ 	.byte	0x04, 0x17
        /*004a*/ 	.short	(.L_2469 - .L_2468)
.L_2468:
        /*004c*/ 	.word	0x00000000
        /*0050*/ 	.short	0x0002
        /*0052*/ 	.short	0x0010
        /*0054*/ 	.byte	0x00, 0xf5, 0x21, 0x00


	//----- nvinfo : EIATTR_KPARAM_INFO
	.align		4
.L_2469:
        /*0058*/ 	.byte	0x04, 0x17
        /*005a*/ 	.short	(.L_2471 - .L_2470)
.L_2470:
        /*005c*/ 	.word	0x00000000
        /*0060*/ 	.short	0x0001
        /*0062*/ 	.short	0x0008
        /*0064*/ 	.byte	0x00, 0xf5, 0x21, 0x00


	//----- nvinfo : EIATTR_KPARAM_INFO
	.align		4
.L_2471:
        /*0068*/ 	.byte	0x04, 0x17
        /*006a*/ 	.short	(.L_2473 - .L_2472)
.L_2472:
        /*006c*/ 	.word	0x00000000
        /*0070*/ 	.short	0x0000
        /*0072*/ 	.short	0x0000
        /*0074*/ 	.byte	0x00, 0xf5, 0x21, 0x00


	//----- nvinfo : EIATTR_SPARSE_MMA_MASK
	.align		4
.L_2473:
        /*0078*/ 	.byte	0x03, 0x50
        /*007a*/ 	.short	0x0000


	//----- nvinfo : EIATTR_MAXREG_COUNT
	.align		4
        /*007c*/ 	.byte	0x03, 0x1b
        /*007e*/ 	.short	0x00ff


	//----- nvinfo : EIATTR_NUM_BARRIERS
	.align		4
        /*0080*/ 	.byte	0x02, 0x4c
        /*0082*/ 	.byte	0x01
	.zero		1


	//----- nvinfo : EIATTR_MERCURY_ISA_VERSION
	.align		4
        /*0084*/ 	.byte	0x03, 0x5f
        /*0086*/ 	.short	0x0101


	//----- nvinfo : EIATTR_COOP_GROUP_MASK_REGIDS
	.align		4
        /*0088*/ 	.byte	0x04, 0x29
        /*008a*/ 	.short	(.L_2475 - .L_2474)


	//   ....[0]....
.L_2474:
        /*008c*/ 	.word	0xffffffff


	//   ....[1]....
        /*0090*/ 	.word	0xffffffff


	//   ....[2]....
        /*0094*/ 	.word	0xffffffff


	//   ....[3]....
        /*0098*/ 	.word	0xffffffff


	//   ....[4]....
        /*009c*/ 	.word	0xffffffff


	//   ....[5]....
        /*00a0*/ 	.word	0xffffffff


	//   ....[6]....
        /*00a4*/ 	.word	0xffffffff


	//   ....[7]....
        /*00a8*/ 	.word	0xffffffff


	//   ....[8]....
        /*00ac*/ 	.word	0xffffffff


	//   ....[9]....
        /*00b0*/ 	.word	0xffffffff


	//   ....[10]....
        /*00b4*/ 	.word	0xffffffff


	//   ....[11]....
        /*00b8*/ 	.word	0xffffffff


	//   ....[12]....
        /*00bc*/ 	.word	0xffffffff


	//   ....[13]....
        /*00c0*/ 	.word	0xffffffff


	//   ....[14]....
        /*00c4*/ 	.word	0xffffffff


	//   ....[15]....
        /*00c8*/ 	.word	0xffffffff


	//   ....[16]....
        /*00cc*/ 	.word	0xffffffff


	//   ....[17]....
        /*00d0*/ 	.word	0xffffffff


	//   ....[18]....
        /*00d4*/ 	.word	0xffffffff


	//   ....[19]....
        /*00d8*/ 	.word	0xffffffff


	//   ....[20]....
        /*00dc*/ 	.word	0xffffffff


	//   ....[21]....
        /*00e0*/ 	.word	0xffffffff


	//   ....[22]....
        /*00e4*/ 	.word	0xffffffff


	//   ....[23]....
        /*00e8*/ 	.word	0xffffffff


	//   ....[24]....
        /*00ec*/ 	.word	0xffffffff


	//   ....[25]....
        /*00f0*/ 	.word	0xffffffff


	//   ....[26]....
        /*00f4*/ 	.word	0xffffffff


	//   ....[27]....
        /*00f8*/ 	.word	0xffffffff


	//   ....[28]....
        /*00fc*/ 	.word	0xffffffff


	//   ....[29]....
        /*0100*/ 	.word	0xffffffff


	//   ....[30]....
        /*0104*/ 	.word	0xffffffff


	//   ....[31]....
        /*0108*/ 	.word	0xffffffff


	//   ....[32]....
        /*010c*/ 	.word	0xffffffff


	//   ....[33]....
        /*0110*/ 	.word	0xffffffff


	//   ....[34]....
        /*0114*/ 	.word	0xffffffff


	//   ....[35]....
        /*0118*/ 	.word	0xffffffff


	//   ....[36]....
        /*011c*/ 	.word	0xffffffff


	//   ....[37]....
        /*0120*/ 	.word	0xffffffff


	//   ....[38]....
        /*0124*/ 	.word	0xffffffff


	//   ....[39]....
        /*0128*/ 	.word	0xffffffff


	//   ....[40]....
        /*012c*/ 	.word	0xffffffff


	//   ....[41]....
        /*0130*/ 	.word	0xffffffff


	//   ....[42]....
        /*0134*/ 	.word	0xffffffff


	//   ....[43]....
        /*0138*/ 	.word	0xffffffff


	//   ....[44]....
        /*013c*/ 	.word	0xffffffff


	//   ....[45]....
        /*0140*/ 	.word	0xffffffff


	//   ....[46]....
        /*0144*/ 	.word	0xffffffff


	//   ....[47]....
        /*0148*/ 	.word	0xffffffff


	//   ....[48]....
        /*014c*/ 	.word	0xffffffff


	//   ....[49]....
        /*0150*/ 	.word	0xffffffff


	//----- nvinfo : EIATTR_COOP_GROUP_INSTR_OFFSETS
	.align		4
.L_2475:
        /*0154*/ 	.byte	0x04, 0x28
        /*0156*/ 	.short	(.L_2477 - .L_2476)


	//   ....[0]....
.L_2476:
        /*0158*/ 	.word	0x00001280


	//   ....[1]....
        /*015c*/ 	.word	0x000012b0


	//   ....[2]....
        /*0160*/ 	.word	0x000012c0


	//   ....[3]....
        /*0164*/ 	.word	0x000012d0


	//   ....[4]....
        /*0168*/ 	.word	0x000012e0


	//   ....[5]....
        /*016c*/ 	.word	0x00001310


	//   ....[6]....
        /*0170*/ 	.word	0x00001330


	//   ....[7]....
        /*0174*/ 	.word	0x00001350


	//   ....[8]....
        /*0178*/ 	.word	0x00001370


	//   ....[9]....
        /*017c*/ 	.word	0x00001380


	//   ....[10]....
        /*0180*/ 	.word	0x000013b0


	//   ....[11]....
        /*0184*/ 	.word	0x000013d0


	//   ....[12]....
        /*0188*/ 	.word	0x000013f0


	//   ....[13]....
        /*018c*/ 	.word	0x00001420


	//   ....[14]....
        /*0190*/ 	.word	0x00001430


	//   ....[15]....
        /*0194*/ 	.word	0x00001470


	//   ....[16]....
        /*0198*/ 	.word	0x00001490


	//   ....[17]....
        /*019c*/ 	.word	0x000014b0


	//   ....[18]....
        /*01a0*/ 	.word	0x000014c0


	//   ....[19]....
        /*01a4*/ 	.word	0x000014d0


	//   ....[20]....
        /*01a8*/ 	.word	0x00001510


	//   ....[21]....
        /*01ac*/ 	.word	0x00001530


	//   ....[22]....
        /*01b0*/ 	.word	0x00001550


	//   ....[23]....
        /*01b4*/ 	.word	0x00001560


	//   ....[24]....
        /*01b8*/ 	.word	0x00001570


	//   ....[25]....
        /*01bc*/ 	.word	0x000017b0


	//   ....[26]....
        /*01c0*/ 	.word	0x000017c0


	//   ....[27]....
        /*01c4*/ 	.word	0x000017d0


	//   ....[28]....
        /*01c8*/ 	.word	0x000017e0


	//   ....[29]....
        /*01cc*/ 	.word	0x000017f0


	//   ....[30]....
        /*01d0*/ 	.word	0x00001830


	//   ....[31]....
        /*01d4*/ 	.word	0x00001850


	//   ....[32]....
        /*01d8*/ 	.word	0x00001870


	//   ....[33]....
        /*01dc*/ 	.word	0x00001880


	//   ....[34]....
        /*01e0*/ 	.word	0x00001890


	//   ....[35]....
        /*01e4*/ 	.word	0x000018c0


	//   ....[36]....
        /*01e8*/ 	.word	0x000018e0


	//   ....[37]....
        /*01ec*/ 	.word	0x00001900


	//   ....[38]....
        /*01f0*/ 	.word	0x00001920


	//   ....[39]....
        /*01f4*/ 	.word	0x00001930


	//   ....[40]....
        /*01f8*/ 	.word	0x00001960


	//   ....[41]....
        /*01fc*/ 	.word	0x00001980


	//   ....[42]....
        /*0200*/ 	.word	0x000019a0


	//   ....[43]....
        /*0204*/ 	.word	0x000019c0


	//   ....[44]....
        /*0208*/ 	.word	0x000019d0


	//   ....[45]....
        /*020c*/ 	.word	0x00001a00


	//   ....[46]....
        /*0210*/ 	.word	0x00001a20


	//   ....[47]....
        /*0214*/ 	.word	0x00001a40


	//   ....[48]....
        /*0218*/ 	.word	0x00001a60


	//   ....[49]....
        /*021c*/ 	.word	0x00001a70


	//----- nvinfo : EIATTR_VRC_CTA_INIT_COUNT
	.align		4
.L_2477:
        /*0220*/ 	.byte	0x02, 0x4a
	.zero		1
	.zero		1


	//----- nvinfo : EIATTR_EXIT_INSTR_OFFSETS
	.align		4
        /*0224*/ 	.byte	0x04, 0x1c
        /*0226*/ 	.short	(.L_2479 - .L_2478)


	//   ....[0]....
.L_2478:
        /*0228*/ 	.word	0x00000040


	//   ....[1]....
        /*022c*/ 	.word	0x000016a0


	//   ....[2]....
        /*0230*/ 	.word	0x00001a80


	//   ....[3]....
        /*0234*/ 	.word	0x00001cf0


	//----- nvinfo : EIATTR_CRS_STACK_SIZE
	.align		4
.L_2479:
        /*0238*/ 	.byte	0x04, 0x1e
        /*023a*/ 	.short	(.L_2481 - .L_2480)
.L_2480:
        /*023c*/ 	.word	0x00000000


	//----- nvinfo : EIATTR_CBANK_PARAM_SIZE
	.align		4
.L_2481:
        /*0240*/ 	.byte	0x03, 0x19
        /*0242*/ 	.short	0x0029


	//----- nvinfo : EIATTR_PARAM_CBANK
	.align		4
        /*0244*/ 	.byte	0x04, 0x0a
        /*0246*/ 	.short	(.L_2483 - .L_2482)
	.align		4
.L_2482:
        /*0248*/ 	.word	index@(.nv.constant0._Z19gemv_kernel_batchedI13__nv_bfloat1614__nv_bfloat162Li256ELi5EEvPKT_S4_S4_PS2_iib)
        /*024c*/ 	.short	0x0380
        /*024e*/ 	.short	0x0029


	//----- nvinfo : EIATTR_SW_WAR
	.align		4
.L_2483:
        /*0250*/ 	.byte	0x04, 0x36
        /*0252*/ 	.short	(.L_2485 - .L_2484)
.L_2484:
        /*0254*/ 	.word	0x00000008
.L_2485:


//--------------------- .nv.info._Z19gemv_kernel_batchedI13__nv_bfloat1614__nv_bfloat162Li256ELi4EEvPKT_S4_S4_PS2_iib --------------------------
	.section	.nv.info._Z19gemv_kernel_batchedI13__nv_bfloat1614__nv_bfloat162Li256ELi4EEvPKT_S4_S4_PS2_iib,"",@"SHT_CUDA_INFO"
	.sectionflags	@""
	.align	4


	//----- nvinfo : EIATTR_CUDA_API_VERSION
	.align		4
        /*0000*/ 	.byte	0x04, 0x37
        /*0002*/ 	.short	(.L_2487 - .L_2486)
.L_2486:
        /*0004*/ 	.word	0x00000082


	//----- nvinfo : EIATTR_KPARAM_INFO
	.align		4
.L_2487:
        /*0008*/ 	.byte	0x04, 0x17
        /*000a*/ 	.short	(.L_2489 - .L_2488)
.L_2488:
        /*000c*/ 	.word	0x00000000
        /*0010*/ 	.short	0x0006
        /*0012*/ 	.short	0x0028
        /*0014*/ 	.byte	0x00, 0xf0, 0x05, 0x00


	//----- nvinfo : EIATTR_KPARAM_INFO
	.align		4
.L_2489:
        /*0018*/ 	.byte	0x04, 0x17
        /*001a*/ 	.short	(.L_2491 - .L_2490)
.L_2490:
        /*001c*/ 	.word	0x00000000
        /*0020*/ 	.short	0x0005
        /*0022*/ 	.short	0x0024
        /*0024*/ 	.byte	0x00, 0xf0, 0x11, 0x00


	//----- nvinfo : EIATTR_KPARAM_INFO
	.align		4
.L_2491:
        /*0028*/ 	.byte	0x04, 0x17
        /*002a*/ 	.short	(.L_2493 - .L_2492)
.L_2492:
        /*002c*/ 	.word	0x00000000
        /*0030*/ 	.short	0x0004
        /*0032*/ 	.short	0x0020
        /*0034*/ 	.byte	0x00, 0xf0, 0x11, 0x00


	//----- nvinfo : EIATTR_KPARAM_INFO
	.align		4
.L_2493:
        /*0038*/ 	.byte	0x04, 0x17
        /*003a*/ 	.short	(.L_2495 - .L_2494)
.L_2494:
        /*003c*/ 	.word	0x00000000
        /*0040*/ 	.short	0x0003
        /*0042*/ 	.short	0x0018
        /*0044*/ 	.byte	0x00, 0xf5, 0x21, 0x00


	//----- nvinfo : EIATTR_KPARAM_INFO
	.align		4
.L_2495:
        /*0048*/ 	.byte	0x04, 0x17
        /*004a*/ 	.short	(.L_2497 - .L_2496)
.L_2496:
        /*004c*/ 	.word	0x00000000
        /*0050*/ 	.short	0x0002
        /*0052*/ 	.short	0x0010
        /*0054*/ 	.byte	0x00, 0xf5, 0x21, 0x00


	//----- nvinfo : EIATTR_KPARAM_INFO
	.align		4
.L_2497:
        /*0058*/ 	.byte	0x04, 0x17
        /*005a*/ 	.short	(.L_2499 - .L_2498)
.L_2498:
        /*005c*/ 	.word	0x00000000
        /*0060*/ 	.short	0x0001
        /*0062*/ 	.short	0x0008
        /*0064*/ 	.byte	0x00, 0xf5, 0x21, 0x00


	//----- nvinfo : EIATTR_KPARAM_INFO
	.align		4
.L_2499:
        /*0068*/ 	.byte	0x04, 0x17
        /*006a*/ 	.short	(.L_2501 - .L_2500)
.L_2500:
        /*006c*/ 	.word	0x00000000
        /*0070*/ 	.short	0x0000
        /*0072*/ 	.short	0x0000
        /*0074*/ 	.byte	0x00, 0xf5, 0x21, 0x00


	//----- nvinfo : EIATTR_SPARSE_MMA_MASK
	.align		4
.L_2501:
        /*0078*/ 	.byte	0x03, 0x50
        /*007a*/ 	.short	0x0000


	//----- nvinfo : EIATTR_MAXREG_COUNT
	.align		4
        /*007c*/ 	.byte	0x03, 0x1b
        /*007e*/ 	.short	0x00ff


	//----- nvinfo : EIATTR_NUM_BARRIERS
	.align		4
        /*0080*/ 	.byte	0x02, 0x4c
        /*0082*/ 	.byte	0x01
	.zero		1


	//----- nvinfo : EIATTR_MERCURY_ISA_VERSION
	.align		4
        /*0084*/ 	.byte	0x03, 0x5f
        /*0086*/ 	.short	0x0101


	//----- nvinfo : EIATTR_COOP_GROUP_MASK_REGIDS
	.align		4
        /*0088*/ 	.byte	0x04, 0x29
        /*008a*/ 	.short	(.L_2503 - .L_2502)


	//   ....[0]....
.L_2502:
        /*008c*/ 	.word	0xffffffff


	//   ....[1]....
        /*0090*/ 	.word	0xffffffff


	//   ....[2]....
        /*0094*/ 	.word	0xffffffff


	//   ....[3]....
        /*0098*/ 	.word	0xffffffff


	//   ....[4]....
        /*009c*/ 	.word	0xffffffff


	//   ....[5]....
        /*00a0*/ 	.word	0xffffffff


	//   ....[6]....
        /*00a4*/ 	.word	0xffffffff


	//   ....[7]....
        /*00a8*/ 	.word	0xffffffff


	//   ....[8]....
        /*00ac*/ 	.word	0xffffffff


	//   ....[9]....
        /*00b0*/ 	.word	0xffffffff


	//   ....[10]....
        /*00b4*/ 	.word	0xffffffff


	//   ....[11]....
        /*00b8*/ 	.word	0xffffffff


	//   ....[12]....
        /*00bc*/ 	.word	0xffffffff


	//   ....[13]....
        /*00c0*/ 	.word	0xffffffff


	//   ....[14]....
        /*00c4*/ 	.word	0xffffffff


	//   ....[15]....
        /*00c8*/ 	.word	0xffffffff


	//   ....[16]....
        /*00cc*/ 	.word	0xffffffff


	//   ....[17]....
        /*00d0*/ 	.word	0xffffffff


	//   ....[18]....
        /*00d4*/ 	.word	0xffffffff


	//   ....[19]....
        /*00d8*/ 	.word	0xffffffff


	//   ....[20]....
        /*00dc*/ 	.word	0xffffffff


	//   ....[21]....
        /*00e0*/ 	.word	0xffffffff


	//   ....[22]....
        /*00e4*/ 	.word	0xffffffff


	//   ....[23]....
        /*00e8*/ 	.word	0xffffffff


	//   ....[24]....
        /*00ec*/ 	.word	0xffffffff


	//   ....[25]....
        /*00f0*/ 	.word	0xffffffff


	//   ....[26]....
        /*00f4*/ 	.word	0xffffffff


	//   ....[27]....
        /*00f8*/ 	.word	0xffffffff


	//   ....[28]....
        /*00fc*/ 	.word	0xffffffff


	//   ....[29]....
        /*0100*/ 	.word	0xffffffff


	//   ....[30]....
        /*0104*/ 	.word	0xffffffff


	//   ....[31]....
        /*0108*/ 	.word	0xffffffff


	//   ....[32]....
        /*010c*/ 	.word	0xffffffff


	//   ....[33]....
        /*0110*/ 	.word	0xffffffff


	//   ....[34]....
        /*0114*/ 	.word	0xffffffff


	//   ....[35]....
        /*0118*/ 	.word	0xffffffff


	//   ....[36]....
        /*011c*/ 	.word	0xffffffff


	//   ....[37]....
        /*0120*/ 	.word	0xffffffff


	//   ....[38]....
        /*0124*/ 	.word	0xffffffff


	//   ....[39]....
        /*0128*/ 	.word	0xffffffff


	//----- nvinfo : EIATTR_COOP_GROUP_INSTR_OFFSETS
	.align		4
.L_2503:
        /*012c*/ 	.byte	0x04, 0x28
        /*012e*/ 	.short	(.L_2505 - .L_2504)


	//   ....[0]....
.L_2504:
        /*0130*/ 	.word	0x00000fc0


	//   ....[1]....
        /*0134*/ 	.word	0x00000fe0


	//   ....[2]....
        /*0138*/ 	.word	0x00000ff0


	//   ....[3]....
        /*013c*/ 	.word	0x00001000


	//   ....[4]....
        /*0140*/ 	.word	0x00001030


	//   ....[5]....
        /*0144*/ 	.word	0x00001050


	//   ....[6]....
        /*0148*/ 	.word	0x00001070


	//   ....[7]....
        /*014c*/ 	.word	0x00001080


	//   ....[8]....
        /*0150*/ 	.word	0x000010b0


	//   ....[9]....
        /*0154*/ 	.word	0x000010d0


	//   ....[10]....
        /*0158*/ 	.word	0x000010f0


	//   ....[11]....
        /*015c*/ 	.word	0x00001100


	//   ....[12]....
        /*0160*/ 	.word	0x00001130


	//   ....[13]....
        /*0164*/ 	.word	0x00001160


	//   ....[14]....
        /*0168*/ 	.word	0x00001180


	//   ....[15]....
        /*016c*/ 	.word	0x00001190


	//   ....[16]....
        /*0170*/ 	.word	0x000011e0


	//   ....[17]....
        /*0174*/ 	.word	0x00001210


	//   ....[18]....
        /*0178*/ 	.word	0x00001220


	//   ....[19]....
        /*017c*/ 	.word	0x00001230


	//   ....[20]....
        /*0180*/ 	.word	0x000013e0


	//   ....[21]....
        /*0184*/ 	.word	0x000013f0


	//   ....[22]....
        /*0188*/ 	.word	0x00001400


	//   ....[23]....
        /*018c*/ 	.word	0x00001410


	//   ....[24]....
        /*0190*/ 	.word	0x00001440


	//   ....[25]....
        /*0194*/ 	.word	0x00001460


	//   ....[26]....
        /*0198*/ 	.word	0x00001480


	//   ....[27]....
        /*019c*/ 	.word	0x00001490


	//   ....[28]....
        /*01a0*/ 	.word	0x000014c0


	//   ....[29]....
        /*01a4*/ 	.word	0x000014e0


	//   ....[30]....
        /*01a8*/ 	.word	0x00001500


	//   ....[31]....
        /*01ac*/ 	.word	0x00001510


	//   ....[32]....
        /*01b0*/ 	.word	0x00001550


	//   ....[33]....
        /*01b4*/ 	.word	0x00001570


	//   ....[34]....
        /*01b8*/ 	.word	0x00001580


	//   ....[35]....
        /*01bc*/ 	.word	0x00001590


	//   ....[36]....
        /*01c0*/ 	.word	0x000015c0


	//   ....[37]....
        /*01c4*/ 	.word	0x000015e0


	//   ....[38]....
        /*01c8*/ 	.word	0x00001600


	//   ....[39]....
        /*01cc*/ 	.word	0x00001610


	//----- nvinfo : EIATTR_VRC_CTA_INIT_COUNT
	.align		4
.L_2505:
        /*01d0*/ 	.byte	0x02, 0x4a
	.zero		1
	.zero		1


	//----- nvinfo : EIATTR_EXIT_INSTR_OFFSETS
	.align		4
        /*01d4*/ 	.byte	0x04, 0x1c
        /*01d6*/ 	.short	(.L_2507 - .L_2506)


	//   ....[0]....
.L_2506:
        /*01d8*/ 	.word	0x00000040


	//   ....[1]....
        /*01dc*/ 	.word	0x000012f0


	//   ....[2]....
        /*01e0*/ 	.word	0x00001620


	//   ....[3]....
        /*01e4*/ 	.word	0x00001840


	//----- nvinfo : EIATTR_CRS_STACK_SIZE
	.align		4
.L_2507:
        /*01e8*/ 	.byte	0x04, 0x1e
        /*01ea*/ 	.short	(.L_2509 - .L_2508)
.L_2508:
        /*01ec*/ 	.word	0x00000000


	//----- nvinfo : EIATTR_CBANK_PARAM_SIZE
	.align		4
.L_2509:
        /*01f0*/ 	.byte	0x03, 0x19
        /*01f2*/ 	.short	0x0029


	//----- nvinfo : EIATTR_PARAM_CBANK
	.align		4
        /*01f4*/ 	.byte	0x04, 0x0a
        /*01f6*/ 	.short	(.L_2511 - .L_2510)
	.align		4
.L_2510:
        /*01f8*/ 	.word	index@(.nv.constant0._Z19gemv_kernel_batchedI13__nv_bfloat1614__nv_bfloat162Li256ELi4EEvPKT_S4_S4_PS2_iib)
        /*01fc*/ 	.short	0x0380
        /*01fe*/ 	.short	0x0029


	//----- nvinfo : EIATTR_SW_WAR
	.align		4
.L_2511:
        /*0200*/ 	.byte	0x04, 0x36
        /*0202*/ 	.short	(.L_2513 - .L_2512)
.L_2512:
        /*0204*/ 	.word	0x00000008
.L_2513:


//--------------------- .nv.info._Z19gemv_kernel_batchedI13__nv_bfloat1614__nv_bfloat162Li256ELi3EEvPKT_S4_S4_PS2_iib --------------------------
	.section	.nv.info._Z19gemv_kernel_batchedI13__nv_bfloat1614__nv_bfloat162Li256ELi3EEvPKT_S4_S4_PS2_iib,"",@"SHT_CUDA_INFO"
	.sectionflags	@""
	.align	4


	//----- nvinfo : EIATTR_CUDA_API_VERSION
	.align		4
        /*0000*/ 	.byte	0x04, 0x37
        /*0002*/ 	.short	(.L_2515 - .L_2514)
.L_2514:
        /*0004*/ 	.word	0x00000082


	//----- nvinfo : EIATTR_KPARAM_INFO
	.align		4
.L_2515:
        /*0008*/ 	.byte	0x04, 0x17
        /*000a*/ 	.short	(.L_2517 - .L_2516)
.L_2516:
        /*000c*/ 	.word	0x00000000
        /*0010*/ 	.short	0x0006
        /*0012*/ 	.short	0x0028
        /*0014*/ 	.byte	0x00, 0xf0, 0x05, 0x00


	//----- nvinfo : EIATTR_KPARAM_INFO
	.align		4
.L_2517:
        /*0018*/ 	.byte	0x04, 0x17
        /*001a*/ 	.short	(.L_2519 - .L_2518)
.L_2518:
        /*001c*/ 	.word	0x00000000
        /*0020*/ 	.short	0x0005
        /*0022*/ 	.short	0x0024
        /*0024*/ 	.byte	0x00, 0xf0, 0x11, 0x00


	//----- nvinfo : EIATTR_KPARAM_INFO
	.align		4
.L_2519:
        /*0028*/ 	.byte	0x04, 0x17
        /*002a*/ 	.short	(.L_2521 - .L_2520)
.L_2520:
        /*002c*/ 	.word	0x00000000
        /*0030*/ 	.short	0x0004
        /*0032*/ 	.short	0x0020
        /*0034*/ 	.byte	0x00, 0xf0, 0x11, 0x00


	//----- nvinfo : EIATTR_KPARAM_INFO
	.align		4
.L_2521:
        /*0038*/ 	.byte	0x04, 0x17
        /*003a*/ 	.short	(.L_2523 - .L_2522)
.L_2522:
        /*003c*/ 	.word	0x00000000
        /*0040*/ 	.short	0x0003
        /*0042*/ 	.short	0x0018
        /*0044*/ 	.byte	0x00, 0xf5, 0x21, 0x00


	//----- nvinfo : EIATTR_KPARAM_INFO
	.align		4
.L_2523:
        /*0048*/ 	.byte	0x04, 0x17
        /*004a*/ 	.short	(.L_2525 - .L_2524)
.L_2524:
        /*004c*/ 	.word	0x00000000
        /*0050*/ 	.short	0x0002
        /*0052*/ 	.short	0x0010
        /*0054*/ 	.byte	0x00, 0xf5, 0x21, 0x00


	//----- nvinfo : EIATTR_KPARAM_INFO
	.align		4
.L_2525:
        /*0058*/ 	.byte	0x04, 0x17
        /*005a*/ 	.short	(.L_2527 - .L_2526)
.L_2526:
        /*005c*/ 	.word	0x00000000
        /*0060*/ 	.short	0x0001
        /*0062*/ 	.short	0x0008
        /*0064*/ 	.byte	0x00, 0xf5, 0x21, 0x00


	//----- nvinfo : EIATTR_KPARAM_INFO
	.align		4
.L_2527:
        /*0068*/ 	.byte	0x04, 0x17
        /*006a*/ 	.short	(.L_2529 - .L_2528)
.L_2528:
        /*006c*/ 	.word	0x00000000
        /*0070*/ 	.short	0x0000
        /*0072*/ 	.short	0x0000
        /*0074*/ 	.byte	0x00, 0xf5, 0x21, 0x00


	//----- nvinfo : EIATTR_SPARSE_MMA_MASK
	.align		4
.L_2529:
        /*0078*/ 	.byte	0x03, 0x50
        /*007a*/ 	.short	0x0000


	//----- nvinfo : EIATTR_MAXREG_COUNT
	.align		4
        /*007c*/ 	.byte	0x03, 0x1b
        /*007e*/ 	.short	0x00ff


	//----- nvinfo : EIATTR_NUM_BARRIERS
	.align		4
        /*0080*/ 	.byte	0x02, 0x4c
        /*0082*/ 	.byte	0x01
	.zero		1


	//----- nvinfo : EIATTR_MERCURY_ISA_VERSION
	.align		4
        /*0084*/ 	.byte	0x03, 0x5f
        /*0086*/ 	.short	0x0101


	//----- nvinfo : EIATTR_INT_WARP_WIDE_INSTR_OFFSETS
	.align		4
        /*0088*/ 	.byte	0x04, 0x31
        /*008a*/ 	.short	(.L_2531 - .L_2530)


	//   ....[0]....
.L_2530:
        /*008c*/ 	.word	0x00000c60


	//----- nvinfo : EIATTR_COOP_GROUP_MASK_REGIDS
	.align		4
.L_2531:
        /*0090*/ 	.byte	0x04, 0x29
        /*0092*/ 	.short	(.L_2533 - .L_2532)


	//   ....[0]....
.L_2532:
        /*0094*/ 	.word	0xffffffff


	//   ....[1]....
        /*0098*/ 	.word	0xffffffff


	//   ....[2]....
        /*009c*/ 	.word	0xffffffff


	//   ....[3]....
        /*00a0*/ 	.word	0xffffffff


	//   ....[4]....
        /*00a4*/ 	.word	0xffffffff


	//   ....[5]....
        /*00a8*/ 	.word	0xffffffff


	//   ....[6]....
        /*00ac*/ 	.word	0xffffffff


	//   ....[7]....
        /*00b0*/ 	.word	0xffffffff


	//   ....[8]....
        /*00b4*/ 	.word	0xffffffff


	//   ....[9]....
        /*00b8*/ 	.word	0xffffffff


	//   ....[10]....
        /*00bc*/ 	.word	0xffffffff


	//   ....[11]....
        /*00c0*/ 	.word	0xffffffff


	//   ....[12]....
        /*00c4*/ 	.word	0xffffffff


	//   ....[13]....
        /*00c8*/ 	.word	0xffffffff


	//   ....[14]....
        /*00cc*/ 	.word	0xffffffff


	//   ....[15]....
        /*00d0*/ 	.word	0xffffffff


	//   ....[16]....
        /*00d4*/ 	.word	0xffffffff


	//   ....[17]....
        /*00d8*/ 	.word	0xffffffff


	//   ....[18]....
        /*00dc*/ 	.word	0xffffffff


	//   ....[19]....
        /*00e0*/ 	.word	0xffffffff


	//   ....[20]....
        /*00e4*/ 	.word	0xffffffff


	//   ....[21]....
        /*00e8*/ 	.word	0xffffffff


	//   ....[22]....
        /*00ec*/ 	.word	0xffffffff


	//   ....[23]....
        /*00f0*/ 	.word	0xffffffff


	//   ....[24]....
        /*00f4*/ 	.word	0xffffffff


	//   ....[25]....
        /*00f8*/ 	.word	0xffffffff


	//   ....[26]....
        /*00fc*/ 	.word	0xffffffff


	//   ....[27]....
        /*0100*/ 	.word	0xffffffff


	//   ....[28]....
        /*0104*/ 	.word	0xffffffff


	//   ....[29]....
        /*0108*/ 	.word	0xffffffff


	//----- nvinfo : EIATTR_COOP_GROUP_INSTR_OFFSETS
	.align		4
.L_2533:
        /*010c*/ 	.byte	0x04, 0x28
        /*010e*/ 	.short	(.L_2535 - .L_2534)


	//   ....[0]....
.L_2534:
        /*0110*/ 	.word	0x00000db0


	//   ....[1]....
        /*0114*/ 	.word	0x00000dc0


	//   ....[2]....
        /*0118*/ 	.word	0x00000dd0


	//   ....[3]....
        /*011c*/ 	.word	0x00000e10


	//   ....[4]....
        /*0120*/ 	.word	0x00000e20


	//   ....[5]....
        /*0124*/ 	.word	0x00000e30


	//   ....[6]....
        /*0128*/ 	.word	0x00000e70


	//   ....[7]....
        /*012c*/ 	.word	0x00000e80


	//   ....[8]....
        /*0130*/ 	.word	0x00000e90


	//   ....[9]....
        /*0134*/ 	.word	0x00000ee0


	//   ....[10]....
        /*0138*/ 	.word	0x00000ef0


	//   ....[11]....
        /*013c*/ 	.word	0x00000f00


	//   ....[12]....
        /*0140*/ 	.word	0x00000f50


	//   ....[13]....
        /*0144*/ 	.word	0x00000f60


	//   ....[14]....
        /*0148*/ 	.word	0x00000f70


	//   ....[15]....
        /*014c*/ 	.word	0x00001110


	//   ....[16]....
        /*0150*/ 	.word	0x00001120


	//   ....[17]....
        /*0154*/ 	.word	0x00001130


	//   ....[18]....
        /*0158*/ 	.word	0x00001170


	//   ....[19]....
        /*015c*/ 	.word	0x00001180


	//   ....[20]....
        /*0160*/ 	.word	0x00001190


	//   ....[21]....
        /*0164*/ 	.word	0x000011c0


	//   ....[22]....
        /*0168*/ 	.word	0x000011e0


	//   ....[23]....
        /*016c*/ 	.word	0x000011f0


	//   ....[24]....
        /*0170*/ 	.word	0x00001220


	//   ....[25]....
        /*0174*/ 	.word	0x00001240


	//   ....[26]....
        /*0178*/ 	.word	0x00001250


	//   ....[27]....
        /*017c*/ 	.word	0x00001280


	//   ....[28]....
        /*0180*/ 	.word	0x000012a0


	//   ....[29]....
        /*0184*/ 	.word	0x000012b0


	//----- nvinfo : EIATTR_VRC_CTA_INIT_COUNT
	.align		4
.L_2535:
        /*0188*/ 	.byte	0x02, 0x4a
	.zero		1
	.zero		1


	//----- nvinfo : EIATTR_EXIT_INSTR_OFFSETS
	.align		4
        /*018c*/ 	.byte	0x04, 0x1c
        /*018e*/ 	.short	(.L_2537 - .L_2536)


	//   ....[0]....
.L_2536:
        /*0190*/ 	.word	0x00000050


	//   ....[1]....
        /*0194*/ 	.word	0x00001040


	//   ....[2]....
        /*0198*/ 	.word	0x000012c0


	//   ....[3]....
        /*019c*/ 	.word	0x00001560


	//----- nvinfo : EIATTR_CRS_STACK_SIZE
	.align		4
.L_2537:
        /*01a0*/ 	.byte	0x04, 0x1e
        /*01a2*/ 	.short	(.L_2539 - .L_2538)
.L_2538:
        /*01a4*/ 	.word	0x00000000


	//----- nvinfo : EIATTR_CBANK_PARAM_SIZE
	.align		4
.L_2539:
        /*01a8*/ 	.byte	0x03, 0x19
        /*01aa*/ 	.short	0x0029


	//----- nvinfo : EIATTR_PARAM_CBANK
	.align		4
        /*01ac*/ 	.byte	0x04, 0x0a
        /*01ae*/ 	.short	(.L_2541 - .L_2540)
	.align		4
.L_2540:
        /*01b0*/ 	.word	index@(.nv.constant0._Z19gemv_kernel_batchedI13__nv_bfloat1614__nv_bfloat162Li256ELi3EEvPKT_S4_S4_PS2_iib)
        /*01b4*/ 	.short	0x0380
        /*01b6*/ 	.short	0x0029


	//----- nvinfo : EIATTR_SW_WAR
	.align		4
.L_2541:
        /*01b8*/ 	.byte	0x04, 0x36
        /*01ba*/ 	.short	(.L_2543 - .L_2542)
.L_2542:
        /*01bc*/ 	.word	0x00000008
.L_2543:


//--------------------- .nv.info._Z19gemv_kernel_batchedI13__nv_bfloat1614__nv_bfloat162Li256ELi2EEvPKT_S4_S4_PS2_iib --------------------------
	.section	.nv.info._Z19gemv_kernel_batchedI13__nv_bfloat1614__nv_bfloat162Li256ELi2EEvPKT_S4_S4_PS2_iib,"",@"SHT_CUDA_INFO"
	.sectionflags	@""
	.align	4


	//----- nvinfo : EIATTR_CUDA_API_VERSION
	.align		4
        /*0000*/ 	.byte	0x04, 0x37
        /*0002*/ 	.short	(.L_2545 - .L_2544)
.L_2544:
        /*0004*/ 	.word	0x00000082


	//----- nvinfo : EIATTR_KPARAM_INFO
	.align		4
.L_2545:
        /*0008*/ 	.byte	0x04, 0x17
        /*000a*/ 	.short	(.L_2547 - .L_2546)
.L_2546:
        /*000c*/ 	.word	0x00000000
        /*0010*/ 	.short	0x0006
        /*0012*/ 	.short	0x0028
        /*0014*/ 	.byte	0x00, 0xf0, 0x05, 0x00


	//----- nvinfo : EIATTR_KPARAM_INFO
	.align		4
.L_2547:
        /*0018*/ 	.byte	0x04, 0x17
        /*001a*/ 	.short	(.L_2549 - .L_2548)
.L_2548:
        /*001c*/ 	.word	0x00000000
        /*0020*/ 	.short	0x0005
        /*0022*/ 	.short	0x0024
        /*0024*/ 	.byte	0x00, 0xf0, 0x11, 0x00


	//----- nvinfo : EIATTR_KPARAM_INFO
	.align		4
.L_2549:
        /*0028*/ 	.byte	0x04, 0x17
        /*002a*/ 	.short	(.L_2551 - .L_2550)
.L_2550:
        /*002c*/ 	.word	0x00000000
        /*0030*/ 	.short	0x0004
        /*0032*/ 	.short	0x0020
        /*0034*/ 	.byte	0x00, 0xf0, 0x11, 0x00


	//----- nvinfo : EIATTR_KPARAM_INFO
	.align		4
.L_2551:
        /*0038*/ 	.byte	0x04, 0x17
        /*003a*/ 	.short	(.L_2553 - .L_2552)
.L_2552:
        /*003c*/ 	.word	0x00000000
        /*0040*/ 	.short	0x0003
        /*0042*/ 	.short	0x0018
        /*0044*/ 	.byte	0x00, 0xf5, 0x21, 0x00


	//----- nvinfo : EIATTR_KPARAM_INFO
	.align		4
.L_2553:
        /*0048*/ 	.byte	0x04, 0x17
        /*004a*/ 	.short	(.L_2555 - .L_2554)
.L_2554:
        /*004c*/ 	.word	0x00000000
        /*0050*/ 	.short	0x0002
        /*0052*/ 	.short	0x0010
        /*0054*/ 	.byte	0x00, 0xf5, 0x21, 0x00


	//----- nvinfo : EIATTR_KPARAM_INFO
	.align		4
.L_2555:
        /*0058*/ 	.byte	0x04, 0x17
        /*005a*/ 	.short	(.L_2557 - .L_2556)
.L_2556:
        /*005c*/ 	.word	0x00000000
        /*0060*/ 	.short	0x0001
        /*0062*/ 	.short	0x0008
        /*0064*/ 	.byte	0x00, 0xf5, 0x21, 0x00


	//----- nvinfo : EIATTR_KPARAM_INFO
	.align		4
.L_2557:
        /*0068*/ 	.byte	0x04, 0x17
        /*006a*/ 	.short	(.L_2559 - .L_2558)
.L_2558:
        /*006c*/ 	.word	0x00000000
        /*0070*/ 	.short	0x0000
        /*0072*/ 	.short	0x0000
        /*0074*/ 	.byte	0x00, 0xf5, 0x21, 0x00


	//----- nvinfo : EIATTR_SPARSE_MMA_MASK
	.align		4
.L_2559:
        /*0078*/ 	.byte	0x03, 0x50
        /*007a*/ 	.short	0x0000


	//----- nvinfo : EIATTR_MAXREG_COUNT
	.align		4
        /*007c*/ 	.byte	0x03, 0x1b
        /*007e*/ 	.short	0x00ff


	//----- nvinfo : EIATTR_NUM_BARRIERS
	.align		4
        /*0080*/ 	.byte	0x02, 0x4c
        /*0082*/ 	.byte	0x01
	.zero		1


	//----- nvinfo : EIATTR_MERCURY_ISA_VERSION
	.align		4
        /*0084*/ 	.byte	0x03, 0x5f
        /*0086*/ 	.short	0x0101


	//----- nvinfo : EIATTR_COOP_GROUP_MASK_REGIDS
	.align		4
        /*0088*/ 	.byte	0x04, 0x29
        /*008a*/ 	.short	(.L_2561 - .L_2560)


	//   ....[0]....
.L_2560:
        /*008c*/ 	.word	0xffffffff


	//   ....[1]....
        /*0090*/ 	.word	0xffffffff


	//   ....[2]....
        /*0094*/ 	.word	0xffffffff


	//   ....[3]....
        /*0098*/ 	.word	0xffffffff


	//   ....[4]....
        /*009c*/ 	.word	0xffffffff


	//   ....[5]....
        /*00a0*/ 	.word	0xffffffff


	//   ....[6]....
        /*00a4*/ 	.word	0xffffffff


	//   ....[7]....
        /*00a8*/ 	.word	0xffffffff


	//   ....[8]....
        /*00ac*/ 	.word	0xffffffff


	//   ....[9]....
        /*00b0*/ 	.word	0xffffffff


	//   ....[10]....
        /*00b4*/ 	.word	0xffffffff


	//   ....[11]....
        /*00b8*/ 	.word	0xffffffff


	//   ....[12]....
        /*00bc*/ 	.word	0xffffffff


	//   ....[13]....
        /*00c0*/ 	.word	0xffffffff


	//   ....[14]....
        /*00c4*/ 	.word	0xffffffff


	//   ....[15]....
        /*00c8*/ 	.word	0xffffffff


	//   ....[16]....
        /*00cc*/ 	.word	0xffffffff


	//   ....[17]....
        /*00d0*/ 	.word	0xffffffff


	//   ....[18]....
        /*00d4*/ 	.word	0xffffffff


	//   ....[19]....
        /*00d8*/ 	.word	0xffffffff


	//----- nvinfo : EIATTR_COOP_GROUP_INSTR_OFFSETS
	.align		4
.L_2561:
        /*00dc*/ 	.byte	0x04, 0x28
        /*00de*/ 	.short	(.L_2563 - .L_2562)


	//   ....[0]....
.L_2562:
        /*00e0*/ 	.word	0x00000a50


	//   ....[1]....
        /*00e4*/ 	.word	0x00000a60


	//   ....[2]....
        /*00e8*/ 	.word	0x00000a90


	//   ....[3]....
        /*00ec*/ 	.word	0x00000aa0


	//   ....[4]....
        /*00f0*/ 	.word	0x00000ad0


	//   ....[5]....
        /*00f4*/ 	.word	0x00000ae0


	//   ....[6]....
        /*00f8*/ 	.word	0x00000b20


	//   ....[7]....
        /*00fc*/ 	.word	0x00000b30


	//   ....[8]....
        /*0100*/ 	.word	0x00000b70


	//   ....[9]....
        /*0104*/ 	.word	0x00000b80


	//   ....[10]....
        /*0108*/ 	.word	0x00000cc0


	//   ....[11]....
        /*010c*/ 	.word	0x00000cd0


	//   ....[12]....
        /*0110*/ 	.word	0x00000d00


	//   ....[13]....
        /*0114*/ 	.word	0x00000d10


	//   ....[14]....
        /*0118*/ 	.word	0x00000d40


	//   ....[15]....
        /*011c*/ 	.word	0x00000d50


	//   ....[16]....
        /*0120*/ 	.word	0x00000d80


	//   ....[17]....
        /*0124*/ 	.word	0x00000d90


	//   ....[18]....
        /*0128*/ 	.word	0x00000dc0


	//   ....[19]....
        /*012c*/ 	.word	0x00000dd0


	//----- nvinfo : EIATTR_VRC_CTA_INIT_COUNT
	.align		4
.L_2563:
        /*0130*/ 	.byte	0x02, 0x4a
	.zero		1
	.zero		1


	//----- nvinfo : EIATTR_EXIT_INSTR_OFFSETS
	.align		4
        /*0134*/ 	.byte	0x04, 0x1c
        /*0136*/ 	.short	(.L_2565 - .L_2564)


	//   ....[0]....
.L_2564:
        /*0138*/ 	.word	0x00000040


	//   ....[1]....
        /*013c*/ 	.word	0x00000c10


	//   ....[2]....
        /*0140*/ 	.word	0x00000de0


	//   ....[3]....
        /*0144*/ 	.word	0x00000f30


	//----- nvinfo : EIATTR_CRS_STACK_SIZE
	.align		4
.L_2565:
        /*0148*/ 	.byte	0x04, 0x1e
        /*014a*/ 	.short	(.L_2567 - .L_2566)
.L_2566:
        /*014c*/ 	.word	0x00000000


	//----- nvinfo : EIATTR_CBANK_PARAM_SIZE
	.align		4
.L_2567:
        /*0150*/ 	.byte	0x03, 0x19
        /*0152*/ 	.short	0x0029


	//----- nvinfo : EIATTR_PARAM_CBANK
	.align		4
        /*0154*/ 	.byte	0x04, 0x0a
        /*0156*/ 	.short	(.L_2569 - .L_2568)
	.align		4
.L_2568:
        /*0158*/ 	.word	index@(.nv.constant0._Z19gemv_kernel_batchedI13__nv_bfloat1614__nv_bfloat162Li256ELi2EEvPKT_S4_S4_PS2_iib)
        /*015c*/ 	.short	0x0380
        /*015e*/ 	.short	0x0029


	//----- nvinfo : EIATTR_SW_WAR
	.align		4
.L_2569:
        /*0160*/ 	.byte	0x04, 0x36
        /*0162*/ 	.short	(.L_2571 - .L_2570)
.L_2570:
        /*0164*/ 	.word	0x00000008
.L_2571:


//--------------------- .nv.info._Z19gemv_kernel_batchedI13__nv_bfloat1614__nv_bfloat162Li256ELi1EEvPKT_S4_S4_PS2_iib --------------------------
	.section	.nv.info._Z19gemv_kernel_batchedI13__nv_bfloat1614__nv_bfloat162Li256ELi1EEvPKT_S4_S4_PS2_iib,"",@"SHT_CUDA_INFO"
	.sectionflags	@""
	.align	4


	//----- nvinfo : EIATTR_CUDA_API_VERSION
	.align		4
        /*0000*/ 	.byte	0x04, 0x37
        /*0002*/ 	.short	(.L_2573 - .L_2572)
.L_2572:
        /*0004*/ 	.word	0x00000082


	//----- nvinfo : EIATTR_KPARAM_INFO
	.align		4
.L_2573:
        /*0008*/ 	.byte	0x04, 0x17
        /*000a*/ 	.short	(.L_2575 - .L_2574)
.L_2574:
        /*000c*/ 	.word	0x00000000
        /*0010*/ 	.short	0x0006
        /*0012*/ 	.short	0x0028
        /*0014*/ 	.byte	0x00, 0xf0, 0x05, 0x00


	//----- nvinfo : EIATTR_KPARAM_INFO
	.align		4
.L_2575:
        /*0018*/ 	.byte	0x04, 0x17
        /*001a*/ 	.short	(.L_2577 - .L_2576)
.L_2576:
        /*001c*/ 	.word	0x00000000
        /*0020*/ 	.short	0x0005
        /*0022*/ 	.short	0x0024
        /*0024*/ 	.byte	0x00, 0xf0, 0x11, 0x00


	//----- nvinfo : EIATTR_KPARAM_INFO
	.align		4
.L_2577:
        /*0028*/ 	.byte	0x04, 0x17
        /*002a*/ 	.short	(.L_2579 - .L_2578)
.L_2578:
        /*002c*/ 	.word	0x00000000
        /*0030*/ 	.short	0x0004
        /*0032*/ 	.short	0x0020
        /*0034*/ 	.byte	0x00, 0xf0, 0x11, 0x00


	//----- nvinfo : EIATTR_KPARAM_INFO
	.align		4
.L_2579:
        /*0038*/ 	.byte	0x04, 0x17
        /*003a*/ 	.short	(.L_2581 - .L_2580)
.L_2580:
        /*003c*/ 	.word	0x00000000
        /*0040*/ 	.short	0x0003
        /*0042*/ 	.short	0x0018
        /*0044*/ 	.byte	0x00, 0xf5, 0x21, 0x00


	//----- nvinfo : EIATTR_KPARAM_INFO
	.align		4
.L_2581:
        /*0048*/ 	.byte	0x04, 0x17
        /*004a*/ 	.short	(.L_2583 - .L_2582)
.L_2582:
        /*004c*/ 	.word	0x00000000
        /*0050*/ 	.short	0x0002
        /*0052*/ 	.short	0x0010
        /*0054*/ 	.byte	0x00, 0xf5, 0x21, 0x00


	//----- nvinfo : EIATTR_KPARAM_INFO
	.align		4
.L_2583:
        /*0058*/ 	.byte	0x04, 0x17
        /*005a*/ 	.short	(.L_2585 - .L_2584)
.L_2584:
        /*005c*/ 	.word	0x00000000
        /*0060*/ 	.short	0x0001
        /*0062*/ 	.short	0x0008
        /*0064*/ 	.byte	0x00, 0xf5, 0x21, 0x00


	//----- nvinfo : EIATTR_KPARAM_INFO
	.align		4
.L_2585:
        /*0068*/ 	.byte	0x04, 0x17
        /*006a*/ 	.short	(.L_2587 - .L_2586)
.L_2586:
        /*006c*/ 	.word	0x00000000
        /*0070*/ 	.short	0x0000
        /*0072*/ 	.short	0x0000
        /*0074*/ 	.byte	0x00, 0xf5, 0x21, 0x00


	//----- nvinfo : EIATTR_SPARSE_MMA_MASK
	.align		4
.L_2587:
        /*0078*/ 	.byte	0x03, 0x50
        /*007a*/ 	.short	0x0000


	//----- nvinfo : EIATTR_MAXREG_COUNT
	.align		4
        /*007c*/ 	.byte	0x03, 0x1b
        /*007e*/ 	.short	0x00ff


	//----- nvinfo : EIATTR_NUM_BARRIERS
	.align		4
        /*0080*/ 	.byte	0x02, 0x4c
        /*0082*/ 	.byte	0x01
	.zero		1


	//----- nvinfo : EIATTR_MERCURY_ISA_VERSION
	.align		4
        /*0084*/ 	.byte	0x03, 0x5f
        /*0086*/ 	.short	0x0101


	//----- nvinfo : EIATTR_COOP_GROUP_MASK_REGIDS
	.align		4
        /*0088*/ 	.byte	0x04, 0x29
        /*008a*/ 	.short	(.L_2589 - .L_2588)


	//   ....[0]....
.L_2588:
        /*008c*/ 	.word	0xffffffff


	//   ....[1]....
        /*0090*/ 	.word	0xffffffff


	//   ....[2]....
        /*0094*/ 	.word	0xffffffff


	//   ....[3]....
        /*0098*/ 	.word	0xffffffff


	//   ....[4]....
        /*009c*/ 	.word	0xffffffff


	//   ....[5]....
        /*00a0*/ 	.word	0xffffffff


	//   ....[6]....
        /*00a4*/ 	.word	0xffffffff


	//   ....[7]....
        /*00a8*/ 	.word	0xffffffff


	//   ....[8]....
        /*00ac*/ 	.word	0xffffffff


	//   ....[9]....
        /*00b0*/ 	.word	0xffffffff


	//----- nvinfo : EIATTR_COOP_GROUP_INSTR_OFFSETS
	.align		4
.L_2589:
        /*00b4*/ 	.byte	0x04, 0x28
        /*00b6*/ 	.short	(.L_2591 - .L_2590)


	//   ....[0]....
.L_2590:
        /*00b8*/ 	.word	0x000007e0


	//   ....[1]....
        /*00bc*/ 	.word	0x00000800


	//   ....[2]....
        /*00c0*/ 	.word	0x00000820


	//   ....[3]....
        /*00c4*/ 	.word	0x00000850


	//   ....[4]....
        /*00c8*/ 	.word	0x00000880


	//   ....[5]....
        /*00cc*/ 	.word	0x00000980


	//   ....[6]....
        /*00d0*/ 	.word	0x000009a0


	//   ....[7]....
        /*00d4*/ 	.word	0x000009c0


	//   ....[8]....
        /*00d8*/ 	.word	0x000009e0


	//   ....[9]....
        /*00dc*/ 	.word	0x00000a00


	//----- nvinfo : EIATTR_VRC_CTA_INIT_COUNT
	.align		4
.L_2591:
        /*00e0*/ 	.byte	0x02, 0x4a
	.zero		1
	.zero		1


	//----- nvinfo : EIATTR_EXIT_INSTR_OFFSETS
	.align		4
        /*00e4*/ 	.byte	0x04, 0x1c
        /*00e6*/ 	.short	(.L_2593 - .L_2592)


	//   ....[0]....
.L_2592:
        /*00e8*/ 	.word	0x00000040


	//   ....[1]....
        /*00ec*/ 	.word	0x000008f0


	//   ....[2]....
        /*00f0*/ 	.word	0x00000a10


	//   ....[3]....
        /*00f4*/ 	.word	0x00000b10


	//----- nvinfo : EIATTR_CRS_STACK_SIZE
	.align		4
.L_2593:
        /*00f8*/ 	.byte	0x04, 0x1e
        /*00fa*/ 	.short	(.L_2595 - .L_2594)
.L_2594:
        /*00fc*/ 	.word	0x00000000


	//----- nvinfo : EIATTR_CBANK_PARAM_SIZE
	.align		4
.L_2595:
        /*0100*/ 	.byte	0x03, 0x19
        /*0102*/ 	.short	0x0029


	//----- nvinfo : EIATTR_PARAM_CBANK
	.align		4
        /*0104*/ 	.byte	0x04, 0x0a
        /*0106*/ 	.short	(.L_2597 - .L_2596)
	.align		4
.L_2596:
        /*0108*/ 	.word	index@(.nv.constant0._Z19gemv_kernel_batchedI13__nv_bfloat1614__nv_bfloat162Li256ELi1EEvPKT_S4_S4_PS2_iib)
        /*010c*/ 	.short	0x0380
        /*010e*/ 	.short	0x0029


	//----- nvinfo : EIATTR_SW_WAR
	.align		4
.L_2597:
        /*0110*/ 	.byte	0x04, 0x36
        /*0112*/ 	.short	(.L_2599 - .L_2598)
.L_2598:
        /*0114*/ 	.word	0x00000008
.L_2599:


//--------------------- .nv.info._Z19gemv_kernel_batchedI13__nv_bfloat1614__nv_bfloat162Li128ELi8EEvPKT_S4_S4_PS2_iib --------------------------
	.section	.nv.info._Z19gemv_kernel_batchedI13__nv_bfloat1614__nv_bfloat162Li128ELi8EEvPKT_S4_S4_PS2_iib,"",@"SHT_CUDA_INFO"
	.sectionflags	@""
	.align	4


	//----- nvinfo : EIATTR_CUDA_API_VERSION
	.align		4
        /*0000*/ 	.byte	0x04, 0x37
        /*0002*/ 	.short	(.L_2601 - .L_2600)
.L_2600:
        /*0004*/ 	.word	0x00000082


	//----- nvinfo : EIATTR_KPARAM_INFO
	.align		4
.L_2601:
        /*0008*/ 	.byte	0x04, 0x17
        /*000a*/ 	.short	(.L_2603 - .L_2602)
.L_2602:
        /*000c*/ 	.word	0x00000000
        /*0010*/ 	.short	0x0006
        /*0012*/ 	.short	0x0028
        /*0014*/ 	.byte	0x00, 0xf0, 0x05, 0x00


	//----- nvinfo : EIATTR_KPARAM_INFO
	.align		4
.L_2603:
        /*0018*/ 	.byte	0x04, 0x17
        /*001a*/ 	.short	(.L_2605 - .L_2604)
.L_2604:
        /*001c*/ 	.word	0x00000000
        /*0020*/ 	.short	0x0005
        /*0022*/ 	.short	0x0024
        /*0024*/ 	.byte	0x00, 0xf0, 0x11, 0x00


	//----- nvinfo : EIATTR_KPARAM_INFO
	.align		4
.L_2605:
        /*0028*/ 	.byte	0x04, 0x17
        /*002a*/ 	.short	(.L_2607 - .L_2606)
.L_2606:
        /*002c*/ 	.word	0x00000000
        /*0030*/ 	.short	0x0004
        /*0032*/ 	.short	0x0020
        /*0034*/ 	.byte	0x00, 0xf0, 0x11, 0x00


	//----- nvinfo : EIATTR_KPARAM_INFO
	.align		4
.L_2607:
        /*0038*/ 	.byte	0x04, 0x17
        /*003a*/ 	.short	(.L_2609 - .L_2608)
.L_2608:
        /*003c*/ 	.word	0x00000000
        /*0040*/ 	.short	0x0003
        /*0042*/ 	.short	0x0018
        /*0044*/ 	.byte	0x00, 0xf5, 0x21, 0x00


	//----- nvinfo : EIATTR_KPARAM_INFO
	.align		4
.L_2609:
        /*0048*/ 	.byte	0x04, 0x17
        /*004a*/ 	.short	(.L_2611 - .L_2610)
.L_2610:
        /*004c*/ 	.word	0x00000000
        /*0050*/ 	.short	0x0002
        /*0052*/ 	.short	0x0010
        /*0054*/ 	.byte	0x00, 0xf5, 0x21, 0x00


	//----- nvinfo : EIATTR_KPARAM_INFO
	.align		4
.L_2611:
        /*0058*/ 	.byte	0x04, 0x17
        /*005a*/ 	.short	(.L_2613 - .L_2612)
.L_2612:
        /*005c*/ 	.word	0x00000000
        /*0060*/ 	.short	0x0001
        /*0062*/ 	.short	0x0008
        /*0064*/ 	.byte	0x00, 0xf5, 0x21, 0x00


	//----- nvinfo : EIATTR_KPARAM_INFO
	.align		4
.L_2613:
        /*0068*/ 	.byte	0x04, 0x17
        /*006a*/ 	.short	(.L_2615 - .L_2614)
.L_2614:
        /*006c*/ 	.word	0x00000000
        /*0070*/ 	.short	0x0000
        /*0072*/ 	.short	0x0000
        /*0074*/ 	.byte	0x00, 0xf5, 0x21, 0x00


	//----- nvinfo : EIATTR_SPARSE_MMA_MASK
	.align		4
.L_2615:
        /*0078*/ 	.byte	0x03, 0x50
        /*007a*/ 	.short	0x0000


	//----- nvinfo : EIATTR_MAXREG_COUNT
	.align		4
        /*007c*/ 	.byte	0x03, 0x1b
        /*007e*/ 	.short	0x00ff


	//----- nvinfo : EIATTR_NUM_BARRIERS
	.align		4
        /*0080*/ 	.byte	0x02, 0x4c
        /*0082*/ 	.byte	0x01
	.zero		1


	//----- nvinfo : EIATTR_MERCURY_ISA_VERSION
	.align		4
        /*0084*/ 	.byte	0x03, 0x5f
        /*0086*/ 	.short	0x0101


	//----- nvinfo : EIATTR_COOP_GROUP_MASK_REGIDS
	.align		4
        /*0088*/ 	.byte	0x04, 0x29
        /*008a*/ 	.short	(.L_2617 - .L_2616)


	//   ....[0]....
.L_2616:
        /*008c*/ 	.word	0xffffffff


	//   ....[1]....
        /*0090*/ 	.word	0xffffffff


	//   ....[2]....
        /*0094*/ 	.word	0xffffffff


	//   ....[3]....
        /*0098*/ 	.word	0xffffffff


	//   ....[4]....
        /*009c*/ 	.word	0xffffffff


	//   ....[5]....
        /*00a0*/ 	.word	0xffffffff


	//   ....[6]....
        /*00a4*/ 	.word	0xffffffff


	//   ....[7]....
        /*00a8*/ 	.word	0xffffffff


	//   ....[8]....
        /*00ac*/ 	.word	0xffffffff


	//   ....[9]....
        /*00b0*/ 	.word	0xffffffff


	//   ....[10]....
        /*00b4*/ 	.word	0xffffffff


	//   ....[11]....
        /*00b8*/ 	.word	0xffffffff


	//   ....[12]....
        /*00bc*/ 	.word	0xffffffff


	//   ....[13]....
        /*00c0*/ 	.word	0xffffffff


	//   ....[14]....
        /*00c4*/ 	.word	0xffffffff


	//   ....[15]....
        /*00c8*/ 	.word	0xffffffff


	//   ....[16]....
        /*00cc*/ 	.word	0xffffffff


	//   ....[17]....
        /*00d0*/ 	.word	0xffffffff


	//   ....[18]....
        /*00d4*/ 	.word	0xffffffff


	//   ....[19]....
        /*00d8*/ 	.word	0xffffffff


	//   ....[20]....
        /*00dc*/ 	.word	0xffffffff


	//   ....[21]....
        /*00e0*/ 	.word	0xffffffff


	//   ....[22]....
        /*00e4*/ 	.word	0xffffffff


	//   ....[23]....
        /*00e8*/ 	.word	0xffffffff


	//   ....[24]....
        /*00ec*/ 	.word	0xffffffff


	//   ....[25]....
        /*00f0*/ 	.word	0xffffffff


	//   ....[26]....
        /*00f4*/ 	.word	0xffffffff


	//   ....[27]....
        /*00f8*/ 	.word	0xffffffff


	//   ....[28]....
        /*00fc*/ 	.word	0xffffffff


	//   ....[29]....
        /*0100*/ 	.word	0xffffffff


	//   ....[30]....
        /*0104*/ 	.word	0xffffffff


	//   ....[31]....
        /*0108*/ 	.word	0xffffffff


	//   ....[32]....
        /*010c*/ 	.word	0xffffffff


	//   ....[33]....
        /*0110*/ 	.word	0xffffffff


	//   ....[34]....
        /*0114*/ 	.word	0xffffffff


	//   ....[35]....
        /*0118*/ 	.word	0xffffffff


	//   ....[36]....
        /*011c*/ 	.word	0xffffffff


	//   ....[37]....
        /*0120*/ 	.word	0xffffffff


	//   ....[38]....
        /*0124*/ 	.word	0xffffffff


	//   ....[39]....
        /*0128*/ 	.word	0xffffffff


	//   ....[40]....
        /*012c*/ 	.word	0xffffffff


	//   ....[41]....
        /*0130*/ 	.word	0xffffffff


	//   ....[42]....
        /*0134*/ 	.word	0xffffffff


	//   ....[43]....
        /*0138*/ 	.word	0xffffffff


	//   ....[44]....
        /*013c*/ 	.word	0xffffffff


	//   ....[45]....
        /*0140*/ 	.word	0xffffffff


	//   ....[46]....
        /*0144*/ 	.word	0xffffffff


	//   ....[47]....
        /*0148*/ 	.word	0xffffffff


	//   ....[48]....
        /*014c*/ 	.word	0xffffffff


	//   ....[49]....
        /*0150*/ 	.word	0xffffffff


	//   ....[50]....
        /*0154*/ 	.word	0xffffffff


	//   ....[51]....
        /*0158*/ 	.word	0xffffffff


	//   ....[52]....
        /*015c*/ 	.word	0xffffffff


	//   ....[53]....
        /*0160*/ 	.word	0xffffffff


	//   ....[54]....
        /*0164*/ 	.word	0xffffffff


	//   ....[55]....
        /*0168*/ 	.word	0xffffffff


	//   ....[56]....
        /*016c*/ 	.word	0xffffffff


	//   ....[57]....
        /*0170*/ 	.word	0xffffffff


	//   ....[58]....
        /*0174*/ 	.word	0xffffffff


	//   ....[59]....
        /*0178*/ 	.word	0xffffffff


	//   ....[60]....
        /*017c*/ 	.word	0xffffffff


	//   ....[61]....
        /*0180*/ 	.word	0xffffffff


	//   ....[62]....
        /*0184*/ 	.word	0xffffffff


	//   ....[63]....
        /*0188*/ 	.word	0xffffffff


	//   ....[64]....
        /*018c*/ 	.word	0xffffffff


	//   ....[65]....
        /*0190*/ 	.word	0xffffffff


	//   ....[66]....
        /*0194*/ 	.word	0xffffffff


	//   ....[67]....
        /*0198*/ 	.word	0xffffffff


	//   ....[68]....
        /*019c*/ 	.word	0xffffffff


	//   ....[69]....
        /*01a0*/ 	.word	0xffffffff


	//   ....[70]....
        /*01a4*/ 	.word	0xffffffff


	//   ....[71]....
        /*01a8*/ 	.word	0xffffffff


	//   ....[72]....
        /*01ac*/ 	.word	0xffffffff


	//   ....[73]....
        /*01b0*/ 	.word	0xffffffff


	//   ....[74]....
        /*01b4*/ 	.word	0xffffffff


	//   ....[75]....
        /*01b8*/ 	.word	0xffffffff


	//   ....[76]....
        /*01bc*/ 	.word	0xffffffff


	//   ....[77]....
        /*01c0*/ 	.word	0xffffffff


	//   ....[78]....
        /*01c4*/ 	.word	0xffffffff


	//   ....[79]....
        /*01c8*/ 	.word	0xffffffff


	//----- nvinfo : EIATTR_COOP_GROUP_INSTR_OFFSETS
	.align		4
.L_2617:
        /*01cc*/ 	.byte	0x04, 0x28
        /*01ce*/ 	.short	(.L_2619 - .L_2618)


	//   ....[0]....
.L_2618:
        /*01d0*/ 	.word	0x000011d0


	//   ....[1]....
        /*01d4*/ 	.word	0x00001200


	//   ....[2]....
        /*01d8*/ 	.word	0x00001210


	//   ....[3]....
        /*01dc*/ 	.word	0x00001220


	//   ....[4]....
        /*01e0*/ 	.word	0x00001230


	//   ....[5]....
        /*01e4*/ 	.word	0x00001240


	//   ....[6]....
        /*01e8*/ 	.word	0x00001250


	//   ....[7]....
        /*01ec*/ 	.word	0x00001270


	//   ....[8]....
        /*01f0*/ 	.word	0x00001290


	//   ....[9]....
        /*01f4*/ 	.word	0x000012c0


	//   ....[10]....
        /*01f8*/ 	.word	0x000012e0


	//   ....[11]....
        /*01fc*/ 	.word	0x00001300


	//   ....[12]....
        /*0200*/ 	.word	0x00001320


	//   ....[13]....
        /*0204*/ 	.word	0x00001340


	//   ....[14]....
        /*0208*/ 	.word	0x00001360


	//   ....[15]....
        /*020c*/ 	.word	0x00001370


	//   ....[16]....
        /*0210*/ 	.word	0x00001390


	//   ....[17]....
        /*0214*/ 	.word	0x000013c0


	//   ....[18]....
        /*0218*/ 	.word	0x000013e0


	//   ....[19]....
        /*021c*/ 	.word	0x00001400


	//   ....[20]....
        /*0220*/ 	.word	0x00001420


	//   ....[21]....
        /*0224*/ 	.word	0x00001440


	//   ....[22]....
        /*0228*/ 	.word	0x00001460


	//   ....[23]....
        /*022c*/ 	.word	0x00001470


	//   ....[24]....
        /*0230*/ 	.word	0x00001490


	//   ....[25]....
        /*0234*/ 	.word	0x000014c0


	//   ....[26]....
        /*0238*/ 	.word	0x000014e0


	//   ....[27]....
        /*023c*/ 	.word	0x00001500


	//   ....[28]....
        /*0240*/ 	.word	0x00001520


	//   ....[29]....
        /*0244*/ 	.word	0x00001540


	//   ....[30]....
        /*0248*/ 	.word	0x00001560


	//   ....[31]....
        /*024c*/ 	.word	0x00001570


	//   ....[32]....
        /*0250*/ 	.word	0x00001590


	//   ....[33]....
        /*0254*/ 	.word	0x000015c0


	//   ....[34]....
        /*0258*/ 	.word	0x000015e0


	//   ....[35]....
        /*025c*/ 	.word	0x00001600


	//   ....[36]....
        /*0260*/ 	.word	0x00001620


	//   ....[37]....
        /*0264*/ 	.word	0x00001640


	//   ....[38]....
        /*0268*/ 	.word	0x00001660


	//   ....[39]....
        /*026c*/ 	.word	0x00001680


	//   ....[40]....
        /*0270*/ 	.word	0x00001950


	//   ....[41]....
        /*0274*/ 	.word	0x00001960


	//   ....[42]....
        /*0278*/ 	.word	0x00001970


	//   ....[43]....
        /*027c*/ 	.word	0x00001980


	//   ....[44]....
        /*0280*/ 	.word	0x00001990


	//   ....[45]....
        /*0284*/ 	.word	0x000019a0


	//   ....[46]....
        /*0288*/ 	.word	0x000019b0


	//   ....[47]....
        /*028c*/ 	.word	0x000019d0


	//   ....[48]....
        /*0290*/ 	.word	0x00001a00


	//   ....[49]....
        /*0294*/ 	.word	0x00001a20


	//   ....[50]....
        /*0298*/ 	.word	0x00001a40


	//   ....[51]....
        /*029c*/ 	.word	0x00001a60


	//   ....[52]....
        /*02a0*/ 	.word	0x00001a80


	//   ....[53]....
        /*02a4*/ 	.word	0x00001aa0


	//   ....[54]....
        /*02a8*/ 	.word	0x00001ab0


	//   ....[55]....
        /*02ac*/ 	.word	0x00001ad0


	//   ....[56]....
        /*02b0*/ 	.word	0x00001b00


	//   ....[57]....
        /*02b4*/ 	.word	0x00001b20


	//   ....[58]....
        /*02b8*/ 	.word	0x00001b40


	//   ....[59]....
        /*02bc*/ 	.word	0x00001b60


	//   ....[60]....
        /*02c0*/ 	.word	0x00001b80


	//   ....[61]....
        /*02c4*/ 	.word	0x00001ba0


	//   ....[62]....
        /*02c8*/ 	.word	0x00001bb0


	//   ....[63]....
        /*02cc*/ 	.word	0x00001bd0


	//   ....[64]....
        /*02d0*/ 	.word	0x00001c00


	//   ....[65]....
        /*02d4*/ 	.word	0x00001c30


	//   ....[66]....
        /*02d8*/ 	.word	0x00001c50


	//   ....[67]....
        /*02dc*/ 	.word	0x00001c70


	//   ....[68]....
        /*02e0*/ 	.word	0x00001c90


	//   ....[69]....
        /*02e4*/ 	.word	0x00001ca0


	//   ....[70]....
        /*02e8*/ 	.word	0x00001cb0


	//   ....[71]....
        /*02ec*/ 	.word	0x00001cc0


	//   ....[72]....
        /*02f0*/ 	.word	0x00001d20


	//   ....[73]....
        /*02f4*/ 	.word	0x00001d40


	//   ....[74]....
        /*02f8*/ 	.word	0x00001d60


	//   ....[75]....
        /*02fc*/ 	.word	0x00001d80


	//   ....[76]....
        /*0300*/ 	.word	0x00001d90


	//   ....[77]....
        /*0304*/ 	.word	0x00001da0


	//   ....[78]....
        /*0308*/ 	.word	0x00001db0


	//   ....[79]....
        /*030c*/ 	.word	0x00001dc0


	//----- nvinfo : EIATTR_VRC_CTA_INIT_COUNT
	.align		4
.L_2619:
        /*0310*/ 	.byte	0x02, 0x4a
	.zero		1
	.zero		1


	//----- nvinfo : EIATTR_EXIT_INSTR_OFFSETS
	.align		4
        /*0314*/ 	.byte	0x04, 0x1c
        /*0316*/ 	.short	(.L_2621 - .L_2620)


	//   ....[0]....
.L_2620:
        /*0318*/ 	.word	0x00000040


	//   ....[1]....
        /*031c*/ 	.word	0x000017e0


	//   ....[2]....
        /*0320*/ 	.word	0x00001dd0


	//   ....[3]....
        /*0324*/ 	.word	0x00002180


	//----- nvinfo : EIATTR_CRS_STACK_SIZE
	.align		4
.L_2621:
        /*0328*/ 	.byte	0x04, 0x1e
        /*032a*/ 	.short	(.L_2623 - .L_2622)
.L_2622:
        /*032c*/ 	.word	0x00000000


	//----- nvinfo : EIATTR_CBANK_PARAM_SIZE
	.align		4
.L_2623:
        /*0330*/ 	.byte	0x03, 0x19
        /*0332*/ 	.short	0x0029


	//----- nvinfo : EIATTR_PARAM_CBANK
	.align		4
        /*0334*/ 	.byte	0x04, 0x0a
        /*0336*/ 	.short	(.L_2625 - .L_2624)
	.align		4
.L_2624:
        /*0338*/ 	.word	index@(.nv.constant0._Z19gemv_kernel_batchedI13__nv_bfloat1614__nv_bfloat162Li128ELi8EEvPKT_S4_S4_PS2_iib)
        /*033c*/ 	.short	0x0380
        /*033e*/ 	.short	0x0029


	//----- nvinfo : EIATTR_SW_WAR
	.align		4
.L_2625:
        /*0340*/ 	.byte	0x04, 0x36
        /*0342*/ 	.short	(.L_2627 - .L_2626)
.L_2626:
        /*0344*/ 	.word	0x00000008
.L_2627:


//--------------------- .nv.info._Z19gemv_kernel_batchedI13__nv_bfloat1614__nv_bfloat162Li128ELi7EEvPKT_S4_S4_PS2_iib --------------------------
	.section	.nv.info._Z19gemv_kernel_batchedI13__nv_bfloat1614__nv_bfloat162Li128ELi7EEvPKT_S4_S4_PS2_iib,"",@"SHT_CUDA_INFO"
	.sectionflags	@""
	.align	4


	//----- nvinfo : EIATTR_CUDA_API_VERSION
	.align		4
        /*0000*/ 	.byte	0x04, 0x37
        /*0002*/ 	.short	(.L_2629 - .L_2628)
.L_2628:
        /*0004*/ 	.word	0x00000082


	//----- nvinfo : EIATTR_KPARAM_INFO
	.align		4
.L_2629:
        /*0008*/ 	.byte	0x04, 0x17
        /*000a*/ 	.short	(.L_2631 - .L_2630)
.L_2630:
        /*000c*/ 	.word	0x00000000
        /*0010*/ 	.short	0x0006
        /*0012*/ 	.short	0x0028
        /*0014*/ 	.byte	0x00, 0xf0, 0x05, 0x00


	//----- nvinfo : EIATTR_KPARAM_INFO
	.align		4
.L_2631:
        /*0018*/ 	.byte	0x04, 0x17
        /*001a*/ 	.short	(.L_2633 - .L_2632)
.L_2632:
        /*001c*/ 	.word	0x00000000
        /*0020*/ 	.short	0x0005
        /*0022*/ 	.short	0x0024
        /*0024*/ 	.byte	0x00, 0xf0, 0x11, 0x00


	//----- nvinfo : EIATTR_KPARAM_INFO
	.align		4
.L_2633:
        /*0028*/ 	.byte	0x04, 0x17
        /*002a*/ 	.short	(.L_2635 - .L_2634)
.L_2634:
        /*002c*/ 	.word	0x00000000
        /*0030*/ 	.short	0x0004
        /*0032*/ 	.short	0x0020
        /*0034*/ 	.byte	0x00, 0xf0, 0x11, 0x00


	//----- nvinfo : EIATTR_KPARAM_INFO
	.align		4
.L_2635:
        /*0038*/ 	.byte	0x04, 0x17
        /*003a*/ 	.short	(.L_2637 - .L_2636)
.L_2636:
        /*003c*/ 	.word	0x00000000
        /*0040*/ 	.short	0x0003
        /*0042*/ 	.short	0x0018
        /*0044*/ 	.byte	0x00, 0xf5, 0x21, 0x00


	//----- nvinfo : EIATTR_KPARAM_INFO
	.align		4
.L_2637:
        /*0048*/ 	.byte	0x04, 0x17
        /*004a*/ 	.short	(.L_2639 - .L_2638)
.L_2638:
        /*004c*/ 	.word	0x00000000
        /*0050*/ 	.short	0x0002
        /*0052*/ 	.short	0x0010
        /*0054*/ 	.byte	0x00, 0xf5, 0x21, 0x00


	//----- nvinfo : EIATTR_KPARAM_INFO
	.align		4
.L_2639:
        /*0058*/ 	.byte	0x04, 0x17
        /*005a*/ 	.short	(.L_2641 - .L_2640)
.L_2640:
        /*005c*/ 	.word	0x00000000
        /*0060*/ 	.short	0x0001
        /*0062*/ 	.short	0x0008
        /*0064*/ 	.byte	0x00, 0xf5, 0x21, 0x00


	//----- nvinfo : EIATTR_KPARAM_INFO
	.align		4
.L_2641:
        /*0068*/ 	.byte	0x04, 0x17
        /*006a*/ 	.short	(.L_2643 - .L_2642)
.L_2642:
        /*006c*/ 	.word	0x00000000
        /*0070*/ 	.short	0x0000
        /*0072*/ 	.short	0x0000
        /*0074*/ 	.byte	0x00, 0xf5, 0x21, 0x00


	//----- nvinfo : EIATTR_SPARSE_MMA_MASK
	.align		4
.L_2643:
        /*0078*/ 	.byte	0x03, 0x50
        /*007a*/ 	.short	0x0000


	//----- nvinfo : EIATTR_MAXREG_COUNT
	.align		4
        /*007c*/ 	.byte	0x03, 0x1b
        /*007e*/ 	.short	0x00ff


	//----- nvinfo : EIATTR_NUM_BARRIERS
	.align		4
        /*0080*/ 	.byte	0x02, 0x4c
        /*0082*/ 	.byte	0x01
	.zero		1


	//----- nvinfo : EIATTR_MERCURY_ISA_VERSION
	.align		4
        /*0084*/ 	.byte	0x03, 0x5f
        /*0086*/ 	.short	0x0101


	//----- nvinfo : EIATTR_COOP_GROUP_MASK_REGIDS
	.align		4
        /*0088*/ 	.byte	0x04, 0x29
        /*008a*/ 	.short	(.L_2645 - .L_2644)


	//   ....[0]....
.L_2644:
        /*008c*/ 	.word	0xffffffff


	//   ....[1]....
        /*0090*/ 	.word	0xffffffff


	//   ....[2]....
        /*0094*/ 	.word	0xffffffff


	//   ....[3]....
        /*0098*/ 	.word	0xffffffff


	//   ....[4]....
        /*009c*/ 	.word	0xffffffff


	//   ....[5]....
        /*00a0*/ 	.word	0xffffffff


	//   ....[6]....
        /*00a4*/ 	.word	0xffffffff


	//   ....[7]....
        /*00a8*/ 	.word	0xffffffff


	//   ....[8]....
        /*00ac*/ 	.word	0xffffffff


	//   ....[9]....
        /*00b0*/ 	.word	0xffffffff


	//   ....[10]....
        /*00b4*/ 	.word	0xffffffff


	//   ....[11]....
        /*00b8*/ 	.word	0xffffffff


	//   ....[12]....
        /*00bc*/ 	.word	0xffffffff


	//   ....[13]....
        /*00c0*/ 	.word	0xffffffff


	//   ....[14]....
        /*00c4*/ 	.word	0xffffffff


	//   ....[15]....
        /*00c8*/ 	.word	0xffffffff


	//   ....[16]....
        /*00cc*/ 	.word	0xffffffff


	//   ....[17]....
        /*00d0*/ 	.word	0xffffffff


	//   ....[18]....
        /*00d4*/ 	.word	0xffffffff


	//   ....[19]....
        /*00d8*/ 	.word	0xffffffff


	//   ....[20]....
        /*00dc*/ 	.word	0xffffffff


	//   ....[21]....
        /*00e0*/ 	.word	0xffffffff


	//   ....[22]....
        /*00e4*/ 	.word	0xffffffff


	//   ....[23]....
        /*00e8*/ 	.word	0xffffffff


	//   ....[24]....
        /*00ec*/ 	.word	0xffffffff


	//   ....[25]....
        /*00f0*/ 	.word	0xffffffff


	//   ....[26]....
        /*00f4*/ 	.word	0xffffffff


	//   ....[27]....
        /*00f8*/ 	.word	0xffffffff


	//   ....[28]....
        /*00fc*/ 	.word	0xffffffff


	//   ....[29]....
        /*0100*/ 	.word	0xffffffff


	//   ....[30]....
        /*0104*/ 	.word	0xffffffff


	//   ....[31]....
        /*0108*/ 	.word	0xffffffff


	//   ....[32]....
        /*010c*/ 	.word	0xffffffff


	//   ....[33]....
        /*0110*/ 	.word	0xffffffff


	//   ....[34]....
        /*0114*/ 	.word	0xffffffff


	//   ....[35]....
        /*0118*/ 	.word	0xffffffff


	//   ....[36]....
        /*011c*/ 	.word	0xffffffff


	//   ....[37]....
        /*0120*/ 	.word	0xffffffff


	//   ....[38]....
        /*0124*/ 	.word	0xffffffff


	//   ....[39]....
        /*0128*/ 	.word	0xffffffff


	//   ....[40]....
        /*012c*/ 	.word	0xffffffff


	//   ....[41]....
        /*0130*/ 	.word	0xffffffff


	//   ....[42]....
        /*0134*/ 	.word	0xffffffff


	//   ....[43]....
        /*0138*/ 	.word	0xffffffff


	//   ....[44]....
        /*013c*/ 	.word	0xffffffff


	//   ....[45]....
        /*0140*/ 	.word	0xffffffff


	//   ....[46]....
        /*0144*/ 	.word	0xffffffff


	//   ....[47]....
        /*0148*/ 	.word	0xffffffff


	//   ....[48]....
        /*014c*/ 	.word	0xffffffff


	//   ....[49]....
        /*0150*/ 	.word	0xffffffff


	//   ....[50]....
        /*0154*/ 	.word	0xffffffff


	//   ....[51]....
        /*0158*/ 	.word	0xffffffff


	//   ....[52]....
        /*015c*/ 	.word	0xffffffff


	//   ....[53]....
        /*0160*/ 	.word	0xffffffff


	//   ....[54]....
        /*0164*/ 	.word	0xffffffff


	//   ....[55]....
        /*0168*/ 	.word	0xffffffff


	//   ....[56]....
        /*016c*/ 	.word	0xffffffff


	//   ....[57]....
        /*0170*/ 	.word	0xffffffff


	//   ....[58]....
        /*0174*/ 	.word	0xffffffff


	//   ....[59]....
        /*0178*/ 	.word	0xffffffff


	//   ....[60]....
        /*017c*/ 	.word	0xffffffff


	//   ....[61]....
        /*0180*/ 	.word	0xffffffff


	//   ....[62]....
        /*0184*/ 	.word	0xffffffff


	//   ....[63]....
        /*0188*/ 	.word	0xffffffff


	//   ....[64]....
        /*018c*/ 	.word	0xffffffff


	//   ....[65]....
        /*0190*/ 	.word	0xffffffff


	//   ....[66]....
        /*0194*/ 	.word	0xffffffff


	//   ....[67]....
        /*0198*/ 	.word	0xffffffff


	//   ....[68]....
        /*019c*/ 	.word	0xffffffff


	//   ....[69]....
        /*01a0*/ 	.word	0xffffffff


	//----- nvinfo : EIATTR_COOP_GROUP_INSTR_OFFSETS
	.align		4
.L_2645:
        /*01a4*/ 	.byte	0x04, 0x28
        /*01a6*/ 	.short	(.L_2647 - .L_2646)


	//   ....[0]....
.L_2646:
        /*01a8*/ 	.word	0x00001020


	//   ....[1]....
        /*01ac*/ 	.word	0x00001050


	//   ....[2]....
        /*01b0*/ 	.word	0x00001060


	//   ....[3]....
        /*01b4*/ 	.word	0x00001070


	//   ....[4]....
        /*01b8*/ 	.word	0x00001080


	//   ....[5]....
        /*01bc*/ 	.word	0x00001090


	//   ....[6]....
        /*01c0*/ 	.word	0x000010a0


	//   ....[7]....
        /*01c4*/ 	.word	0x000010f0


	//   ....[8]....
        /*01c8*/ 	.word	0x00001110


	//   ....[9]....
        /*01cc*/ 	.word	0x00001130


	//   ....[10]....
        /*01d0*/ 	.word	0x00001150


	//   ....[11]....
        /*01d4*/ 	.word	0x00001160


	//   ....[12]....
        /*01d8*/ 	.word	0x00001170


	//   ....[13]....
        /*01dc*/ 	.word	0x00001180


	//   ....[14]....
        /*01e0*/ 	.word	0x000011b0


	//   ....[15]....
        /*01e4*/ 	.word	0x000011e0


	//   ....[16]....
        /*01e8*/ 	.word	0x00001200


	//   ....[17]....
        /*01ec*/ 	.word	0x00001220


	//   ....[18]....
        /*01f0*/ 	.word	0x00001250


	//   ....[19]....
        /*01f4*/ 	.word	0x00001260


	//   ....[20]....
        /*01f8*/ 	.word	0x00001280


	//   ....[21]....
        /*01fc*/ 	.word	0x000012a0


	//   ....[22]....
        /*0200*/ 	.word	0x000012c0


	//   ....[23]....
        /*0204*/ 	.word	0x000012e0


	//   ....[24]....
        /*0208*/ 	.word	0x00001300


	//   ....[25]....
        /*020c*/ 	.word	0x00001320


	//   ....[26]....
        /*0210*/ 	.word	0x00001340


	//   ....[27]....
        /*0214*/ 	.word	0x00001350


	//   ....[28]....
        /*0218*/ 	.word	0x00001380


	//   ....[29]....
        /*021c*/ 	.word	0x000013a0


	//   ....[30]....
        /*0220*/ 	.word	0x000013c0


	//   ....[31]....
        /*0224*/ 	.word	0x000013e0


	//   ....[32]....
        /*0228*/ 	.word	0x00001400


	//   ....[33]....
        /*022c*/ 	.word	0x00001420


	//   ....[34]....
        /*0230*/ 	.word	0x00001430


	//   ....[35]....
        /*0234*/ 	.word	0x000016f0


	//   ....[36]....
        /*0238*/ 	.word	0x00001700


	//   ....[37]....
        /*023c*/ 	.word	0x00001710


	//   ....[38]....
        /*0240*/ 	.word	0x00001720


	//   ....[39]....
        /*0244*/ 	.word	0x00001730


	//   ....[40]....
        /*0248*/ 	.word	0x00001740


	//   ....[41]....
        /*024c*/ 	.word	0x00001750


	//   ....[42]....
        /*0250*/ 	.word	0x00001780


	//   ....[43]....
        /*0254*/ 	.word	0x000017a0


	//   ....[44]....
        /*0258*/ 	.word	0x000017c0


	//   ....[45]....
        /*025c*/ 	.word	0x000017e0


	//   ....[46]....
        /*0260*/ 	.word	0x00001810


	//   ....[47]....
        /*0264*/ 	.word	0x00001820


	//   ....[48]....
        /*0268*/ 	.word	0x00001840


	//   ....[49]....
        /*026c*/ 	.word	0x00001860


	//   ....[50]....
        /*0270*/ 	.word	0x00001880


	//   ....[51]....
        /*0274*/ 	.word	0x000018a0


	//   ....[52]....
        /*0278*/ 	.word	0x000018c0


	//   ....[53]....
        /*027c*/ 	.word	0x000018f0


	//   ....[54]....
        /*0280*/ 	.word	0x00001910


	//   ....[55]....
        /*0284*/ 	.word	0x00001930


	//   ....[56]....
        /*0288*/ 	.word	0x00001950


	//   ....[57]....
        /*028c*/ 	.word	0x00001970


	//   ....[58]....
        /*0290*/ 	.word	0x00001980


	//   ....[59]....
        /*0294*/ 	.word	0x000019a0


	//   ....[60]....
        /*0298*/ 	.word	0x000019c0


	//   ....[61]....
        /*029c*/ 	.word	0x000019e0


	//   ....[62]....
        /*02a0*/ 	.word	0x00001a00


	//   ....[63]....
        /*02a4*/ 	.word	0x00001a30


	//   ....[64]....
        /*02a8*/ 	.word	0x00001a50


	//   ....[65]....
        /*02ac*/ 	.word	0x00001a70


	//   ....[66]....
        /*02b0*/ 	.word	0x00001a90


	//   ....[67]....
        /*02b4*/ 	.word	0x00001ab0


	//   ....[68]....
        /*02b8*/ 	.word	0x00001ac0


	//   ....[69]....
        /*02bc*/ 	.word	0x00001ad0


	//----- nvinfo : EIATTR_VRC_CTA_INIT_COUNT
	.align		4
.L_2647:
        /*02c0*/ 	.byte	0x02, 0x4a
	.zero		1
	.zero		1


	//----- nvinfo : EIATTR_EXIT_INSTR_OFFSETS
	.align		4
        /*02c4*/ 	.byte	0x04, 0x1c
        /*02c6*/ 	.short	(.L_2649 - .L_2648)


	//   ....[0]....
.L_2648:
        /*02c8*/ 	.word	0x00000040


	//   ....[1]....
        /*02cc*/ 	.word	0x000015a0


	//   ....[2]....
        /*02d0*/ 	.word	0x00001ae0


	//   ....[3]....
        /*02d4*/ 	.word	0x00001e30


	//----- nvinfo : EIATTR_CRS_STACK_SIZE
	.align		4
.L_2649:
        /*02d8*/ 	.byte	0x04, 0x1e
        /*02da*/ 	.short	(.L_2651 - .L_2650)
.L_2650:
        /*02dc*/ 	.word	0x00000000


	//----- nvinfo : EIATTR_CBANK_PARAM_SIZE
	.align		4
.L_2651:
        /*02e0*/ 	.byte	0x03, 0x19
        /*02e2*/ 	.short	0x0029


	//----- nvinfo : EIATTR_PARAM_CBANK
	.align		4
        /*02e4*/ 	.byte	0x04, 0x0a
        /*02e6*/ 	.short	(.L_2653 - .L_2652)
	.align		4
.L_2652:
        /*02e8*/ 	.word	index@(.nv.constant0._Z19gemv_kernel_batchedI13__nv_bfloat1614__nv_bfloat162Li128ELi7EEvPKT_S4_S4_PS2_iib)
        /*02ec*/ 	.short	0x0380
        /*02ee*/ 	.short	0x0029


	//----- nvinfo : EIATTR_SW_WAR
	.align		4
.L_2653:
        /*02f0*/ 	.byte	0x04, 0x36
        /*02f2*/ 	.short	(.L_2655 - .L_2654)
.L_2654:
        /*02f4*/ 	.word	0x00000008
.L_2655:


//--------------------- .nv.info._Z19gemv_kernel_batchedI13__nv_bfloat1614__nv_bfloat162Li128ELi6EEvPKT_S4_S4_PS2_iib --------------------------
	.section	.nv.info._Z19gemv_kernel_batchedI13__nv_bfloat1614__nv_bfloat162Li128ELi6EEvPKT_S4_S4_PS2_iib,"",@"SHT_CUDA_INFO"
	.sectionflags	@""
	.align	4


	//----- nvinfo : EIATTR_CUDA_API_VERSION
	.align		4
        /*0000*/ 	.byte	0x04, 0x37
        /*0002*/ 	.short	(.L_2657 - .L_2656)
.L_2656:
        /*0004*/ 	.word	0x00000082


	//----- nvinfo : EIATTR_KPARAM_INFO
	.align		4
.L_2657:
        /*0008*/ 	.byte	0x04, 0x17
        /*000a*/ 	.short	(.L_2659 - .L_2658)
.L_2658:
        /*000c*/ 	.word	0x00000000
        /*0010*/ 	.short	0x0006
        /*0012*/ 	.short	0x0028
        /*0014*/ 	.byte	0x00, 0xf0, 0x05, 0x00


	//----- nvinfo : EIATTR_KPARAM_INFO
	.align		4
.L_2659:
        /*0018*/ 	.byte	0x04, 0x17
        /*001a*/ 	.short	(.L_2661 - .L_2660)
.L_2660:
        /*001c*/ 	.word	0x00000000
        /*0020*/ 	.short	0x0005
        /*0022*/ 	.short	0x0024
        /*0024*/ 	.byte	0x00, 0xf0, 0x11, 0x00


	//----- nvinfo : EIATTR_KPARAM_INFO
	.align		4
.L_2661:
        /*0028*/ 	.byte	0x04, 0x17
        /*002a*/ 	.short	(.L_2663 - .L_2662)
.L_2662:
        /*002c*/ 	.word	0x00000000
        /*0030*/ 	.short	0x0004
        /*0032*/ 	.short	0x0020
        /*0034*/ 	.byte	0x00, 0xf0, 0x11, 0x00


	//----- nvinfo : EIATTR_KPARAM_INFO
	.align		4
.L_2663:
        /*0038*/ 	.byte	0x04, 0x17
        /*003a*/ 	.short	(.L_2665 - .L_2664)
.L_2664:
        /*003c*/ 	.word	0x00000000
        /*0040*/ 	.short	0x0003
        /*0042*/ 	.short	0x0018
        /*0044*/ 	.byte	0x00, 0xf5, 0x21, 0x00


	//----- nvinfo : EIATTR_KPARAM_INFO
	.align		4
.L_2665:
        /*0048*/ 	.byte	0x04, 0x17
        /*004a*/ 	.short	(.L_2667 - .L_2666)
.L_2666:
        /*004c*/ 	.word	0x00000000
        /*0050*/ 	.short	0x0002
        /*0052*/ 	.short	0x0010
        /*0054*/ 	.byte	0x00, 0xf5, 0x21, 0x00


	//----- nvinfo : EIATTR_KPARAM_INFO
	.align		4
.L_2667:
        /*0058*/ 	.byte	0x04, 0x17
        /*005a*/ 	.short	(.L_2669 - .L_2668)
.L_2668:
        /*005c*/ 	.word	0x00000000
        /*0060*/ 	.short	0x0001
        /*0062*/ 	.short	0x0008
        /*0064*/ 	.byte	0x00, 0xf5, 0x21, 0x00


	//----- nvinfo : EIATTR_KPARAM_INFO
	.align		4
.L_2669:
        /*0068*/ 	.byte	0x04, 0x17
        /*006a*/ 	.short	(.L_2671 - .L_2670)
.L_2670:
        /*006c*/ 	.word	0x00000000
        /*0070*/ 	.short	0x0000
        /*0072*/ 	.short	0x0000
        /*0074*/ 	.byte	0x00, 0xf5, 0x21, 0x00


	//----- nvinfo : EIATTR_SPARSE_MMA_MASK
	.align		4
.L_2671:
        /*0078*/ 	.byte	0x03, 0x50
        /*007a*/ 	.short	0x0000


	//----- nvinfo : EIATTR_MAXREG_COUNT
	.align		4
        /*007c*/ 	.byte	0x03, 0x1b
        /*007e*/ 	.short	0x00ff


	//----- nvinfo : EIATTR_NUM_BARRIERS
	.align		4
        /*0080*/ 	.byte	0x02, 0x4c
        /*0082*/ 	.byte	0x01
	.zero		1


	//----- nvinfo : EIATTR_MERCURY_ISA_VERSION
	.align		4
        /*0084*/ 	.byte	0x03, 0x5f
        /*0086*/ 	.short	0x0101


	//----- nvinfo : EIATTR_COOP_GROUP_MASK_REGIDS
	.align		4
        /*0088*/ 	.byte	0x04, 0x29
        /*008a*/ 	.short	(.L_2673 - .L_2672)


	//   ....[0]....
.L_2672:
        /*008c*/ 	.word	0xffffffff


	//   ....[1]....
        /*0090*/ 	.word	0xffffffff


	//   ....[2]....
        /*0094*/ 	.word	0xffffffff


	//   ....[3]....
        /*0098*/ 	.word	0xffffffff


	//   ....[4]....
        /*009c*/ 	.word	0xffffffff


	//   ....[5]....
        /*00a0*/ 	.word	0xffffffff


	//   ....[6]....
        /*00a4*/ 	.word	0xffffffff


	//   ....[7]....
        /*00a8*/ 	.word	0xffffffff


	//   ....[8]....
        /*00ac*/ 	.word	0xffffffff


	//   ....[9]....
        /*00b0*/ 	.word	0xffffffff


	//   ....[10]....
        /*00b4*/ 	.word	0xffffffff


	//   ....[11]....
        /*00b8*/ 	.word	0xffffffff


	//   ....[12]....
        /*00bc*/ 	.word	0xffffffff


	//   ....[13]....
        /*00c0*/ 	.word	0xffffffff


	//   ....[14]....
        /*00c4*/ 	.word	0xffffffff


	//   ....[15]....
        /*00c8*/ 	.word	0xffffffff


	//   ....[16]....
        /*00cc*/ 	.word	0xffffffff


	//   ....[17]....
        /*00d0*/ 	.word	0xffffffff


	//   ....[18]....
        /*00d4*/ 	.word	0xffffffff


	//   ....[19]....
        /*00d8*/ 	.word	0xffffffff


	//   ....[20]....
        /*00dc*/ 	.word	0xffffffff


	//   ....[21]....
        /*00e0*/ 	.word	0xffffffff


	//   ....[22]....
        /*00e4*/ 	.word	0xffffffff


	//   ....[23]....
        /*00e8*/ 	.word	0xffffffff


	//   ....[24]....
        /*00ec*/ 	.word	0xffffffff


	//   ....[25]....
        /*00f0*/ 	.word	0xffffffff


	//   ....[26]....
        /*00f4*/ 	.word	0xffffffff


	//   ....[27]....
        /*00f8*/ 	.word	0xffffffff


	//   ....[28]....
        /*00fc*/ 	.word	0xffffffff


	//   ....[29]....
        /*0100*/ 	.word	0xffffffff


	//   ....[30]....
        /*0104*/ 	.word	0xffffffff


	//   ....[31]....
        /*0108*/ 	.word	0xffffffff


	//   ....[32]....
        /*010c*/ 	.word	0xffffffff


	//   ....[33]....
        /*0110*/ 	.word	0xffffffff


	//   ....[34]....
        /*0114*/ 	.word	0xffffffff


	//   ....[35]....
        /*0118*/ 	.word	0xffffffff


	//   ....[36]....
        /*011c*/ 	.word	0xffffffff


	//   ....[37]....
        /*0120*/ 	.word	0xffffffff


	//   ....[38]....
        /*0124*/ 	.word	0xffffffff


	//   ....[39]....
        /*0128*/ 	.word	0xffffffff


	//   ....[40]....
        /*012c*/ 	.word	0xffffffff


	//   ....[41]....
        /*0130*/ 	.word	0xffffffff


	//   ....[42]....
        /*0134*/ 	.word	0xffffffff


	//   ....[43]....
        /*0138*/ 	.word	0xffffffff


	//   ....[44]....
        /*013c*/ 	.word	0xffffffff


	//   ....[45]....
        /*0140*/ 	.word	0xffffffff


	//   ....[46]....
        /*0144*/ 	.word	0xffffffff


	//   ....[47]....
        /*0148*/ 	.word	0xffffffff


	//   ....[48]....
        /*014c*/ 	.word	0xffffffff


	//   ....[49]....
        /*0150*/ 	.word	0xffffffff


	//   ....[50]....
        /*0154*/ 	.word	0xffffffff


	//   ....[51]....
        /*0158*/ 	.word	0xffffffff


	//   ....[52]....
        /*015c*/ 	.word	0xffffffff


	//   ....[53]....
        /*0160*/ 	.word	0xffffffff


	//   ....[54]....
        /*0164*/ 	.word	0xffffffff


	//   ....[55]....
        /*0168*/ 	.word	0xffffffff


	//   ....[56]....
        /*016c*/ 	.word	0xffffffff


	//   ....[57]....
        /*0170*/ 	.word	0xffffffff


	//   ....[58]....
        /*0174*/ 	.word	0xffffffff


	//   ....[59]....
        /*0178*/ 	.word	0xffffffff


	//----- nvinfo : EIATTR_COOP_GROUP_INSTR_OFFSETS
	.align		4
.L_2673:
        /*017c*/ 	.byte	0x04, 0x28
        /*017e*/ 	.short	(.L_2675 - .L_2674)


	//   ....[0]....
.L_2674:
        /*0180*/ 	.word	0x00000e80


	//   ....[1]....
        /*0184*/ 	.word	0x00000ea0


	//   ....[2]....
        /*0188*/ 	.word	0x00000eb0


	//   ....[3]....
        /*018c*/ 	.word	0x00000ec0


	//   ....[4]....
        /*0190*/ 	.word	0x00000ed0


	//   ....[5]....
        /*0194*/ 	.word	0x00000ee0


	//   ....[6]....
        /*0198*/ 	.word	0x00000f10


	//   ....[7]....
        /*019c*/ 	.word	0x00000f30


	//   ....[8]....
        /*01a0*/ 	.word	0x00000f50


	//   ....[9]....
        /*01a4*/ 	.word	0x00000f70


	//   ....[10]....
        /*01a8*/ 	.word	0x00000f90


	//   ....[11]....
        /*01ac*/ 	.word	0x00000fa0


	//   ....[12]....
        /*01b0*/ 	.word	0x00000fd0


	//   ....[13]....
        /*01b4*/ 	.word	0x00000ff0


	//   ....[14]....
        /*01b8*/ 	.word	0x00001020


	//   ....[15]....
        /*01bc*/ 	.word	0x00001040


	//   ....[16]....
        /*01c0*/ 	.word	0x00001060


	//   ....[17]....
        /*01c4*/ 	.word	0x00001070


	//   ....[18]....
        /*01c8*/ 	.word	0x000010b0


	//   ....[19]....
        /*01cc*/ 	.word	0x000010d0


	//   ....[20]....
        /*01d0*/ 	.word	0x000010f0


	//   ....[21]....
        /*01d4*/ 	.word	0x00001110


	//   ....[22]....
        /*01d8*/ 	.word	0x00001140


	//   ....[23]....
        /*01dc*/ 	.word	0x00001150


	//   ....[24]....
        /*01e0*/ 	.word	0x00001180


	//   ....[25]....
        /*01e4*/ 	.word	0x000011b0


	//   ....[26]....
        /*01e8*/ 	.word	0x000011e0


	//   ....[27]....
        /*01ec*/ 	.word	0x00001210


	//   ....[28]....
        /*01f0*/ 	.word	0x00001230


	//   ....[29]....
        /*01f4*/ 	.word	0x00001240


	//   ....[30]....
        /*01f8*/ 	.word	0x00001420


	//   ....[31]....
        /*01fc*/ 	.word	0x00001430


	//   ....[32]....
        /*0200*/ 	.word	0x00001440


	//   ....[33]....
        /*0204*/ 	.word	0x00001450


	//   ....[34]....
        /*0208*/ 	.word	0x00001460


	//   ....[35]....
        /*020c*/ 	.word	0x00001470


	//   ....[36]....
        /*0210*/ 	.word	0x000014a0


	//   ....[37]....
        /*0214*/ 	.word	0x000014c0


	//   ....[38]....
        /*0218*/ 	.word	0x000014e0


	//   ....[39]....
        /*021c*/ 	.word	0x00001500


	//   ....[40]....
        /*0220*/ 	.word	0x00001520


	//   ....[41]....
        /*0224*/ 	.word	0x00001530


	//   ....[42]....
        /*0228*/ 	.word	0x00001580


	//   ....[43]....
        /*022c*/ 	.word	0x000015a0


	//   ....[44]....
        /*0230*/ 	.word	0x000015c0


	//   ....[45]....
        /*0234*/ 	.word	0x000015d0


	//   ....[46]....
        /*0238*/ 	.word	0x000015e0


	//   ....[47]....
        /*023c*/ 	.word	0x000015f0


	//   ....[48]....
        /*0240*/ 	.word	0x00001620


	//   ....[49]....
        /*0244*/ 	.word	0x00001640


	//   ....[50]....
        /*0248*/ 	.word	0x00001660


	//   ....[51]....
        /*024c*/ 	.word	0x00001680


	//   ....[52]....
        /*0250*/ 	.word	0x000016a0


	//   ....[53]....
        /*0254*/ 	.word	0x000016b0


	//   ....[54]....
        /*0258*/ 	.word	0x000016f0


	//   ....[55]....
        /*025c*/ 	.word	0x00001710


	//   ....[56]....
        /*0260*/ 	.word	0x00001730


	//   ....[57]....
        /*0264*/ 	.word	0x00001750


	//   ....[58]....
        /*0268*/ 	.word	0x00001760


	//   ....[59]....
        /*026c*/ 	.word	0x00001770


	//----- nvinfo : EIATTR_VRC_CTA_INIT_COUNT
	.align		4
.L_2675:
        /*0270*/ 	.byte	0x02, 0x4a
	.zero		1
	.zero		1


	//----- nvinfo : EIATTR_EXIT_INSTR_OFFSETS
	.align		4
        /*0274*/ 	.byte	0x04, 0x1c
        /*0276*/ 	.short	(.L_2677 - .L_2676)


	//   ....[0]....
.L_2676:
        /*0278*/ 	.word	0x00000040


	//   ....[1]....
        /*027c*/ 	.word	0x000012f0


	//   ....[2]....
        /*0280*/ 	.word	0x00001780


	//   ....[3]....
        /*0284*/ 	.word	0x00001a60


	//----- nvinfo : EIATTR_CRS_STACK_SIZE
	.align		4
.L_2677:
        /*0288*/ 	.byte	0x04, 0x1e
        /*028a*/ 	.short	(.L_2679 - .L_2678)
.L_2678:
        /*028c*/ 	.word	0x00000000


	//----- nvinfo : EIATTR_CBANK_PARAM_SIZE
	.align		4
.L_2679:
        /*0290*/ 	.byte	0x03, 0x19
        /*0292*/ 	.short	0x0029


	//----- nvinfo : EIATTR_PARAM_CBANK
	.align		4
        /*0294*/ 	.byte	0x04, 0x0a
        /*0296*/ 	.short	(.L_2681 - .L_2680)
	.align		4
.L_2680:
        /*0298*/ 	.word	index@(.nv.constant0._Z19gemv_kernel_batchedI13__nv_bfloat1614__nv_bfloat162Li128ELi6EEvPKT_S4_S4_PS2_iib)
        /*029c*/ 	.short	0x0380
        /*029e*/ 	.short	0x0029


	//----- nvinfo : EIATTR_SW_WAR
	.align		4
.L_2681:
        /*02a0*/ 	.byte	0x04, 0x36
        /*02a2*/ 	.short	(.L_2683 - .L_2682)
.L_2682:
        /*02a4*/ 	.word	0x00000008
.L_2683:


//--------------------- .nv.info._Z19gemv_kernel_batchedI13__nv_bfloat1614__nv_bfloat162Li128ELi5EEvPKT_S4_S4_PS2_iib --------------------------
	.section	.nv.info._Z19gemv_kernel_batchedI13__nv_bfloat1614__nv_bfloat162Li128ELi5EEvPKT_S4_S4_PS2_iib,"",@"SHT_CUDA_INFO"
	.sectionflags	@""
	.align	4


	//----- nvinfo : EIATTR_CUDA_API_VERSION
	.align		4
        /*0000*/ 	.byte	0x04, 0x37
        /*0002*/ 	.short	(.L_2685 - .L_2684)
.L_2684:
        /*0004*/ 	.word	0x00000082


	//----- nvinfo : EIATTR_KPARAM_INFO
	.align		4
.L_2685:
        /*0008*/ 	.byte	0x04, 0x17
        /*000a*/ 	.short	(.L_2687 - .L_2686)
.L_2686:
        /*000c*/ 	.word	0x00000000
        /*0010*/ 	.short	0x0006
        /*0012*/ 	.short	0x0028
        /*0014*/ 	.byte	0x00, 0xf0, 0x05, 0x00


	//----- nvinfo : EIATTR_KPARAM_INFO
	.align		4
.L_2687:
        /*0018*/ 	.byte	0x04, 0x17
        /*001a*/ 	.short	(.L_2689 - .L_2688)
.L_2688:
        /*001c*/ 	.word	0x00000000
        /*0020*/ 	.short	0x0005
        /*0022*/ 	.short	0x0024
        /*0024*/ 	.byte	0x00, 0xf0, 0x11, 0x00


	//----- nvinfo : EIATTR_KPARAM_INFO
	.align		4
.L_2689:
        /*0028*/ 	.byte	0x04, 0x17
        /*002a*/ 	.short	(.L_2691 - .L_2690)
.L_2690:
        /*002c*/ 	.word	0x00000000
        /*0030*/ 	.short	0x0004
        /*0032*/ 	.short	0x0020
        /*0034*/ 	.byte	0x00, 0xf0, 0x11, 0x00


	//----- nvinfo : EIATTR_KPARAM_INFO
	.align		4
.L_2691:
        /*0038*/ 	.byte	0x04, 0x17
        /*003a*/ 	.short	(.L_2693 - .L_2692)
.L_2692:
        /*003c*/ 	.word	0x00000000
        /*0040*/ 	.short	0x0003
        /*0042*/ 	.short	0x0018
        /*0044*/ 	.byte	0x00, 0xf5, 0x21, 0x00


	//----- nvinfo : EIATTR_KPARAM_INFO
	.align		4
.L_2693:
        /*0048*/ 	.byte	0x04, 0x17
        /*004a*/ 	.short	(.L_2695 - .L_2694)
.L_2694:
        /*004c*/ 	.word	0x00000000
        /*0050*/ 	.short	0x0002
        /*0052*/ 	.short	0x0010
        /*0054*/ 	.byte	0x00, 0xf5, 0x21, 0x00


	//----- nvinfo : EIATTR_KPARAM_INFO
	.align		4
.L_2695:
        /*0058*/ 	.byte	0x04, 0x17
        /*005a*/ 	.short	(.L_2697 - .L_2696)
.L_2696:
        /*005c*/ 	.word	0x00000000
        /*0060*/ 	.short	0x0001
        /*0062*/ 	.short	0x0008
        /*0064*/ 	.byte	0x00, 0xf5, 0x21, 0x00


	//----- nvinfo : EIATTR_KPARAM_INFO
	.align		4
.L_2697:
        /*0068*/ 	.byte	0x04, 0x17
        /*006a*/ 	.short	(.L_2699 - .L_2698)
.L_2698:
        /*006c*/ 	.word	0x00000000
        /*0070*/ 	.short	0x0000
        /*0072*/ 	.short	0x0000
        /*0074*/ 	.byte	0x00, 0xf5, 0x21, 0x00


	//----- nvinfo : EIATTR_SPARSE_MMA_MASK
	.align		4
.L_2699:
        /*0078*/ 	.byte	0x03, 0x50
        /*007a*/ 	.short	0x0000


	//----- nvinfo : EIATTR_MAXREG_COUNT
	.align		4
        /*007c*/ 	.byte	0x03, 0x1b
        /*007e*/ 	.short	0x00ff


	//----- nvinfo : EIATTR_NUM_BARRIERS
	.align		4
        /*0080*/ 	.byte	0x02, 0x4c
        /*0082*/ 	.byte	0x01
	.zero		1


	//----- nvinfo : EIATTR_MERCURY_ISA_VERSION
	.align		4
        /*0084*/ 	.byte	0x03, 0x5f
        /*0086*/ 	.short	0x0101


	//----- nvinfo : EIATTR_COOP_GROUP_MASK_REGIDS
	.align		4
        /*0088*/ 	.byte	0x04, 0x29
        /*008a*/ 	.short	(.L_2701 - .L_2700)


	//   ....[0]....
.L_2700:
        /*008c*/ 	.word	0xffffffff


	//   ....[1]....
        /*0090*/ 	.word	0xffffffff


	//   ....[2]....
        /*0094*/ 	.word	0xffffffff


	//   ....[3]....
        /*0098*/ 	.word	0xffffffff


	//   ....[4]....
        /*009c*/ 	.word	0xffffffff


	//   ....[5]....
        /*00a0*/ 	.word	0xffffffff


	//   ....[6]....
        /*00a4*/ 	.word	0xffffffff


	//   ....[7]....
        /*00a8*/ 	.word	0xffffffff


	//   ....[8]....
        /*00ac*/ 	.word	0xffffffff


	//   ....[9]....
        /*00b0*/ 	.word	0xffffffff


	//   ....[10]....
        /*00b4*/ 	.word	0xffffffff


	//   ....[11]....
        /*00b8*/ 	.word	0xffffffff


	//   ....[12]....
        /*00bc*/ 	.word	0xffffffff


	//   ....[13]....
        /*00c0*/ 	.word	0xffffffff


	//   ....[14]....
        /*00c4*/ 	.word	0xffffffff


	//   ....[15]....
        /*00c8*/ 	.word	0xffffffff


	//   ....[16]....
        /*00cc*/ 	.word	0xffffffff


	//   ....[17]....
        /*00d0*/ 	.word	0xffffffff


	//   ....[18]....
        /*00d4*/ 	.word	0xffffffff


	//   ....[19]....
        /*00d8*/ 	.word	0xffffffff


	//   ....[20]....
        /*00dc*/ 	.word	0xffffffff


	//   ....[21]....
        /*00e0*/ 	.word	0xffffffff


	//   ....[22]....
        /*00e4*/ 	.word	0xffffffff


	//   ....[23]....
        /*00e8*/ 	.word	0xffffffff


	//   ....[24]....
        /*00ec*/ 	.word	0xffffffff


	//   ....[25]....
        /*00f0*/ 	.word	0xffffffff


	//   ....[26]....
        /*00f4*/ 	.word	0xffffffff


	//   ....[27]....
        /*00f8*/ 	.word	0xffffffff


	//   ....[28]....
        /*00fc*/ 	.word	0xffffffff


	//   ....[29]....
        /*0100*/ 	.word	0xffffffff


	//   ....[30]....
        /*0104*/ 	.word	0xffffffff


	//   ....[31]....
        /*0108*/ 	.word	0xffffffff


	//   ....[32]....
        /*010c*/ 	.word	0xffffffff


	//   ....[33]....
        /*0110*/ 	.word	0xffffffff


	//   ....[34]....
        /*0114*/ 	.word	0xffffffff


	//   ....[35]....
        /*0118*/ 	.word	0xffffffff


	//   ....[36]....
        /*011c*/ 	.word	0xffffffff


	//   ....[37]....
        /*0120*/ 	.word	0xffffffff


	//   ....[38]....
        /*0124*/ 	.word	0xffffffff


	//   ....[39]....
        /*0128*/ 	.word	0xffffffff


	//   ....[40]....
        /*012c*/ 	.word	0xffffffff


	//   ....[41]....
        /*0130*/ 	.word	0xffffffff


	//   ....[42]....
        /*0134*/ 	.word	0xffffffff


	//   ....[43]....
        /*0138*/ 	.word	0xffffffff


	//   ....[44]....
        /*013c*/ 	.word	0xffffffff


	//   ....[45]....
        /*0140*/ 	.word	0xffffffff


	//   ....[46]....
        /*0144*/ 	.word	0xffffffff


	//   ....[47]....
        /*0148*/ 	.word	0xffffffff


	//   ....[48]....
        /*014c*/ 	.word	0xffffffff


	//   ....[49]....
        /*0150*/ 	.word	0xffffffff


	//----- nvinfo : EIATTR_COOP_GROUP_INSTR_OFFSETS
	.align		4
.L_2701:
        /*0154*/ 	.byte	0x04, 0x28
        /*0156*/ 	.short	(.L_2703 - .L_2702)


	//   ....[0]....
.L_2702:
        /*0158*/ 	.word	0x00001280


	//   ....[1]....
        /*015c*/ 	.word	0x000012b0


	//   ....[2]....
        /*0160*/ 	.word	0x000012c0


	//   ....[3]....
        /*0164*/ 	.word	0x000012d0


	//   ....[4]....
        /*0168*/ 	.word	0x000012e0


	//   ....[5]....
        /*016c*/ 	.word	0x00001310


	//   ....[6]....
        /*0170*/ 	.word	0x00001330


	//   ....[7]....
        /*0174*/ 	.word	0x00001350


	//   ....[8]....
        /*0178*/ 	.word	0x00001370


	//   ....[9]....
        /*017c*/ 	.word	0x00001380


	//   ....[10]....
        /*0180*/ 	.word	0x000013b0


	//   ....[11]....
        /*0184*/ 	.word	0x000013d0


	//   ....[12]....
        /*0188*/ 	.word	0x000013f0


	//   ....[13]....
        /*018c*/ 	.word	0x00001420


	//   ....[14]....
        /*0190*/ 	.word	0x00001430


	//   ....[15]....
        /*0194*/ 	.word	0x00001470


	//   ....[16]....
        /*0198*/ 	.word	0x00001490


	//   ....[17]....
        /*019c*/ 	.word	0x000014b0


	//   ....[18]....
        /*01a0*/ 	.word	0x000014c0


	//   ....[19]....
        /*01a4*/ 	.word	0x000014d0


	//   ....[20]....
        /*01a8*/ 	.word	0x00001510


	//   ....[21]....
        /*01ac*/ 	.word	0x00001530


	//   ....[22]....
        /*01b0*/ 	.word	0x00001550


	//   ....[23]....
        /*01b4*/ 	.word	0x00001560


	//   ....[24]....
        /*01b8*/ 	.word	0x00001570


	//   ....[25]....
        /*01bc*/ 	.word	0x000017b0


	//   ....[26]....
        /*01c0*/ 	.word	0x000017c0


	//   ....[27]....
        /*01c4*/ 	.word	0x000017d0


	//   ....[28]....
        /*01c8*/ 	.word	0x000017e0


	//   ....[29]....
        /*01cc*/ 	.word	0x000017f0


	//   ....[30]....
        /*01d0*/ 	.word	0x00001830


	//   ....[31]....
        /*01d4*/ 	.word	0x00001850


	//   ....[32]....
        /*01d8*/ 	.word	0x00001870


	//   ....[33]....
        /*01dc*/ 	.word	0x00001880


	//   ....[34]....
        /*01e0*/ 	.word	0x00001890


	//   ....[35]....
        /*01e4*/ 	.word	0x000018c0


	//   ....[36]....
        /*01e8*/ 	.word	0x000018e0


	//   ....[37]....
        /*01ec*/ 	.word	0x00001900


	//   ....[38]....
        /*01f0*/ 	.word	0x00001920


	//   ....[39]....
        /*01f4*/ 	.word	0x00001930


	//   ....[40]....
        /*01f8*/ 	.word	0x00001960


	//   ....[41]....
        /*01fc*/ 	.word	0x00001980


	//   ....[42]....
        /*0200*/ 	.word	0x000019a0


	//   ....[43]....
        /*0204*/ 	.word	0x000019c0


	//   ....[44]....
        /*0208*/ 	.word	0x000019d0


	//   ....[45]....
        /*020c*/ 	.word	0x00001a00


	//   ....[46]....
        /*0210*/ 	.word	0x00001a20


	//   ....[47]....
        /*0214*/ 	.word	0x00001a40


	//   ....[48]....
        /*0218*/ 	.word	0x00001a60


	//   ....[49]....
        /*021c*/ 	.word	0x00001a70


	//----- nvinfo : EIATTR_VRC_CTA_INIT_COUNT
	.align		4
.L_2703:
        /*0220*/ 	.byte	0x02, 0x4a
	.zero		1
	.zero		1


	//----- nvinfo : EIATTR_EXIT_INSTR_OFFSETS
	.align		4
        /*0224*/ 	.byte	0x04, 0x1c
        /*0226*/ 	.short	(.L_2705 - .L_2704)


	//   ....[0]....
.L_2704:
        /*0228*/ 	.word	0x00000040


	//   ....[1]....
        /*022c*/ 	.word	0x000016a0


	//   ....[2]....
        /*0230*/ 	.word	0x00001a80


	//   ....[3]....
        /*0234*/ 	.word	0x00001cf0


	//----- nvinfo : EIATTR_CRS_STACK_SIZE
	.align		4
.L_2705:
        /*0238*/ 	.byte	0x04, 0x1e
        /*023a*/ 	.short	(.L_2707 - .L_2706)
.L_2706:
        /*023c*/ 	.word	0x00000000


	//----- nvinfo : EIATTR_CBANK_PARAM_SIZE
	.align		4
.L_2707:
        /*0240*/ 	.byte	0x03, 0x19
        /*0242*/ 	.short	0x0029


	//----- nvinfo : EIATTR_PARAM_CBANK
	.align		4
        /*0244*/ 	.byte	0x04, 0x0a
        /*0246*/ 	.short	(.L_2709 - .L_2708)
	.align		4
.L_2708:
        /*0248*/ 	.word	index@(.nv.constant0._Z19gemv_kernel_batchedI13__nv_bfloat1614__nv_bfloat162Li128ELi5EEvPKT_S4_S4_PS2_iib)
        /*024c*/ 	.short	0x0380
        /*024e*/ 	.short	0x0029


	//----- nvinfo : EIATTR_SW_WAR
	.align		4
.L_2709:
        /*0250*/ 	.byte	0x04, 0x36
        /*0252*/ 	.short	(.L_2711 - .L_2710)
.L_2710:
        /*0254*/ 	.word	0x00000008
.L_2711:


//--------------------- .nv.info._Z19gemv_kernel_batchedI13__nv_bfloat1614__nv_bfloat162Li128ELi4EEvPKT_S4_S4_PS2_iib --------------------------
	.section	.nv.info._Z19gemv_kernel_batchedI13__nv_bfloat1614__nv_bfloat162Li128ELi4EEvPKT_S4_S4_PS2_iib,"",@"SHT_CUDA_INFO"
	.sectionflags	@""
	.align	4


	//----- nvinfo : EIATTR_CUDA_API_VERSION
	.align		4
        /*0000*/ 	.byte	0x04, 0x37
        /*0002*/ 	.short	(.L_2713 - .L_2712)
.L_2712:
        /*0004*/ 	.word	0x00000082


	//----- nvinfo : EIATTR_KPARAM_INFO
	.align		4
.L_2713:
        /*0008*/ 	.byte	0x04, 0x17
        /*000a*/ 	.short	(.L_2715 - .L_2714)
.L_2714:
        /*000c*/ 	.word	0x00000000
        /*0010*/ 	.short	0x0006
        /*0012*/ 	.short	0x0028
        /*0014*/ 	.byte	0x00, 0xf0, 0x05, 0x00


	//----- nvinfo : EIATTR_KPARAM_INFO
	.align		4
.L_2715:
        /*0018*/ 	.byte	0x04, 0x17
        /*001a*/ 	.short	(.L_2717 - .L_2716)
.L_2716:
        /*001c*/ 	.word	0x00000000
        /*0020*/ 	.short	0x0005
        /*0022*/ 	.short	0x0024
        /*0024*/ 	.byte	0x00, 0xf0, 0x11, 0x00


	//----- nvinfo : EIATTR_KPARAM_INFO
	.align		4
.L_2717:
        /*0028*/ 	.byte	0x04, 0x17
        /*002a*/ 	.short	(.L_2719 - .L_2718)
.L_2718:
        /*002c*/ 	.word	0x00000000
        /*0030*/ 	.short	0x0004
        /*0032*/ 	.short	0x0020
        /*0034*/ 	.byte	0x00, 0xf0, 0x11, 0x00


	//----- nvinfo : EIATTR_KPARAM_INFO
	.align		4
.L_2719:
        /*0038*/ 	.byte	0x04, 0x17
        /*003a*/ 	.short	(.L_2721 - .L_2720)
.L_2720:
        /*003c*/ 	.word	0x00000000
        /*0040*/ 	.short	0x0003
        /*0042*/ 	.short	0x0018
        /*0044*/ 	.byte	0x00, 0xf5, 0x21, 0x00


	//----- nvinfo : EIATTR_KPARAM_INFO
	.align		4
.L_2721:
        /*0048*/ 	.byte	0x04, 0x17
        /*004a*/ 	.short	(.L_2723 - .L_2722)
.L_2722:
        /*004c*/ 	.word	0x00000000
        /*0050*/ 	.short	0x0002
        /*0052*/ 	.short	0x0010
        /*0054*/ 	.byte	0x00, 0xf5, 0x21, 0x00


	//----- nvinfo : EIATTR_KPARAM_INFO
	.align		4
.L_2723:
        /*0058*/ 	.byte	0x04, 0x17
        /*005a*/ 	.short	(.L_2725 - .L_2724)
.L_2724:
        /*005c*/ 	.word	0x00000000
        /*0060*/ 	.short	0x0001
        /*0062*/ 	.short	0x0008
        /*0064*/ 	.byte	0x00, 0xf5, 0x21, 0x00


	//----- nvinfo : EIATTR_KPARAM_INFO
	.align		4
.L_2725:
        /*0068*/ 	.byte	0x04, 0x17
        /*006a*/ 	.short	(.L_2727 - .L_2726)
.L_2726:
        /*006c*/ 	.word	0x00000000
        /*0070*/ 	.short	0x0000
        /*0072*/ 	.short	0x0000
        /*0074*/ 	.byte	0x00, 0xf5, 0x21, 0x00


	//----- nvinfo : EIATTR_SPARSE_MMA_MASK
	.align		4
.L_2727:
        /*0078*/ 	.byte	0x03, 0x50
        /*007a*/ 	.short	0x0000


	//----- nvinfo : EIATTR_MAXREG_COUNT
	.align		4
        /*007c*/ 	.byte	0x03, 0x1b
        /*007e*/ 	.short	0x00ff


	//----- nvinfo : EIATTR_NUM_BARRIERS
	.align		4
        /*0080*/ 	.byte	0x02, 0x4c
        /*0082*/ 	.byte	0x01
	.zero		1


	//----- nvinfo : EIATTR_MERCURY_ISA_VERSION
	.align		4
        /*0084*/ 	.byte	0x03, 0x5f
        /*0086*/ 	.short	0x0101


	//----- nvinfo : EIATTR_COOP_GROUP_MASK_REGIDS
	.align		4
        /*0088*/ 	.byte	0x04, 0x29
        /*008a*/ 	.short	(.L_2729 - .L_2728)


	//   ....[0]....
.L_2728:
        /*008c*/ 	.word	0xffffffff


	//   ....[1]....
        /*0090*/ 	.word	0xffffffff


	//   ....[2]....
        /*0094*/ 	.word	0xffffffff


	//   ....[3]....
        /*0098*/ 	.word	0xffffffff


	//   ....[4]....
        /*009c*/ 	.word	0xffffffff


	//   ....[5]....
        /*00a0*/ 	.word	0xffffffff


	//   ....[6]....
        /*00a4*/ 	.word	0xffffffff


	//   ....[7]....
        /*00a8*/ 	.word	0xffffffff


	//   ....[8]....
        /*00ac*/ 	.word	0xffffffff


	//   ....[9]....
        /*00b0*/ 	.word	0xffffffff


	//   ....[10]....
        /*00b4*/ 	.word	0xffffffff


	//   ....[11]....
        /*00b8*/ 	.word	0xffffffff


	//   ....[12]....
        /*00bc*/ 	.word	0xffffffff


	//   ....[13]....
        /*00c0*/ 	.word	0xffffffff


	//   ....[14]....
        /*00c4*/ 	.word	0xffffffff


	//   ....[15]....
        /*00c8*/ 	.word	0xffffffff


	//   ....[16]....
        /*00cc*/ 	.word	0xffffffff


	//   ....[17]....
        /*00d0*/ 	.word	0xffffffff


	//   ....[18]....
        /*00d4*/ 	.word	0xffffffff


	//   ....[19]....
        /*00d8*/ 	.word	0xffffffff


	//   ....[20]....
        /*00dc*/ 	.word	0xffffffff


	//   ....[21]....
        /*00e0*/ 	.word	0xffffffff


	//   ....[22]....
        /*00e4*/ 	.word	0xffffffff


	//   ....[23]....
        /*00e8*/ 	.word	0xffffffff


	//   ....[24]....
        /*00ec*/ 	.word	0xffffffff


	//   ....[25]....
        /*00f0*/ 	.word	0xffffffff


	//   ....[26]....
        /*00f4*/ 	.word	0xffffffff


	//   ....[27]....
        /*00f8*/ 	.word	0xffffffff


	//   ....[28]....
        /*00fc*/ 	.word	0xffffffff


	//   ....[29]....
        /*0100*/ 	.word	0xffffffff


	//   ....[30]....
        /*0104*/ 	.word	0xffffffff


	//   ....[31]....
        /*0108*/ 	.word	0xffffffff


	//   ....[32]....
        /*010c*/ 	.word	0xffffffff


	//   ....[33]....
        /*0110*/ 	.word	0xffffffff


	//   ....[34]....
        /*0114*/ 	.word	0xffffffff


	//   ....[35]....
        /*0118*/ 	.word	0xffffffff


	//   ....[36]....
        /*011c*/ 	.word	0xffffffff


	//   ....[37]....
        /*0120*/ 	.word	0xffffffff


	//   ....[38]....
        /*0124*/ 	.word	0xffffffff


	//   ....[39]....
        /*0128*/ 	.word	0xffffffff


	//----- nvinfo : EIATTR_COOP_GROUP_INSTR_OFFSETS
	.align		4
.L_2729:
        /*012c*/ 	.byte	0x04, 0x28
        /*012e*/ 	.short	(.L_2731 - .L_2730)


	//   ....[0]....
.L_2730:
        /*0130*/ 	.word	0x00000fc0


	//   ....[1]....
        /*0134*/ 	.word	0x00000fe0


	//   ....[2]....
        /*0138*/ 	.word	0x00000ff0


	//   ....[3]....
        /*013c*/ 	.word	0x00001000


	//   ....[4]....
        /*0140*/ 	.word	0x00001030


	//   ....[5]....
        /*0144*/ 	.word	0x00001050


	//   ....[6]....
        /*0148*/ 	.word	0x00001070


	//   ....[7]....
        /*014c*/ 	.word	0x00001080


	//   ....[8]....
        /*0150*/ 	.word	0x000010b0


	//   ....[9]....
        /*0154*/ 	.word	0x000010d0


	//   ....[10]....
        /*0158*/ 	.word	0x000010f0


	//   ....[11]....
        /*015c*/ 	.word	0x00001100


	//   ....[12]....
        /*0160*/ 	.word	0x00001130


	//   ....[13]....
        /*0164*/ 	.word	0x00001160


	//   ....[14]....
        /*0168*/ 	.word	0x00001180


	//   ....[15]....
        /*016c*/ 	.word	0x00001190


	//   ....[16]....
        /*0170*/ 	.word	0x000011e0


	//   ....[17]....
        /*0174*/ 	.word	0x00001210


	//   ....[18]....
        /*0178*/ 	.word	0x00001220


	//   ....[19]....
        /*017c*/ 	.word	0x00001230


	//   ....[20]....
        /*0180*/ 	.word	0x000013e0


	//   ....[21]....
        /*0184*/ 	.word	0x000013f0


	//   ....[22]....
        /*0188*/ 	.word	0x00001400


	//   ....[23]....
        /*018c*/ 	.word	0x00001410


	//   ....[24]....
        /*0190*/ 	.word	0x00001440


	//   ....[25]....
        /*0194*/ 	.word	0x00001460


	//   ....[26]....
        /*0198*/ 	.word	0x00001480


	//   ....[27]....
        /*019c*/ 	.word	0x00001490


	//   ....[28]....
        /*01a0*/ 	.word	0x000014c0


	//   ....[29]....
        /*01a4*/ 	.word	0x000014e0


	//   ....[30]....
        /*01a8*/ 	.word	0x00001500


	//   ....[31]....
        /*01ac*/ 	.word	0x00001510


	//   ....[32]....
        /*01b0*/ 	.word	0x00001550


	//   ....[33]....
        /*01b4*/ 	.word	0x00001570


	//   ....[34]....
        /*01b8*/ 	.word	0x00001580


	//   ....[35]....
        /*01bc*/ 	.word	0x00001590


	//   ....[36]....
        /*01c0*/ 	.word	0x000015c0


	//   ....[37]....
        /*01c4*/ 	.word	0x000015e0


	//   ....[38]....
        /*01c8*/ 	.word	0x00001600


	//   ....[39]....
        /*01cc*/ 	.word	0x00001610


	//----- nvinfo : EIATTR_VRC_CTA_INIT_COUNT
	.align		4
.L_2731:
        /*01d0*/ 	.byte	0x02, 0x4a
	.zero		1
	.zero		1


	//----- nvinfo : EIATTR_EXIT_INSTR_OFFSETS
	.align		4
        /*01d4*/ 	.byte	0x04, 0x1c
        /*01d6*/ 	.short	(.L_2733 - .L_2732)


	//   ....[0]....
.L_2732:
        /*01d8*/ 	.word	0x00000040


	//   ....[1]....
        /*01dc*/ 	.word	0x000012f0


	//   ....[2]....
        /*01e0*/ 	.word	0x00001620


	//   ....[3]....
        /*01e4*/ 	.word	0x00001840


	//----- nvinfo : EIATTR_CRS_STACK_SIZE
	.align		4
.L_2733:
        /*01e8*/ 	.byte	0x04, 0x1e
        /*01ea*/ 	.short	(.L_2735 - .L_2734)
.L_2734:
        /*01ec*/ 	.word	0x00000000


	//----- nvinfo : EIATTR_CBANK_PARAM_SIZE
	.align		4
.L_2735:
        /*01f0*/ 	.byte	0x03, 0x19
        /*01f2*/ 	.short	0x0029


	//----- nvinfo : EIATTR_PARAM_CBANK
	.align		4
        /*01f4*/ 	.byte	0x04, 0x0a
        /*01f6*/ 	.short	(.L_2737 - .L_2736)
	.align		4
.L_2736:
        /*01f8*/ 	.word	index@(.nv.constant0._Z19gemv_kernel_batchedI13__nv_bfloat1614__nv_bfloat162Li128ELi4EEvPKT_S4_S4_PS2_iib)
        /*01fc*/ 	.short	0x0380
        /*01fe*/ 	.short	0x0029


	//----- nvinfo : EIATTR_SW_WAR
	.align		4
.L_2737:
        /*0200*/ 	.byte	0x04, 0x36
        /*0202*/ 	.short	(.L_2739 - .L_2738)
.L_2738:
        /*0204*/ 	.word	0x00000008
.L_2739:


//--------------------- .nv.info._Z19gemv_kernel_batchedI13__nv_bfloat1614__nv_bfloat162Li128ELi3EEvPKT_S4_S4_PS2_iib --------------------------
	.section	.nv.info._Z19gemv_kernel_batchedI13__nv_bfloat1614__nv_bfloat162Li128ELi3EEvPKT_S4_S4_PS2_iib,"",@"SHT_CUDA_INFO"
	.sectionflags	@""
	.align	4


	//----- nvinfo : EIATTR_CUDA_API_VERSION
	.align		4
        /*0000*/ 	.byte	0x04, 0x37
        /*0002*/ 	.short	(.L_2741 - .L_2740)
.L_2740:
        /*0004*/ 	.word	0x00000082


	//----- nvinfo : EIATTR_KPARAM_INFO
	.align		4
.L_2741:
        /*0008*/ 	.byte	0x04, 0x17
        /*000a*/ 	.short	(.L_2743 - .L_2742)
.L_2742:
        /*000c*/ 	.word	0x00000000
        /*0010*/ 	.short	0x0006
        /*0012*/ 	.short	0x0028
        /*0014*/ 	.byte	0x00, 0xf0, 0x05, 0x00


	//----- nvinfo : EIATTR_KPARAM_INFO
	.align		4
.L_2743:
        /*0018*/ 	.byte	0x04, 0x17
        /*001a*/ 	.short	(.L_2745 - .L_2744)
.L_2744:
        /*001c*/ 	.word	0x00000000
        /*0020*/ 	.short	0x0005
        /*0022*/ 	.short	0x0024
        /*0024*/ 	.byte	0x00, 0xf0, 0x11, 0x00


	//----- nvinfo : EIATTR_KPARAM_INFO
	.align		4
.L_2745:
        /*0028*/ 	.byte	0x04, 0x17
        /*002a*/ 	.short	(.L_2747 - .L_2746)
.L_2746:
        /*002c*/ 	.word	0x00000000
        /*0030*/ 	.short	0x0004
        /*0032*/ 	.short	0x0020
        /*0034*/ 	.byte	0x00, 0xf0, 0x11, 0x00


	//----- nvinfo : EIATTR_KPARAM_INFO
	.align		4
.L_2747:
        /*0038*/ 	.byte	0x04, 0x17
        /*003a*/ 	.short	(.L_2749 - .L_2748)
.L_2748:
        /*003c*/ 	.word	0x00000000
        /*0040*/ 	.short	0x0003
        /*0042*/ 	.short	0x0018
        /*0044*/ 	.byte	0x00, 0xf5, 0x21, 0x00


	//----- nvinfo : EIATTR_KPARAM_INFO
	.align		4
.L_2749:
        /*0048*/ 	.byte	0x04, 0x17
        /*004a*/ 	.short	(.L_2751 - .L_2750)
.L_2750:
        /*004c*/ 	.word	0x00000000
        /*0050*/ 	.short	0x0002
        /*0052*/ 	.short	0x0010
        /*0054*/ 	.byte	0x00, 0xf5, 0x21, 0x00


	//----- nvinfo : EIATTR_KPARAM_INFO
	.align		4
.L_2751:
        /*0058*/ 	.byte	0x04, 0x17
        /*005a*/ 	.short	(.L_2753 - .L_2752)
.L_2752:
        /*005c*/ 	.word	0x00000000
        /*0060*/ 	.short	0x0001
        /*0062*/ 	.short	0x0008
        /*0064*/ 	.byte	0x00, 0xf5, 0x21, 0x00


	//----- nvinfo : EIATTR_KPARAM_INFO
	.align		4
.L_2753:
        /*0068*/ 	.byte	0x04, 0x17
        /*006a*/ 	.short	(.L_2755 - .L_2754)
.L_2754:
        /*006c*/ 	.word	0x00000000
        /*0070*/ 	.short	0x0000
        /*0072*/ 	.short	0x0000
        /*0074*/ 	.byte	0x00, 0xf5, 0x21, 0x00


	//----- nvinfo : EIATTR_SPARSE_MMA_MASK
	.align		4
.L_2755:
        /*0078*/ 	.byte	0x03, 0x50
        /*007a*/ 	.short	0x0000


	//----- nvinfo : EIATTR_MAXREG_COUNT
	.align		4
        /*007c*/ 	.byte	0x03, 0x1b
        /*007e*/ 	.short	0x00ff


	//----- nvinfo : EIATTR_NUM_BARRIERS
	.align		4
        /*0080*/ 	.byte	0x02, 0x4c
        /*0082*/ 	.byte	0x01
	.zero		1


	//----- nvinfo : EIATTR_MERCURY_ISA_VERSION
	.align		4
        /*0084*/ 	.byte	0x03, 0x5f
        /*0086*/ 	.short	0x0101


	//----- nvinfo : EIATTR_INT_WARP_WIDE_INSTR_OFFSETS
	.align		4
        /*0088*/ 	.byte	0x04, 0x31
        /*008a*/ 	.short	(.L_2757 - .L_2756)


	//   ....[0]....
.L_2756:
        /*008c*/ 	.word	0x00000c60


	//----- nvinfo : EIATTR_COOP_GROUP_MASK_REGIDS
	.align		4
.L_2757:
        /*0090*/ 	.byte	0x04, 0x29
        /*0092*/ 	.short	(.L_2759 - .L_2758)


	//   ....[0]....
.L_2758:
        /*0094*/ 	.word	0xffffffff


	//   ....[1]....
        /*0098*/ 	.word	0xffffffff


	//   ....[2]....
        /*009c*/ 	.word	0xffffffff


	//   ....[3]....
        /*00a0*/ 	.word	0xffffffff


	//   ....[4]....
        /*00a4*/ 	.word	0xffffffff


	//   ....[5]....
        /*00a8*/ 	.word	0xffffffff


	//   ....[6]....
        /*00ac*/ 	.word	0xffffffff


	//   ....[7]....
        /*00b0*/ 	.word	0xffffffff


	//   ....[8]....
        /*00b4*/ 	.word	0xffffffff


	//   ....[9]....
        /*00b8*/ 	.word	0xffffffff


	//   ....[10]....
        /*00bc*/ 	.word	0xffffffff


	//   ....[11]....
        /*00c0*/ 	.word	0xffffffff


	//   ....[12]....
        /*00c4*/ 	.word	0xffffffff


	//   ....[13]....
        /*00c8*/ 	.word	0xffffffff


	//   ....[14]....
        /*00cc*/ 	.word	0xffffffff


	//   ....[15]....
        /*00d0*/ 	.word	0xffffffff


	//   ....[16]....
        /*00d4*/ 	.word	0xffffffff


	//   ....[17]....
        /*00d8*/ 	.word	0xffffffff


	//   ....[18]....
        /*00dc*/ 	.word	0xffffffff


	//   ....[19]....
        /*00e0*/ 	.word	0xffffffff


	//   ....[20]....
        /*00e4*/ 	.word	0xffffffff


	//   ....[21]....
        /*00e8*/ 	.word	0xffffffff


	//   ....[22]....
        /*00ec*/ 	.word	0xffffffff


	//   ....[23]....
        /*00f0*/ 	.word	0xffffffff


	//   ....[24]....
        /*00f4*/ 	.word	0xffffffff


	//   ....[25]....
        /*00f8*/ 	.word	0xffffffff


	//   ....[26]....
        /*00fc*/ 	.word	0xffffffff


	//   ....[27]....
        /*0100*/ 	.word	0xffffffff


	//   ....[28]....
        /*0104*/ 	.word	0xffffffff


	//   ....[29]....
        /*0108*/ 	.word	0xffffffff


	//----- nvinfo : EIATTR_COOP_GROUP_INSTR_OFFSETS
	.align		4
.L_2759:
        /*010c*/ 	.byte	0x04, 0x28
        /*010e*/ 	.short	(.L_2761 - .L_2760)


	//   ....[0]....
.L_2760:
        /*0110*/ 	.word	0x00000db0


	//   ....[1]....
        /*0114*/ 	.word	0x00000dc0


	//   ....[2]....
        /*0118*/ 	.word	0x00000dd0


	//   ....[3]....
        /*011c*/ 	.word	0x00000e10


	//   ....[4]....
        /*0120*/ 	.word	0x00000e20


	//   ....[5]....
        /*0124*/ 	.word	0x00000e30


	//   ....[6]....
        /*0128*/ 	.word	0x00000e70


	//   ....[7]....
        /*012c*/ 	.word	0x00000e80


	//   ....[8]....
        /*0130*/ 	.word	0x00000e90


	//   ....[9]....
        /*0134*/ 	.word	0x00000ee0


	//   ....[10]....
        /*0138*/ 	.word	0x00000ef0


	//   ....[11]....
        /*013c*/ 	.word	0x00000f00


	//   ....[12]....
        /*0140*/ 	.word	0x00000f50


	//   ....[13]....
        /*0144*/ 	.word	0x00000f60


	//   ....[14]....
        /*0148*/ 	.word	0x00000f70


	//   ....[15]....
        /*014c*/ 	.word	0x00001110


	//   ....[16]....
        /*0150*/ 	.word	0x00001120


	//   ....[17]....
        /*0154*/ 	.word	0x00001130


	//   ....[18]....
        /*0158*/ 	.word	0x00001170


	//   ....[19]....
        /*015c*/ 	.word	0x00001180


	//   ....[20]....
        /*0160*/ 	.word	0x00001190


	//   ....[21]....
        /*0164*/ 	.word	0x000011c0


	//   ....[22]....
        /*0168*/ 	.word	0x000011e0


	//   ....[23]....
        /*016c*/ 	.word	0x000011f0


	//   ....[24]....
        /*0170*/ 	.word	0x00001220


	//   ....[25]....
        /*0174*/ 	.word	0x00001240


	//   ....[26]....
        /*0178*/ 	.word	0x00001250


	//   ....[27]....
        /*017c*/ 	.word	0x00001280


	//   ....[28]....
        /*0180*/ 	.word	0x000012a0


	//   ....[29]....
        /*0184*/ 	.word	0x000012b0


	//----- nvinfo : EIATTR_VRC_CTA_INIT_COUNT
	.align		4
.L_2761:
        /*0188*/ 	.byte	0x02, 0x4a
	.zero		1
	.zero		1


	//----- nvinfo : EIATTR_EXIT_INSTR_OFFSETS
	.align		4
        /*018c*/ 	.byte	0x04, 0x1c
        /*018e*/ 	.short	(.L_2763 - .L_2762)


	//   ....[0]....
.L_2762:
        /*0190*/ 	.word	0x00000050


	//   ....[1]....
        /*0194*/ 	.word	0x00001040


	//   ....[2]....
        /*0198*/ 	.word	0x000012c0


	//   ....[3]....
        /*019c*/ 	.word	0x00001560


	//----- nvinfo : EIATTR_CRS_STACK_SIZE
	.align		4
.L_2763:
        /*01a0*/ 	.byte	0x04, 0x1e
        /*01a2*/ 	.short	(.L_2765 - .L_2764)
.L_2764:
        /*01a4*/ 	.word	0x00000000


	//----- nvinfo : EIATTR_CBANK_PARAM_SIZE
	.align		4
.L_2765:
        /*01a8*/ 	.byte	0x03, 0x19
        /*01aa*/ 	.short	0x0029


	//----- nvinfo : EIATTR_PARAM_CBANK
	.align		4
        /*01ac*/ 	.byte	0x04, 0x0a
        /*01ae*/ 	.short	(.L_2767 - .L_2766)
	.align		4
.L_2766:
        /*01b0*/ 	.word	index@(.nv.constant0._Z19gemv_kernel_batchedI13__nv_bfloat1614__nv_bfloat162Li128ELi3EEvPKT_S4_S4_PS2_iib)
        /*01b4*/ 	.short	0x0380
        /*01b6*/ 	.short	0x0029


	//----- nvinfo : EIATTR_SW_WAR
	.align		4
.L_2767:
        /*01b8*/ 	.byte	0x04, 0x36
        /*01ba*/ 	.short	(.L_2769 - .L_2768)
.L_2768:
        /*01bc*/ 	.word	0x00000008
.L_2769:


//--------------------- .nv.info._Z19gemv_kernel_batchedI13__nv_bfloat1614__nv_bfloat162Li128ELi2EEvPKT_S4_S4_PS2_iib --------------------------
	.section	.nv.info._Z19gemv_kernel_batchedI13__nv_bfloat1614__nv_bfloat162Li128ELi2EEvPKT_S4_S4_PS2_iib,"",@"SHT_CUDA_INFO"
	.sectionflags	@""
	.align	4


	//----- nvinfo : EIATTR_CUDA_API_VERSION
	.align		4
        /*0000*/ 	.byte	0x04, 0x37
        /*0002*/ 	.short	(.L_2771 - .L_2770)
.L_2770:
        /*0004*/ 	.word	0x00000082


	//----- nvinfo : EIATTR_KPARAM_INFO
	.align		4
.L_2771:
        /*0008*/ 	.byte	0x04, 0x17
        /*000a*/ 	.short	(.L_2773 - .L_2772)
.L_2772:
        /*000c*/ 	.word	0x00000000
        /*0010*/ 	.short	0x0006
        /*0012*/ 	.short	0x0028
        /*0014*/ 	.byte	0x00, 0xf0, 0x05, 0x00


	//----- nvinfo : EIATTR_KPARAM_INFO
	.align		4
.L_2773:
        /*0018*/ 	.byte	0x04, 0x17
        /*001a*/ 	.short	(.L_2775 - .L_2774)
.L_2774:
        /*001c*/ 	.word	0x00000000
        /*0020*/ 	.short	0x0005
        /*0022*/ 	.short	0x0024
        /*0024*/ 	.byte	0x00, 0xf0, 0x11, 0x00


	//----- nvinfo : EIATTR_KPARAM_INFO
	.align		4
.L_2775:
        /*0028*/ 	.byte	0x04, 0x17
        /*002a*/ 	.short	(.L_2777 - .L_2776)
.L_2776:
        /*002c*/ 	.word	0x00000000
        /*0030*/ 	.short	0x0004
        /*0032*/ 	.short	0x0020
        /*0034*/ 	.byte	0x00, 0xf0, 0x11, 0x00


	//----- nvinfo : EIATTR_KPARAM_INFO
	.align		4
.L_2777:
        /*0038*/ 	.byte	0x04, 0x17
        /*003a*/ 	.short	(.L_2779 - .L_2778)
.L_2778:
        /*003c*/ 	.word	0x00000000
        /*0040*/ 	.short	0x0003
        /*0042*/ 	.short	0x0018
        /*0044*/ 	.byte	0x00, 0xf5, 0x21, 0x00


	//----- nvinfo : EIATTR_KPARAM_INFO
	.align		4
.L_2779:
        /*0048*/ 	.byte	0x04, 0x17
        /*004a*/ 	.short	(.L_2781 - .L_2780)
.L_2780:
        /*004c*/ 	.word	0x00000000
        /*0050*/ 	.short	0x0002
        /*0052*/ 	.short	0x0010
        /*0054*/ 	.byte	0x00, 0xf5, 0x21, 0x00


	//----- nvinfo : EIATTR_KPARAM_INFO
	.align		4
.L_2781:
        /*0058*/ 	.byte	0x04, 0x17
        /*005a*/ 	.short	(.L_2783 - .L_2782)
.L_2782:
        /*005c*/ 	.word	0x00000000
        /*0060*/ 	.short	0x0001
        /*0062*/ 	.short	0x0008
        /*0064*/ 	.byte	0x00, 0xf5, 0x21, 0x00


	//----- nvinfo : EIATTR_KPARAM_INFO
	.align		4
.L_2783:
        /*0068*/ 	.byte	0x04, 0x17
        /*006a*/ 	.short	(.L_2785 - .L_2784)
.L_2784:
        /*006c*/ 	.word	0x00000000
        /*0070*/ 	.short	0x0000
        /*0072*/ 	.short	0x0000
        /*0074*/ 	.byte	0x00, 0xf5, 0x21, 0x00


	//----- nvinfo : EIATTR_SPARSE_MMA_MASK
	.align		4
.L_2785:
        /*0078*/ 	.byte	0x03, 0x50
        /*007a*/ 	.short	0x0000


	//----- nvinfo : EIATTR_MAXREG_COUNT
	.align		4
        /*007c*/ 	.byte	0x03, 0x1b
        /*007e*/ 	.short	0x00ff


	//----- nvinfo : EIATTR_NUM_BARRIERS
	.align		4
        /*0080*/ 	.byte	0x02, 0x4c
        /*0082*/ 	.byte	0x01
	.zero		1


	//----- nvinfo : EIATTR_MERCURY_ISA_VERSION
	.align		4
        /*0084*/ 	.byte	0x03, 0x5f
        /*0086*/ 	.short	0x0101


	//----- nvinfo : EIATTR_COOP_GROUP_MASK_REGIDS
	.align		4
        /*0088*/ 	.byte	0x04, 0x29
        /*008a*/ 	.short	(.L_2787 - .L_2786)


	//   ....[0]....
.L_2786:
        /*008c*/ 	.word	0xffffffff


	//   ....[1]....
        /*0090*/ 	.word	0xffffffff


	//   ....[2]....
        /*0094*/ 	.word	0xffffffff


	//   ....[3]....
        /*0098*/ 	.word	0xffffffff


	//   ....[4]....
        /*009c*/ 	.word	0xffffffff


	//   ....[5]....
        /*00a0*/ 	.word	0xffffffff


	//   ....[6]....
        /*00a4*/ 	.word	0xffffffff


	//   ....[7]....
        /*00a8*/ 	.word	0xffffffff


	//   ....[8]....
        /*00ac*/ 	.word	0xffffffff


	//   ....[9]....
        /*00b0*/ 	.word	0xffffffff


	//   ....[10]....
        /*00b4*/ 	.word	0xffffffff


	//   ....[11]....
        /*00b8*/ 	.word	0xffffffff


	//   ....[12]....
        /*00bc*/ 	.word	0xffffffff


	//   ....[13]....
        /*00c0*/ 	.word	0xffffffff


	//   ....[14]....
        /*00c4*/ 	.word	0xffffffff


	//   ....[15]....
        /*00c8*/ 	.word	0xffffffff


	//   ....[16]....
        /*00cc*/ 	.word	0xffffffff


	//   ....[17]....
        /*00d0*/ 	.word	0xffffffff


	//   ....[18]....
        /*00d4*/ 	.word	0xffffffff


	//   ....[19]....
        /*00d8*/ 	.word	0xffffffff


	//----- nvinfo : EIATTR_COOP_GROUP_INSTR_OFFSETS
	.align		4
.L_2787:
        /*00dc*/ 	.byte	0x04, 0x28
        /*00de*/ 	.short	(.L_2789 - .L_2788)


	//   ....[0]....
.L_2788:
        /*00e0*/ 	.word	0x00000a50


	//   ....[1]....
        /*00e4*/ 	.word	0x00000a60


	//   ....[2]....
        /*00e8*/ 	.word	0x00000a90


	//   ....[3]....
        /*00ec*/ 	.word	0x00000aa0


	//   ....[4]....
        /*00f0*/ 	.word	0x00000ad0


	//   ....[5]....
        /*00f4*/ 	.word	0x00000ae0


	//   ....[6]....
        /*00f8*/ 	.word	0x00000b20


	//   ....[7]....
        /*00fc*/ 	.word	0x00000b30


	//   ....[8]....
        /*0100*/ 	.word	0x00000b70


	//   ....[9]....
        /*0104*/ 	.word	0x00000b80


	//   ....[10]....
        /*0108*/ 	.word	0x00000cc0


	//   ....[11]....
        /*010c*/ 	.word	0x00000cd0


	//   ....[12]....
        /*0110*/ 	.word	0x00000d00


	//   ....[13]....
        /*0114*/ 	.word	0x00000d10


	//   ....[14]....
        /*0118*/ 	.word	0x00000d40


	//   ....[15]....
        /*011c*/ 	.word	0x00000d50


	//   ....[16]....
        /*0120*/ 	.word	0x00000d80


	//   ....[17]....
        /*0124*/ 	.word	0x00000d90


	//   ....[18]....
        /*0128*/ 	.word	0x00000dc0


	//   ....[19]....
        /*012c*/ 	.word	0x00000dd0


	//----- nvinfo : EIATTR_VRC_CTA_INIT_COUNT
	.align		4
.L_2789:
        /*0130*/ 	.byte	0x02, 0x4a
	.zero		1
	.zero		1


	//----- nvinfo : EIATTR_EXIT_INSTR_OFFSETS
	.align		4
        /*0134*/ 	.byte	0x04, 0x1c
        /*0136*/ 	.short	(.L_2791 - .L_2790)


	//   ....[0]....
.L_2790:
        /*0138*/ 	.word	0x00000040


	//   ....[1]....
        /*013c*/ 	.word	0x00000c10


	//   ....[2]....
        /*0140*/ 	.word	0x00000de0


	//   ....[3]....
        /*0144*/ 	.word	0x00000f30


	//----- nvinfo : EIATTR_CRS_STACK_SIZE
	.align		4
.L_2791:
        /*0148*/ 	.byte	0x04, 0x1e
        /*014a*/ 	.short	(.L_2793 - .L_2792)
.L_2792:
        /*014c*/ 	.word	0x00000000


	//----- nvinfo : EIATTR_CBANK_PARAM_SIZE
	.align		4
.L_2793:
        /*0150*/ 	.byte	0x03, 0x19
        /*0152*/ 	.short	0x0029


	//----- nvinfo : EIATTR_PARAM_CBANK
	.align		4
        /*0154*/ 	.byte	0x04, 0x0a
        /*0156*/ 	.short	(.L_2795 - .L_2794)
	.align		4
.L_2794:
        /*0158*/ 	.word	index@(.nv.constant0._Z19gemv_kernel_batchedI13__nv_bfloat1614__nv_bfloat162Li128ELi2EEvPKT_S4_S4_PS2_iib)
        /*015c*/ 	.short	0x0380
        /*015e*/ 	.short	0x0029


	//----- nvinfo : EIATTR_SW_WAR
	.align		4
.L_2795:
        /*0160*/ 	.byte	0x04, 0x36
        /*0162*/ 	.short	(.L_2797 - .L_2796)
.L_2796:
        /*0164*/ 	.word	0x00000008
.L_2797:


//--------------------- .nv.info._Z19gemv_kernel_batchedI13__nv_bfloat1614__nv_bfloat162Li128ELi1EEvPKT_S4_S4_PS2_iib --------------------------
	.section	.nv.info._Z19gemv_kernel_batchedI13__nv_bfloat1614__nv_bfloat162Li128ELi1EEvPKT_S4_S4_PS2_iib,"",@"SHT_CUDA_INFO"
	.sectionflags	@""
	.align	4


	//----- nvinfo : EIATTR_CUDA_API_VERSION
	.align		4
        /*0000*/ 	.byte	0x04, 0x37
        /*0002*/ 	.short	(.L_2799 - .L_2798)
.L_2798:
        /*0004*/ 	.word	0x00000082


	//----- nvinfo : EIATTR_KPARAM_INFO
	.align		4
.L_2799:
        /*0008*/ 	.byte	0x04, 0x17
        /*000a*/ 	.short	(.L_2801 - .L_2800)
.L_2800:
        /*000c*/ 	.word	0x00000000
        /*0010*/ 	.short	0x0006
        /*0012*/ 	.short	0x0028
        /*0014*/ 	.byte	0x00, 0xf0, 0x05, 0x00


	//----- nvinfo : EIATTR_KPARAM_INFO
	.align		4
.L_2801:
        /*0018*/ 	.byte	0x04, 0x17
        /*001a*/ 	.short	(.L_2803 - .L_2802)
.L_2802:
        /*001c*/ 	.word	0x00000000
        /*0020*/ 	.short	0x0005
        /*0022*/ 	.short	0x0024
        /*0024*/ 	.byte	0x00, 0xf0, 0x11, 0x00


	//----- nvinfo : EIATTR_KPARAM_INFO
	.align		4
.L_2803:
        /*0028*/ 	.byte	0x04, 0x17
        /*002a*/ 	.short	(.L_2805 - .L_2804)
.L_2804:
        /*002c*/ 	.word	0x00000000
        /*0030*/ 	.short	0x0004
        /*0032*/ 	.short	0x0020
        /*0034*/ 	.byte	0x00, 0xf0, 0x11, 0x00


	//----- nvinfo : EIATTR_KPARAM_INFO
	.align		4
.L_2805:
        /*0038*/ 	.byte	0x04, 0x17
        /*003a*/ 	.short	(.L_2807 - .L_2806)
.L_2806:
        /*003c*/ 	.word	0x00000000
        /*0040*/ 	.short	0x0003
        /*0042*/ 	.short	0x0018
        /*0044*/ 	.byte	0x00, 0xf5, 0x21, 0x00


	//----- nvinfo : EIATTR_KPARAM_INFO
	.align		4
.L_2807:
        /*0048*/ 	.byte	0x04, 0x17
        /*004a*/ 	.short	(.L_2809 - .L_2808)
.L_2808:
        /*004c*/ 	.word	0x00000000
        /*0050*/ 	.short	0x0002
        /*0052*/ 	.short	0x0010
        /*0054*/ 	.byte	0x00, 0xf5, 0x21, 0x00


	//----- nvinfo : EIATTR_KPARAM_INFO
	.align		4
.L_2809:
        /*0058*/ 	.byte	0x04, 0x17
        /*005a*/ 	.short	(.L_2811 - .L_2810)
.L_2810:
        /*005c*/ 	.word	0x00000000
        /*0060*/ 	.short	0x0001
        /*0062*/ 	.short	0x0008
        /*0064*/ 	.byte	0x00, 0xf5, 0x21, 0x00


	//----- nvinfo : EIATTR_KPARAM_INFO
	.align		4
.L_2811:
        /*0068*/ 	.byte	0x04, 0x17
        /*006a*/ 	.short	(.L_2813 - .L_2812)
.L_2812:
        /*006c*/ 	.word	0x00000000
        /*0070*/ 	.short	0x0000
        /*0072*/ 	.short	0x0000
        /*0074*/ 	.byte	0x00, 0xf5, 0x21, 0x00


	//----- nvinfo : EIATTR_SPARSE_MMA_MASK
	.align		4
.L_2813:
        /*0078*/ 	.byte	0x03, 0x50
        /*007a*/ 	.short	0x0000


	//----- nvinfo : EIATTR_MAXREG_COUNT
	.align		4
        /*007c*/ 	.byte	0x03, 0x1b
        /*007e*/ 	.short	0x00ff


	//----- nvinfo : EIATTR_NUM_BARRIERS
	.align		4
        /*0080*/ 	.byte	0x02, 0x4c
        /*0082*/ 	.byte	0x01
	.zero		1


	//----- nvinfo : EIATTR_MERCURY_ISA_VERSION
	.align		4
        /*0084*/ 	.byte	0x03, 0x5f
        /*0086*/ 	.short	0x0101


	//----- nvinfo : EIATTR_COOP_GROUP_MASK_REGIDS
	.align		4
        /*0088*/ 	.byte	0x04, 0x29
        /*008a*/ 	.short	(.L_2815 - .L_2814)


	//   ....[0]....
.L_2814:
        /*008c*/ 	.word	0xffffffff


	//   ....[1]....
        /*0090*/ 	.word	0xffffffff


	//   ....[2]....
        /*0094*/ 	.word	0xffffffff


	//   ....[3]....
        /*0098*/ 	.word	0xffffffff


	//   ....[4]....
        /*009c*/ 	.word	0xffffffff


	//   ....[5]....
        /*00a0*/ 	.word	0xffffffff


	//   ....[6]....
        /*00a4*/ 	.word	0xffffffff


	//   ....[7]....
        /*00a8*/ 	.word	0xffffffff


	//   ....[8]....
        /*00ac*/ 	.word	0xffffffff


	//   ....[9]....
        /*00b0*/ 	.word	0xffffffff


	//----- nvinfo : EIATTR_COOP_GROUP_INSTR_OFFSETS
	.align		4
.L_2815:
        /*00b4*/ 	.byte	0x04, 0x28
        /*00b6*/ 	.short	(.L_2817 - .L_2816)


	//   ....[0]....
.L_2816:
        /*00b8*/ 	.word	0x000007e0


	//   ....[1]....
        /*00bc*/ 	.word	0x00000800


	//   ....[2]....
        /*00c0*/ 	.word	0x00000820


	//   ....[3]....
        /*00c4*/ 	.word	0x00000850


	//   ....[4]....
        /*00c8*/ 	.word	0x00000880


	//   ....[5]....
        /*00cc*/ 	.word	0x00000980


	//   ....[6]....
        /*00d0*/ 	.word	0x000009a0


	//   ....[7]....
        /*00d4*/ 	.word	0x000009c0


	//   ....[8]....
        /*00d8*/ 	.word	0x000009e0


	//   ....[9]....
        /*00dc*/ 	.word	0x00000a00


	//----- nvinfo : EIATTR_VRC_CTA_INIT_COUNT
	.align		4
.L_2817:
        /*00e0*/ 	.byte	0x02, 0x4a
	.zero		1
	.zero		1


	//----- nvinfo : EIATTR_EXIT_INSTR_OFFSETS
	.align		4
        /*00e4*/ 	.byte	0x04, 0x1c
        /*00e6*/ 	.short	(.L_2819 - .L_2818)


	//   ....[0]....
.L_2818:
        /*00e8*/ 	.word	0x00000040


	//   ....[1]....
        /*00ec*/ 	.word	0x000008f0


	//   ....[2]....
        /*00f0*/ 	.word	0x00000a10


	//   ....[3]....
        /*00f4*/ 	.word	0x00000b10


	//----- nvinfo : EIATTR_CRS_STACK_SIZE
	.align		4
.L_2819:
        /*00f8*/ 	.byte	0x04, 0x1e
        /*00fa*/ 	.short	(.L_2821 - .L_2820)
.L_2820:
        /*00fc*/ 	.word	0x00000000


	//----- nvinfo : EIATTR_CBANK_PARAM_SIZE
	.align		4
.L_2821:
        /*0100*/ 	.byte	0x03, 0x19
        /*0102*/ 	.short	0x0029


	//----- nvinfo : EIATTR_PARAM_CBANK
	.align		4
        /*0104*/ 	.byte	0x04, 0x0a
        /*0106*/ 	.short	(.L_2823 - .L_2822)
	.align		4
.L_2822:
        /*0108*/ 	.word	index@(.nv.constant0._Z19gemv_kernel_batchedI13__nv_bfloat1614__nv_bfloat162Li128ELi1EEvPKT_S4_S4_PS2_iib)
        /*010c*/ 	.short	0x0380
        /*010e*/ 	.short	0x0029


	//----- nvinfo : EIATTR_SW_WAR
	.align		4
.L_2823:
        /*0110*/ 	.byte	0x04, 0x36
        /*0112*/ 	.short	(.L_2825 - .L_2824)
.L_2824:
        /*0114*/ 	.word	0x00000008
.L_2825:


//--------------------- .nv.info._Z19gemv_kernel_batchedI13__nv_bfloat1614__nv_bfloat162Li64ELi8EEvPKT_S4_S4_PS2_iib --------------------------
	.section	.nv.info._Z19gemv_kernel_batchedI13__nv_bfloat1614__nv_bfloat162Li64ELi8EEvPKT_S4_S4_PS2_iib,"",@"SHT_CUDA_INFO"
	.sectionflags	@""
	.align	4


	//----- nvinfo : EIATTR_CUDA_API_VERSION
	.align		4
        /*0000*/ 	.byte	0x04, 0x37
        /*0002*/ 	.short	(.L_2827 - .L_2826)
.L_2826:
        /*0004*/ 	.word	0x00000082


	//----- nvinfo : EIATTR_KPARAM_INFO
	.align		4
.L_2827:
        /*0008*/ 	.byte	0x04, 0x17
        /*000a*/ 	.short	(.L_2829 - .L_2828)
.L_2828:
        /*000c*/ 	.word	0x00000000
        /*0010*/ 	.short	0x0006
        /*0012*/ 	.short	0x0028
        /*0014*/ 	.byte	0x00, 0xf0, 0x05, 0x00


	//----- nvinfo : EIATTR_KPARAM_INFO
	.align		4
.L_2829:
        /*0018*/ 	.byte	0x04, 0x17
        /*001a*/ 	.short	(.L_2831 - .L_2830)
.L_2830:
        /*001c*/ 	.word	0x00000000
        /*0020*/ 	.short	0x0005
        /*0022*/ 	.short	0x0024
        /*0024*/ 	.byte	0x00, 0xf0, 0x11, 0x00


	//----- nvinfo : EIATTR_KPARAM_INFO
	.align		4
.L_2831:
        /*0028*/ 	.byte	0x04, 0x17
        /*002a*/ 	.short	(.L_2833 - .L_2832)
.L_2832:
        /*002c*/ 	.word	0x00000000
        /*0030*/ 	.short	0x0004
        /*0032*/ 	.short	0x0020
        /*0034*/ 	.byte	0x00, 0xf0, 0x11, 0x00


	//----- nvinfo : EIATTR_KPARAM_INFO
	.align		4
.L_2833:
        /*0038*/ 	.byte	0x04, 0x17
        /*003a*/ 	.short	(.L_2835 - .L_2834)
.L_2834:
        /*003c*/ 	.word	0x00000000
        /*0040*/ 	.short	0x0003
        /*0042*/ 	.short	0x0018
        /*0044*/ 	.byte	0x00, 0xf5, 0x21, 0x00


	//----- nvinfo : EIATTR_KPARAM_INFO
	.align		4
.L_2835:
        /*0048*/ 	.byte	0x04, 0x17
        /*004a*/ 	.short	(.L_2837 - .L_2836)
.L_2836:
        /*004c*/ 	.word	0x00000000
        /*0050*/ 	.short	0x0002
        /*0052*/ 	.short	0x0010
        /*0054*/ 	.byte	0x00, 0xf5, 0x21, 0x00


	//----- nvinfo : EIATTR_KPARAM_INFO
	.align		4
.L_2837:
        /*0058*/ 	.byte	0x04, 0x17
        /*005a*/ 	.short	(.L_2839 - .L_2838)
.L_2838:
        /*005c*/ 	.word	0x00000000
        /*0060*/ 	.short	0x0001
        /*0062*/ 	.short	0x0008
        /*0064*/ 	.byte	0x00, 0xf5, 0x21, 0x00


	//----- nvinfo : EIATTR_KPARAM_INFO
	.align		4
.L_2839:
        /*0068*/ 	.byte	0x04, 0x17
        /*006a*/ 	.short	(.L_2841 - .L_2840)
.L_2840:
        /*006c*/ 	.word	0x00000000
        /*0070*/ 	.short	0x0000
        /*0072*/ 	.short	0x0000
        /*0074*/ 	.byte	0x00, 0xf5, 0x21, 0x00


	//----- nvinfo : EIATTR_SPARSE_MMA_MASK
	.align		4
.L_2841:
        /*0078*/ 	.byte	0x03, 0x50
        /*007a*/ 	.short	0x0000


	//----- nvinfo : EIATTR_MAXREG_COUNT
	.align		4
        /*007c*/ 	.byte	0x03, 0x1b
        /*007e*/ 	.short	0x00ff


	//----- nvinfo : EIATTR_NUM_BARRIERS
	.align		4
        /*0080*/ 	.byte	0x02, 0x4c
        /*0082*/ 	.byte	0x01
	.zero		1


	//----- nvinfo : EIATTR_MERCURY_ISA_VERSION
	.align		4
        /*0084*/ 	.byte	0x03, 0x5f
        /*0086*/ 	.short	0x0101


	//----- nvinfo : EIATTR_COOP_GROUP_MASK_REGIDS
	.align		4
        /*0088*/ 	.byte	0x04, 0x29
        /*008a*/ 	.short	(.L_2843 - .L_2842)


	//   ....[0]....
.L_2842:
        /*008c*/ 	.word	0xffffffff


	//   ....[1]....
        /*0090*/ 	.word	0xffffffff


	//   ....[2]....
        /*0094*/ 	.word	0xffffffff


	//   ....[3]....
        /*0098*/ 	.word	0xffffffff


	//   ....[4]....
        /*009c*/ 	.word	0xffffffff


	//   ....[5]....
        /*00a0*/ 	.word	0xffffffff


	//   ....[6]....
        /*00a4*/ 	.word	0xffffffff


	//   ....[7]....
        /*00a8*/ 	.word	0xffffffff


	//   ....[8]....
        /*00ac*/ 	.word	0xffffffff


	//   ....[9]....
        /*00b0*/ 	.word	0xffffffff


	//   ....[10]....
        /*00b4*/ 	.word	0xffffffff


	//   ....[11]....
        /*00b8*/ 	.word	0xffffffff


	//   ....[12]....
        /*00bc*/ 	.word	0xffffffff


	//   ....[13]....
        /*00c0*/ 	.word	0xffffffff


	//   ....[14]....
        /*00c4*/ 	.word	0xffffffff


	//   ....[15]....
        /*00c8*/ 	.word	0xffffffff


	//   ....[16]....
        /*00cc*/ 	.word	0xffffffff


	//   ....[17]....
        /*00d0*/ 	.word	0xffffffff


	//   ....[18]....
        /*00d4*/ 	.word	0xffffffff


	//   ....[19]....
        /*00d8*/ 	.word	0xffffffff


	//   ....[20]....
        /*00dc*/ 	.word	0xffffffff


	//   ....[21]....
        /*00e0*/ 	.word	0xffffffff


	//   ....[22]....
        /*00e4*/ 	.word	0xffffffff


	//   ....[23]....
        /*00e8*/ 	.word	0xffffffff


	//   ....[24]....
        /*00ec*/ 	.word	0xffffffff


	//   ....[25]....
        /*00f0*/ 	.word	0xffffffff


	//   ....[26]....
        /*00f4*/ 	.word	0xffffffff


	//   ....[27]....
        /*00f8*/ 	.word	0xffffffff


	//   ....[28]....
        /*00fc*/ 	.word	0xffffffff


	//   ....[29]....
        /*0100*/ 	.word	0xffffffff


	//   ....[30]....
        /*0104*/ 	.word	0xffffffff


	//   ....[31]....
        /*0108*/ 	.word	0xffffffff


	//   ....[32]....
        /*010c*/ 	.word	0xffffffff


	//   ....[33]....
        /*0110*/ 	.word	0xffffffff


	//   ....[34]....
        /*0114*/ 	.word	0xffffffff


	//   ....[35]....
        /*0118*/ 	.word	0xffffffff


	//   ....[36]....
        /*011c*/ 	.word	0xffffffff


	//   ....[37]....
        /*0120*/ 	.word	0xffffffff


	//   ....[38]....
        /*0124*/ 	.word	0xffffffff


	//   ....[39]....
        /*0128*/ 	.word	0xffffffff


	//   ....[40]....
        /*012c*/ 	.word	0xffffffff


	//   ....[41]....
        /*0130*/ 	.word	0xffffffff


	//   ....[42]....
        /*0134*/ 	.word	0xffffffff


	//   ....[43]....
        /*0138*/ 	.word	0xffffffff


	//   ....[44]....
        /*013c*/ 	.word	0xffffffff


	//   ....[45]....
        /*0140*/ 	.word	0xffffffff


	//   ....[46]....
        /*0144*/ 	.word	0xffffffff


	//   ....[47]....
        /*0148*/ 	.word	0xffffffff


	//   ....[48]....
        /*014c*/ 	.word	0xffffffff


	//   ....[49]....
        /*0150*/ 	.word	0xffffffff


	//   ....[50]....
        /*0154*/ 	.word	0xffffffff


	//   ....[51]....
        /*0158*/ 	.word	0xffffffff


	//   ....[52]....
        /*015c*/ 	.word	0xffffffff


	//   ....[53]....
        /*0160*/ 	.word	0xffffffff


	//   ....[54]....
        /*0164*/ 	.word	0xffffffff


	//   ....[55]....
        /*0168*/ 	.word	0xffffffff


	//   ....[56]....
        /*016c*/ 	.word	0xffffffff


	//   ....[57]....
        /*0170*/ 	.word	0xffffffff


	//   ....[58]....
        /*0174*/ 	.word	0xffffffff


	//   ....[59]....
        /*0178*/ 	.word	0xffffffff


	//   ....[60]....
        /*017c*/ 	.word	0xffffffff


	//   ....[61]....
        /*0180*/ 	.word	0xffffffff


	//   ....[62]....
        /*0184*/ 	.word	0xffffffff


	//   ....[63]....
        /*0188*/ 	.word	0xffffffff


	//   ....[64]....
        /*018c*/ 	.word	0xffffffff


	//   ....[65]....
        /*0190*/ 	.word	0xffffffff


	//   ....[66]....
        /*0194*/ 	.word	0xffffffff


	//   ....[67]....
        /*0198*/ 	.word	0xffffffff


	//   ....[68]....
        /*019c*/ 	.word	0xffffffff


	//   ....[69]....
        /*01a0*/ 	.word	0xffffffff


	//   ....[70]....
        /*01a4*/ 	.word	0xffffffff


	//   ....[71]....
        /*01a8*/ 	.word	0xffffffff


	//   ....[72]....
        /*01ac*/ 	.word	0xffffffff


	//   ....[73]....
        /*01b0*/ 	.word	0xffffffff


	//   ....[74]....
        /*01b4*/ 	.word	0xffffffff


	//   ....[75]....
        /*01b8*/ 	.word	0xffffffff


	//   ....[76]....
        /*01bc*/ 	.word	0xffffffff


	//   ....[77]....
        /*01c0*/ 	.word	0xffffffff


	//   ....[78]....
        /*01c4*/ 	.word	0xffffffff


	//   ....[79]....
        /*01c8*/ 	.word	0xffffffff


	//----- nvinfo : EIATTR_COOP_GROUP_INSTR_OFFSETS
	.align		4
.L_2843:
        /*01cc*/ 	.byte	0x04, 0x28
        /*01ce*/ 	.short	(.L_2845 - .L_2844)


	//   ....[0]....
.L_2844:
        /*01d0*/ 	.word	0x000011d0


	//   ....[1]....
        /*01d4*/ 	.word	0x00001200


	//   ....[2]....
        /*01d8*/ 	.word	0x00001210


	//   ....[3]....
        /*01dc*/ 	.word	0x00001220


	//   ....[4]....
        /*01e0*/ 	.word	0x00001230


	//   ....[5]....
        /*01e4*/ 	.word	0x00001240


	//   ....[6]....
        /*01e8*/ 	.word	0x00001250


	//   ....[7]....
        /*01ec*/ 	.word	0x00001270


	//   ....[8]....
        /*01f0*/ 	.word	0x00001290


	//   ....[9]....
        /*01f4*/ 	.word	0x000012c0


	//   ....[10]....
        /*01f8*/ 	.word	0x000012e0


	//   ....[11]....
        /*01fc*/ 	.word	0x00001300


	//   ....[12]....
        /*0200*/ 	.word	0x00001320


	//   ....[13]....
        /*0204*/ 	.word	0x00001340


	//   ....[14]....
        /*0208*/ 	.word	0x00001360


	//   ....[15]....
        /*020c*/ 	.word	0x00001370


	//   ....[16]....
        /*0210*/ 	.word	0x00001390


	//   ....[17]....
        /*0214*/ 	.word	0x000013c0


	//   ....[18]....
        /*0218*/ 	.word	0x000013e0


	//   ....[19]....
        /*021c*/ 	.word	0x00001400


	//   ....[20]....
        /*0220*/ 	.word	0x00001420


	//   ....[21]....
        /*0224*/ 	.word	0x00001440


	//   ....[22]....
        /*0228*/ 	.word	0x00001460


	//   ....[23]....
        /*022c*/ 	.word	0x00001470


	//   ....[24]....
        /*0230*/ 	.word	0x00001490


	//   ....[25]....
        /*0234*/ 	.word	0x000014c0


	//   ....[26]....
        /*0238*/ 	.word	0x000014e0


	//   ....[27]....
        /*023c*/ 	.word	0x00001500


	//   ....[28]....
        /*0240*/ 	.word	0x00001520


	//   ....[29]....
        /*0244*/ 	.word	0x00001540


	//   ....[30]....
        /*0248*/ 	.word	0x00001560


	//   ....[31]....
        /*024c*/ 	.word	0x00001570


	//   ....[32]....
        /*0250*/ 	.word	0x00001590


	//   ....[33]....
        /*0254*/ 	.word	0x000015c0


	//   ....[34]....
        /*0258*/ 	.word	0x000015e0


	//   ....[35]....
        /*025c*/ 	.word	0x00001600


	//   ....[36]....
        /*0260*/ 	.word	0x00001620


	//   ....[37]....
        /*0264*/ 	.word	0x00001640


	//   ....[38]....
        /*0268*/ 	.word	0x00001660


	//   ....[39]....
        /*026c*/ 	.word	0x00001680


	//   ....[40]....
        /*0270*/ 	.word	0x00001950


	//   ....[41]....
        /*0274*/ 	.word	0x00001960


	//   ....[42]....
        /*0278*/ 	.word	0x00001970


	//   ....[43]....
        /*027c*/ 	.word	0x00001980


	//   ....[44]....
        /*0280*/ 	.word	0x00001990


	//   ....[45]....
        /*0284*/ 	.word	0x000019a0


	//   ....[46]....
        /*0288*/ 	.word	0x000019b0


	//   ....[47]....
        /*028c*/ 	.word	0x000019d0


	//   ....[48]....
        /*0290*/ 	.word	0x00001a00


	//   ....[49]....
        /*0294*/ 	.word	0x00001a20


	//   ....[50]....
        /*0298*/ 	.word	0x00001a40


	//   ....[51]....
        /*029c*/ 	.word	0x00001a60


	//   ....[52]....
        /*02a0*/ 	.word	0x00001a80


	//   ....[53]....
        /*02a4*/ 	.word	0x00001aa0


	//   ....[54]....
        /*02a8*/ 	.word	0x00001ab0


	//   ....[55]....
        /*02ac*/ 	.word	0x00001ad0


	//   ....[56]....
        /*02b0*/ 	.word	0x00001b00


	//   ....[57]....
        /*02b4*/ 	.word	0x00001b20


	//   ....[58]....
        /*02b8*/ 	.word	0x00001b40


	//   ....[59]....
        /*02bc*/ 	.word	0x00001b60


	//   ....[60]....
        /*02c0*/ 	.word	0x00001b80


	//   ....[61]....
        /*02c4*/ 	.word	0x00001ba0


	//   ....[62]....
        /*02c8*/ 	.word	0x00001bb0


	//   ....[63]....
        /*02cc*/ 	.word	0x00001bd0


	//   ....[64]....
        /*02d0*/ 	.word	0x00001c00


	//   ....[65]....
        /*02d4*/ 	.word	0x00001c30


	//   ....[66]....
        /*02d8*/ 	.word	0x00001c50


	//   ....[67]....
        /*02dc*/ 	.word	0x00001c70


	//   ....[68]....
        /*02e0*/ 	.word	0x00001c90


	//   ....[69]....
        /*02e4*/ 	.word	0x00001ca0


	//   ....[70]....
        /*02e8*/ 	.word	0x00001cb0


	//   ....[71]....
        /*02ec*/ 	.word	0x00001cc0


	//   ....[72]....
        /*02f0*/ 	.word	0x00001d20


	//   ....[73]....
        /*02f4*/ 	.word	0x00001d40


	//   ....[74]....
        /*02f8*/ 	.word	0x00001d60


	//   ....[75]....
        /*02fc*/ 	.word	0x00001d80


	//   ....[76]....
        /*0300*/ 	.word	0x00001d90


	//   ....[77]....
        /*0304*/ 	.word	0x00001da0


	//   ....[78]....
        /*0308*/ 	.word	0x00001db0


	//   ....[79]....
        /*030c*/ 	.word	0x00001dc0


	//----- nvinfo : EIATTR_VRC_CTA_INIT_COUNT
	.align		4
.L_2845:
        /*0310*/ 	.byte	0x02, 0x4a
	.zero		1
	.zero		1


	//----- nvinfo : EIATTR_EXIT_INSTR_OFFSETS
	.align		4
        /*0314*/ 	.byte	0x04, 0x1c
        /*0316*/ 	.short	(.L_2847 - .L_2846)


	//   ....[0]....
.L_2846:
        /*0318*/ 	.word	0x00000040


	//   ....[1]....
        /*031c*/ 	.word	0x000017e0


	//   ....[2]....
        /*0320*/ 	.word	0x00001dd0


	//   ....[3]....
        /*0324*/ 	.word	0x00002180


	//----- nvinfo : EIATTR_CRS_STACK_SIZE
	.align		4
.L_2847:
        /*0328*/ 	.byte	0x04, 0x1e
        /*032a*/ 	.short	(.L_2849 - .L_2848)
.L_2848:
        /*032c*/ 	.word	0x00000000


	//----- nvinfo : EIATTR_CBANK_PARAM_SIZE
	.align		4
.L_2849:
        /*0330*/ 	.byte	0x03, 0x19
        /*0332*/ 	.short	0x0029


	//----- nvinfo : EIATTR_PARAM_CBANK
	.align		4
        /*0334*/ 	.byte	0x04, 0x0a
        /*0336*/ 	.short	(.L_2851 - .L_2850)
	.align		4
.L_2850:
        /*0338*/ 	.word	index@(.nv.constant0._Z19gemv_kernel_batchedI13__nv_bfloat1614__nv_bfloat162Li64ELi8EEvPKT_S4_S4_PS2_iib)
        /*033c*/ 	.short	0x0380
        /*033e*/ 	.short	0x0029


	//----- nvinfo : EIATTR_SW_WAR
	.align		4
.L_2851:
        /*0340*/ 	.byte	0x04, 0x36
        /*0342*/ 	.short	(.L_2853 - .L_2852)
.L_2852:
        /*0344*/ 	.word	0x00000008
.L_2853:


//--------------------- .nv.info._Z19gemv_kernel_batchedI13__nv_bfloat1614__nv_bfloat162Li64ELi7EEvPKT_S4_S4_PS2_iib --------------------------
	.section	.nv.info._Z19gemv_kernel_batchedI13__nv_bfloat1614__nv_bfloat162Li64ELi7EEvPKT_S4_S4_PS2_iib,"",@"SHT_CUDA_INFO"
	.sectionflags	@""
	.align	4


	//----- nvinfo : EIATTR_CUDA_API_VERSION
	.align		4
        /*0000*/ 	.byte	0x04, 0x37
        /*0002*/ 	.short	(.L_2855 - .L_2854)
.L_2854:
        /*0004*/ 	.word	0x00000082


	//----- nvinfo : EIATTR_KPARAM_INFO
	.align		4
.L_2855:
        /*0008*/ 	.byte	0x04, 0x17
        /*000a*/ 	.short	(.L_2857 - .L_2856)
.L_2856:
        /*000c*/ 	.word	0x00000000
        /*0010*/ 	.short	0x0006
        /*0012*/ 	.short	0x0028
        /*0014*/ 	.byte	0x00, 0xf0, 0x05, 0x00


	//----- nvinfo : EIATTR_KPARAM_INFO
	.align		4
.L_2857:
        /*0018*/ 	.byte	0x04, 0x17
        /*001a*/ 	.short	(.L_2859 - .L_2858)
.L_2858:
        /*001c*/ 	.word	0x00000000
        /*0020*/ 	.short	0x0005
        /*0022*/ 	.short	0x0024
        /*0024*/ 	.byte	0x00, 0xf0, 0x11, 0x00


	//----- nvinfo : EIATTR_KPARAM_INFO
	.align		4
.L_2859:
        /*0028*/ 	.byte	0x04, 0x17
        /*002a*/ 	.short	(.L_2861 - .L_2860)
.L_2860:
        /*002c*/ 	.word	0x00000000
        /*0030*/ 	.short	0x0004
        /*0032*/ 	.short	0x0020
        /*0034*/ 	.byte	0x00, 0xf0, 0x11, 0x00


	//----- nvinfo : EIATTR_KPARAM_INFO
	.align		4
.L_2861:
        /*0038*/ 	.byte	0x04, 0x17
        /*003a*/ 	.short	(.L_2863 - .L_2862)
.L_2862:
        /*003c*/ 	.word	0x00000000
        /*0040*/ 	.short	0x0003
        /*0042*/ 	.short	0x0018
        /*0044*/ 	.byte	0x00, 0xf5, 0x21, 0x00


	//----- nvinfo : EIATTR_KPARAM_INFO
	.align		4
.L_2863:
        /*0048*/ 	.byte	0x04, 0x17
        /*004a*/ 	.short	(.L_2865 - .L_2864)
.L_2864:
        /*004c*/ 	.word	0x00000000
        /*0050*/ 	.short	0x0002
        /*0052*/ 	.short	0x0010
        /*0054*/ 	.byte	0x00, 0xf5, 0x21, 0x00


	//----- nvinfo : EIATTR_KPARAM_INFO
	.align		4
.L_2865:
        /*0058*/ 	.byte	0x04, 0x17
        /*005a*/ 	.short	(.L_2867 - .L_2866)
.L_2866:
        /*005c*/ 	.word	0x00000000
        /*0060*/ 	.short	0x0001
        /*0062*/ 	.short	0x0008
        /*0064*/ 	.byte	0x00, 0xf5, 0x21, 0x00


	//----- nvinfo : EIATTR_KPARAM_INFO
	.align		4
.L_2867:
        /*0068*/ 	.byte	0x04, 0x17
        /*006a*/ 	.short	(.L_2869 - .L_2868)
.L_2868:
        /*006c*/ 	.word	0x00000000
        /*0070*/ 	.short	0x0000
        /*0072*/ 	.short	0x0000
        /*0074*/ 	.byte	0x00, 0xf5, 0x21, 0x00


	//----- nvinfo : EIATTR_SPARSE_MMA_MASK
	.align		4
.L_2869:
        /*0078*/ 	.byte	0x03, 0x50
        /*007a*/ 	.short	0x0000


	//----- nvinfo : EIATTR_MAXREG_COUNT
	.align		4
        /*007c*/ 	.byte	0x03, 0x1b
        /*007e*/ 	.short	0x00ff


	//----- nvinfo : EIATTR_NUM_BARRIERS
	.align		4
        /*0080*/ 	.byte	0x02, 0x4c
        /*0082*/ 	.byte	0x01
	.zero		1


	//----- nvinfo : EIATTR_MERCURY_ISA_VERSION
	.align		4
        /*0084*/ 	.byte	0x03, 0x5f
        /*0086*/ 	.short	0x0101


	//----- nvinfo : EIATTR_COOP_GROUP_MASK_REGIDS
	.align		4
        /*0088*/ 	.byte	0x04, 0x29
        /*008a*/ 	.short	(.L_2871 - .L_2870)


	//   ....[0]....
.L_2870:
        /*008c*/ 	.word	0xffffffff


	//   ....[1]....
        /*0090*/ 	.word	0xffffffff


	//   ....[2]....
        /*0094*/ 	.word	0xffffffff


	//   ....[3]....
        /*0098*/ 	.word	0xffffffff


	//   ....[4]....
        /*009c*/ 	.word	0xffffffff


	//   ....[5]....
        /*00a0*/ 	.word	0xffffffff


	//   ....[6]....
        /*00a4*/ 	.word	0xffffffff


	//   ....[7]....
        /*00a8*/ 	.word	0xffffffff


	//   ....[8]....
        /*00ac*/ 	.word	0xffffffff


	//   ....[9]....
        /*00b0*/ 	.word	0xffffffff


	//   ....[10]....
        /*00b4*/ 	.word	0xffffffff


	//   ....[11]....
        /*00b8*/ 	.word	0xffffffff


	//   ....[12]....
        /*00bc*/ 	.word	0xffffffff


	//   ....[13]....
        /*00c0*/ 	.word	0xffffffff


	//   ....[14]....
        /*00c4*/ 	.word	0xffffffff


	//   ....[15]....
        /*00c8*/ 	.word	0xffffffff


	//   ....[16]....
        /*00cc*/ 	.word	0xffffffff


	//   ....[17]....
        /*00d0*/ 	.word	0xffffffff


	//   ....[18]....
        /*00d4*/ 	.word	0xffffffff


	//   ....[19]....
        /*00d8*/ 	.word	0xffffffff


	//   ....[20]....
        /*00dc*/ 	.word	0xffffffff


	//   ....[21]....
        /*00e0*/ 	.word	0xffffffff


	//   ....[22]....
        /*00e4*/ 	.word	0xffffffff


	//   ....[23]....
        /*00e8*/ 	.word	0xffffffff


	//   ....[24]....
        /*00ec*/ 	.word	0xffffffff


	//   ....[25]....
        /*00f0*/ 	.word	0xffffffff


	//   ....[26]....
        /*00f4*/ 	.word	0xffffffff


	//   ....[27]....
        /*00f8*/ 	.word	0xffffffff


	//   ....[28]....
        /*00fc*/ 	.word	0xffffffff


	//   ....[29]....
        /*0100*/ 	.word	0xffffffff


	//   ....[30]....
        /*0104*/ 	.word	0xffffffff


	//   ....[31]....
        /*0108*/ 	.word	0xffffffff


	//   ....[32]....
        /*010c*/ 	.word	0xffffffff


	//   ....[33]....
        /*0110*/ 	.word	0xffffffff


	//   ....[34]....
        /*0114*/ 	.word	0xffffffff


	//   ....[35]....
        /*0118*/ 	.word	0xffffffff


	//   ....[36]....
        /*011c*/ 	.word	0xffffffff


	//   ....[37]....
        /*0120*/ 	.word	0xffffffff


	//   ....[38]....
        /*0124*/ 	.word	0xffffffff


	//   ....[39]....
        /*0128*/ 	.word	0xffffffff


	//   ....[40]....
        /*012c*/ 	.word	0xffffffff


	//   ....[41]....
        /*0130*/ 	.word	0xffffffff


	//   ....[42]....
        /*0134*/ 	.word	0xffffffff


	//   ....[43]....
        /*0138*/ 	.word	0xffffffff


	//   ....[44]....
        /*013c*/ 	.word	0xffffffff


	//   ....[45]....
        /*0140*/ 	.word	0xffffffff


	//   ....[46]....
        /*0144*/ 	.word	0xffffffff


	//   ....[47]....
        /*0148*/ 	.word	0xffffffff


	//   ....[48]....
        /*014c*/ 	.word	0xffffffff


	//   ....[49]....
        /*0150*/ 	.word	0xffffffff


	//   ....[50]....
        /*0154*/ 	.word	0xffffffff


	//   ....[51]....
        /*0158*/ 	.word	0xffffffff


	//   ....[52]....
        /*015c*/ 	.word	0xffffffff


	//   ....[53]....
        /*0160*/ 	.word	0xffffffff


	//   ....[54]....
        /*0164*/ 	.word	0xffffffff


	//   ....[55]....
        /*0168*/ 	.word	0xffffffff


	//   ....[56]....
        /*016c*/ 	.word	0xffffffff


	//   ....[57]....
        /*0170*/ 	.word	0xffffffff


	//   ....[58]....
        /*0174*/ 	.word	0xffffffff


	//   ....[59]....
        /*0178*/ 	.word	0xffffffff


	//   ....[60]....
        /*017c*/ 	.word	0xffffffff


	//   ....[61]....
        /*0180*/ 	.word	0xffffffff


	//   ....[62]....
        /*0184*/ 	.word	0xffffffff


	//   ....[63]....
        /*0188*/ 	.word	0xffffffff


	//   ....[64]....
        /*018c*/ 	.word	0xffffffff


	//   ....[65]....
        /*0190*/ 	.word	0xffffffff


	//   ....[66]....
        /*0194*/ 	.word	0xffffffff


	//   ....[67]....
        /*0198*/ 	.word	0xffffffff


	//   ....[68]....
        /*019c*/ 	.word	0xffffffff


	//   ....[69]....
        /*01a0*/ 	.word	0xffffffff


	//----- nvinfo : EIATTR_COOP_GROUP_INSTR_OFFSETS
	.align		4
.L_2871:
        /*01a4*/ 	.byte	0x04, 0x28
        /*01a6*/ 	.short	(.L_2873 - .L_2872)


	//   ....[0]....
.L_2872:
        /*01a8*/ 	.word	0x00001020


	//   ....[1]....
        /*01ac*/ 	.word	0x00001050


	//   ....[2]....
        /*01b0*/ 	.word	0x00001060


	//   ....[3]....
        /*01b4*/ 	.word	0x00001070


	//   ....[4]....
        /*01b8*/ 	.word	0x00001080


	//   ....[5]....
        /*01bc*/ 	.word	0x00001090


	//   ....[6]....
        /*01c0*/ 	.word	0x000010a0


	//   ....[7]....
        /*01c4*/ 	.word	0x000010f0


	//   ....[8]....
        /*01c8*/ 	.word	0x00001110


	//   ....[9]....
        /*01cc*/ 	.word	0x00001130


	//   ....[10]....
        /*01d0*/ 	.word	0x00001150


	//   ....[11]....
        /*01d4*/ 	.word	0x00001160


	//   ....[12]....
        /*01d8*/ 	.word	0x00001170


	//   ....[13]....
        /*01dc*/ 	.word	0x00001180


	//   ....[14]....
        /*01e0*/ 	.word	0x000011b0


	//   ....[15]....
        /*01e4*/ 	.word	0x000011e0


	//   ....[16]....
        /*01e8*/ 	.word	0x00001200


	//   ....[17]....
        /*01ec*/ 	.word	0x00001220


	//   ....[18]....
        /*01f0*/ 	.word	0x00001250


	//   ....[19]....
        /*01f4*/ 	.word	0x00001260


	//   ....[20]....
        /*01f8*/ 	.word	0x00001280


	//   ....[21]....
        /*01fc*/ 	.word	0x000012a0


	//   ....[22]....
        /*0200*/ 	.word	0x000012c0


	//   ....[23]....
        /*0204*/ 	.word	0x000012e0


	//   ....[24]....
        /*0208*/ 	.word	0x00001300


	//   ....[25]....
        /*020c*/ 	.word	0x00001320


	//   ....[26]....
        /*0210*/ 	.word	0x00001340


	//   ....[27]....
        /*0214*/ 	.word	0x00001350


	//   ....[28]....
        /*0218*/ 	.word	0x00001380


	//   ....[29]....
        /*021c*/ 	.word	0x000013a0


	//   ....[30]....
        /*0220*/ 	.word	0x000013c0


	//   ....[31]....
        /*0224*/ 	.word	0x000013e0


	//   ....[32]....
        /*0228*/ 	.word	0x00001400


	//   ....[33]....
        /*022c*/ 	.word	0x00001420


	//   ....[34]....
        /*0230*/ 	.word	0x00001430


	//   ....[35]....
        /*0234*/ 	.word	0x000016f0


	//   ....[36]....
        /*0238*/ 	.word	0x00001700


	//   ....[37]....
        /*023c*/ 	.word	0x00001710


	//   ....[38]....
        /*0240*/ 	.word	0x00001720


	//   ....[39]....
        /*0244*/ 	.word	0x00001730


	//   ....[40]....
        /*0248*/ 	.word	0x00001740


	//   ....[41]....
        /*024c*/ 	.word	0x00001750


	//   ....[42]....
        /*0250*/ 	.word	0x00001780


	//   ....[43]....
        /*0254*/ 	.word	0x000017a0


	//   ....[44]....
        /*0258*/ 	.word	0x000017c0


	//   ....[45]....
        /*025c*/ 	.word	0x000017e0


	//   ....[46]....
        /*0260*/ 	.word	0x00001810


	//   ....[47]....
        /*0264*/ 	.word	0x00001820


	//   ....[48]....
        /*0268*/ 	.word	0x00001840


	//   ....[49]....
        /*026c*/ 	.word	0x00001860


	//   ....[50]....
        /*0270*/ 	.word	0x00001880


	//   ....[51]....
        /*0274*/ 	.word	0x000018a0


	//   ....[52]....
        /*0278*/ 	.word	0x000018c0


	//   ....[53]....
        /*027c*/ 	.word	0x000018f0


	//   ....[54]....
        /*0280*/ 	.word	0x00001910


	//   ....[55]....
        /*0284*/ 	.word	0x00001930


	//   ....[56]....
        /*0288*/ 	.word	0x00001950


	//   ....[57]....
        /*028c*/ 	.word	0x00001970


	//   ....[58]....
        /*0290*/ 	.word	0x00001980


	//   ....[59]....
        /*0294*/ 	.word	0x000019a0


	//   ....[60]....
        /*0298*/ 	.word	0x000019c0


	//   ....[61]....
        /*029c*/ 	.word	0x000019e0


	//   ....[62]....
        /*02a0*/ 	.word	0x00001a00


	//   ....[63]....
        /*02a4*/ 	.word	0x00001a30


	//   ....[64]....
        /*02a8*/ 	.word	0x00001a50


	//   ....[65]....
        /*02ac*/ 	.word	0x00001a70


	//   ....[66]....
        /*02b0*/ 	.word	0x00001a90


	//   ....[67]....
        /*02b4*/ 	.word	0x00001ab0


	//   ....[68]....
        /*02b8*/ 	.word	0x00001ac0


	//   ....[69]....
        /*02bc*/ 	.word	0x00001ad0


	//----- nvinfo : EIATTR_VRC_CTA_INIT_COUNT
	.align		4
.L_2873:
        /*02c0*/ 	.byte	0x02, 0x4a
	.zero		1
	.zero		1


	//----- nvinfo : EIATTR_EXIT_INSTR_OFFSETS
	.align		4
        /*02c4*/ 	.byte	0x04, 0x1c
        /*02c6*/ 	.short	(.L_2875 - .L_2874)


	//   ....[0]....
.L_2874:
        /*02c8*/ 	.word	0x00000040


	//   ....[1]....
        /*02cc*/ 	.word	0x000015a0


	//   ....[2]....
        /*02d0*/ 	.word	0x00001ae0


	//   ....[3]....
        /*02d4*/ 	.word	0x00001e30


	//----- nvinfo : EIATTR_CRS_STACK_SIZE
	.align		4
.L_2875:
        /*02d8*/ 	.byte	0x04, 0x1e
        /*02da*/ 	.short	(.L_2877 - .L_2876)
.L_2876:
        /*02dc*/ 	.word	0x00000000


	//----- nvinfo : EIATTR_CBANK_PARAM_SIZE
	.align		4
.L_2877:
        /*02e0*/ 	.byte	0x03, 0x19
        /*02e2*/ 	.short	0x0029


	//----- nvinfo : EIATTR_PARAM_CBANK
	.align		4
        /*02e4*/ 	.byte	0x04, 0x0a
        /*02e6*/ 	.short	(.L_2879 - .L_2878)
	.align		4
.L_2878:
        /*02e8*/ 	.word	index@(.nv.constant0._Z19gemv_kernel_batchedI13__nv_bfloat1614__nv_bfloat162Li64ELi7EEvPKT_S4_S4_PS2_iib)
        /*02ec*/ 	.short	0x0380
        /*02ee*/ 	.short	0x0029


	//----- nvinfo : EIATTR_SW_WAR
	.align		4
.L_2879:
        /*02f0*/ 	.byte	0x04, 0x36
        /*02f2*/ 	.short	(.L_2881 - .L_2880)
.L_2880:
        /*02f4*/ 	.word	0x00000008
.L_2881:


//--------------------- .nv.info._Z19gemv_kernel_batchedI13__nv_bfloat1614__nv_bfloat162Li64ELi6EEvPKT_S4_S4_PS2_iib --------------------------
	.section	.nv.info._Z19gemv_kernel_batchedI13__nv_bfloat1614__nv_bfloat162Li64ELi6EEvPKT_S4_S4_PS2_iib,"",@"SHT_CUDA_INFO"
	.sectionflags	@""
	.align	4


	//----- nvinfo : EIATTR_CUDA_API_VERSION
	.align		4
        /*0000*/ 	.byte	0x04, 0x37
        /*0002*/ 	.short	(.L_2883 - .L_2882)
.L_2882:
        /*0004*/ 	.word	0x00000082


	//----- nvinfo : EIATTR_KPARAM_INFO
	.align		4
.L_2883:
        /*0008*/ 	.byte	0x04, 0x17
        /*000a*/ 	.short	(.L_2885 - .L_2884)
.L_2884:
        /*000c*/ 	.word	0x00000000
        /*0010*/ 	.short	0x0006
        /*0012*/ 	.short	0x0028
        /*0014*/ 	.byte	0x00, 0xf0, 0x05, 0x00


	//----- nvinfo : EIATTR_KPARAM_INFO
	.align		4
.L_2885:
        /*0018*/ 	.byte	0x04, 0x17
        /*001a*/ 	.short	(.L_2887 - .L_2886)
.L_2886:
        /*001c*/ 	.word	0x00000000
        /*0020*/ 	.short	0x0005
        /*0022*/ 	.short	0x0024
        /*0024*/ 	.byte	0x00, 0xf0, 0x11, 0x00


	//----- nvinfo : EIATTR_KPARAM_INFO
	.align		4
.L_2887:
        /*0028*/ 	.byte	0x04, 0x17
        /*002a*/ 	.short	(.L_2889 - .L_2888)
.L_2888:
        /*002c*/ 	.word	0x00000000
        /*0030*/ 	.short	0x0004
        /*0032*/ 	.short	0x0020
        /*0034*/ 	.byte	0x00, 0xf0, 0x11, 0x00


	//----- nvinfo : EIATTR_KPARAM_INFO
	.align		4
.L_2889:
        /*0038*/ 	.byte	0x04, 0x17
        /*003a*/ 	.short	(.L_2891 - .L_2890)
.L_2890:
        /*003c*/ 	.word	0x00000000
        /*0040*/ 	.short	0x0003
        /*0042*/ 	.short	0x0018
        /*0044*/ 	.byte	0x00, 0xf5, 0x21, 0x00


	//----- nvinfo : EIATTR_KPARAM_INFO
	.align		4
.L_2891:
        /*0048*/ 	.byte	0x04, 0x17
        /*004a*/ 	.short	(.L_2893 - .L_2892)
.L_2892:
        /*004c*/ 	.word	0x00000000
        /*0050*/ 	.short	0x0002
        /*0052*/ 	.short	0x0010
        /*0054*/ 	.byte	0x00, 0xf5, 0x21, 0x00


	//----- nvinfo : EIATTR_KPARAM_INFO
	.align		4
.L_2893:
        /*0058*/ 	.byte	0x04, 0x17
        /*005a*/ 	.short	(.L_2895 - .L_2894)
.L_2894:
        /*005c*/ 	.word	0x00000000
        /*0060*/ 	.short	0x0001
        /*0062*/ 	.short	0x0008
        /*0064*/ 	.byte	0x00, 0xf5, 0x21, 0x00


	//----- nvinfo : EIATTR_KPARAM_INFO
	.align		4
.L_2895:
        /*0068*/ 	.byte	0x04, 0x17
        /*006a*/ 	.short	(.L_2897 - .L_2896)
.L_2896:
        /*006c*/ 	.word	0x00000000
        /*0070*/ 	.short	0x0000
        /*0072*/ 	.short	0x0000
        /*0074*/ 	.byte	0x00, 0xf5, 0x21, 0x00


	//----- nvinfo : EIATTR_SPARSE_MMA_MASK
	.align		4
.L_2897:
        /*0078*/ 	.byte	0x03, 0x50
        /*007a*/ 	.short	0x0000


	//----- nvinfo : EIATTR_MAXREG_COUNT
	.align		4
        /*007c*/ 	.byte	0x03, 0x1b
        /*007e*/ 	.short	0x00ff


	//----- nvinfo : EIATTR_NUM_BARRIERS
	.align		4
        /*0080*/ 	.byte	0x02, 0x4c
        /*0082*/ 	.byte	0x01
	.zero		1


	//----- nvinfo : EIATTR_MERCURY_ISA_VERSION
	.align		4
        /*0084*/ 	.byte	0x03, 0x5f
        /*0086*/ 	.short	0x0101


	//----- nvinfo : EIATTR_COOP_GROUP_MASK_REGIDS
	.align		4
        /*0088*/ 	.byte	0x04, 0x29
        /*008a*/ 	.short	(.L_2899 - .L_2898)


	//   ....[0]....
.L_2898:
        /*008c*/ 	.word	0xffffffff


	//   ....[1]....
        /*0090*/ 	.word	0xffffffff


	//   ....[2]....
        /*0094*/ 	.word	0xffffffff


	//   ....[3]....
        /*0098*/ 	.word	0xffffffff


	//   ....[4]....
        /*009c*/ 	.word	0xffffffff


	//   ....[5]....
        /*00a0*/ 	.word	0xffffffff


	//   ....[6]....
        /*00a4*/ 	.word	0xffffffff


	//   ....[7]....
        /*00a8*/ 	.word	0xffffffff


	//   ....[8]....
        /*00ac*/ 	.word	0xffffffff


	//   ....[9]....
        /*00b0*/ 	.word	0xffffffff


	//   ....[10]....
        /*00b4*/ 	.word	0xffffffff


	//   ....[11]....
        /*00b8*/ 	.word	0xffffffff


	//   ....[12]....
        /*00bc*/ 	.word	0xffffffff


	//   ....[13]....
        /*00c0*/ 	.word	0xffffffff


	//   ....[14]....
        /*00c4*/ 	.word	0xffffffff


	//   ....[15]....
        /*00c8*/ 	.word	0xffffffff


	//   ....[16]....
        /*00cc*/ 	.word	0xffffffff


	//   ....[17]....
        /*00d0*/ 	.word	0xffffffff


	//   ....[18]....
        /*00d4*/ 	.word	0xffffffff


	//   ....[19]....
        /*00d8*/ 	.word	0xffffffff


	//   ....[20]....
        /*00dc*/ 	.word	0xffffffff


	//   ....[21]....
        /*00e0*/ 	.word	0xffffffff


	//   ....[22]....
        /*00e4*/ 	.word	0xffffffff


	//   ....[23]....
        /*00e8*/ 	.word	0xffffffff


	//   ....[24]....
        /*00ec*/ 	.word	0xffffffff


	//   ....[25]....
        /*00f0*/ 	.word	0xffffffff


	//   ....[26]....
        /*00f4*/ 	.word	0xffffffff


	//   ....[27]....
        /*00f8*/ 	.word	0xffffffff


	//   ....[28]....
        /*00fc*/ 	.word	0xffffffff


	//   ....[29]....
        /*0100*/ 	.word	0xffffffff


	//   ....[30]....
        /*0104*/ 	.word	0xffffffff


	//   ....[31]....
        /*0108*/ 	.word	0xffffffff


	//   ....[32]....
        /*010c*/ 	.word	0xffffffff


	//   ....[33]....
        /*0110*/ 	.word	0xffffffff


	//   ....[34]....
        /*0114*/ 	.word	0xffffffff


	//   ....[35]....
        /*0118*/ 	.word	0xffffffff


	//   ....[36]....
        /*011c*/ 	.word	0xffffffff


	//   ....[37]....
        /*0120*/ 	.word	0xffffffff


	//   ....[38]....
        /*0124*/ 	.word	0xffffffff


	//   ....[39]....
        /*0128*/ 	.word	0xffffffff


	//   ....[40]....
        /*012c*/ 	.word	0xffffffff


	//   ....[41]....
        /*0130*/ 	.word	0xffffffff


	//   ....[42]....
        /*0134*/ 	.word	0xffffffff


	//   ....[43]....
        /*0138*/ 	.word	0xffffffff


	//   ....[44]....
        /*013c*/ 	.word	0xffffffff


	//   ....[45]....
        /*0140*/ 	.word	0xffffffff


	//   ....[46]....
        /*0144*/ 	.word	0xffffffff


	//   ....[47]....
        /*0148*/ 	.word	0xffffffff


	//   ....[48]....
        /*014c*/ 	.word	0xffffffff


	//   ....[49]....
        /*0150*/ 	.word	0xffffffff


	//   ....[50]....
        /*0154*/ 	.word	0xffffffff


	//   ....[51]....
        /*0158*/ 	.word	0xffffffff


	//   ....[52]....
        /*015c*/ 	.word	0xffffffff


	//   ....[53]....
        /*0160*/ 	.word	0xffffffff


	//   ....[54]....
        /*0164*/ 	.word	0xffffffff


	//   ....[55]....
        /*0168*/ 	.word	0xffffffff


	//   ....[56]....
        /*016c*/ 	.word	0xffffffff


	//   ....[57]....
        /*0170*/ 	.word	0xffffffff


	//   ....[58]....
        /*0174*/ 	.word	0xffffffff


	//   ....[59]....
        /*0178*/ 	.word	0xffffffff


	//----- nvinfo : EIATTR_COOP_GROUP_INSTR_OFFSETS
	.align		4
.L_2899:
        /*017c*/ 	.byte	0x04, 0x28
        /*017e*/ 	.short	(.L_2901 - .L_2900)


	//   ....[0]....
.L_2900:
        /*0180*/ 	.word	0x00000e80


	//   ....[1]....
        /*0184*/ 	.word	0x00000ea0


	//   ....[2]....
        /*0188*/ 	.word	0x00000eb0


	//   ....[3]....
        /*018c*/ 	.word	0x00000ec0


	//   ....[4]....
        /*0190*/ 	.word	0x00000ed0


	//   ....[5]....
        /*0194*/ 	.word	0x00000ee0


	//   ....[6]....
        /*0198*/ 	.word	0x00000f10


	//   ....[7]....
        /*019c*/ 	.word	0x00000f30


	//   ....[8]....
        /*01a0*/ 	.word	0x00000f50


	//   ....[9]....
        /*01a4*/ 	.word	0x00000f70


	//   ....[10]....
        /*01a8*/ 	.word	0x00000f90


	//   ....[11]....
        /*01ac*/ 	.word	0x00000fa0


	//   ....[12]....
        /*01b0*/ 	.word	0x00000fd0


	//   ....[13]....
        /*01b4*/ 	.word	0x00000ff0


	//   ....[14]....
        /*01b8*/ 	.word	0x00001020


	//   ....[15]....
        /*01bc*/ 	.word	0x00001040


	//   ....[16]....
        /*01c0*/ 	.word	0x00001060


	//   ....[17]....
        /*01c4*/ 	.word	0x00001070


	//   ....[18]....
        /*01c8*/ 	.word	0x000010b0


	//   ....[19]....
        /*01cc*/ 	.word	0x000010d0


	//   ....[20]....
        /*01d0*/ 	.word	0x000010f0


	//   ....[21]....
        /*01d4*/ 	.word	0x00001110


	//   ....[22]....
        /*01d8*/ 	.word	0x00001140


	//   ....[23]....
        /*01dc*/ 	.word	0x00001150


	//   ....[24]....
        /*01e0*/ 	.word	0x00001180


	//   ....[25]....
        /*01e4*/ 	.word	0x000011b0


	//   ....[26]....
        /*01e8*/ 	.word	0x000011e0


	//   ....[27]....
        /*01ec*/ 	.word	0x00001210


	//   ....[28]....
        /*01f0*/ 	.word	0x00001230


	//   ....[29]....
        /*01f4*/ 	.word	0x00001240


	//   ....[30]....
        /*01f8*/ 	.word	0x00001420


	//   ....[31]....
        /*01fc*/ 	.word	0x00001430


	//   ....[32]....
        /*0200*/ 	.word	0x00001440


	//   ....[33]....
        /*0204*/ 	.word	0x00001450


	//   ....[34]....
        /*0208*/ 	.word	0x00001460


	//   ....[35]....
        /*020c*/ 	.word	0x00001470


	//   ....[36]....
        /*0210*/ 	.word	0x000014a0


	//   ....[37]....
        /*0214*/ 	.word	0x000014c0


	//   ....[38]....
        /*0218*/ 	.word	0x000014e0


	//   ....[39]....
        /*021c*/ 	.word	0x00001500


	//   ....[40]....
        /*0220*/ 	.word	0x00001520


	//   ....[41]....
        /*0224*/ 	.word	0x00001530


	//   ....[42]....
        /*0228*/ 	.word	0x00001580


	//   ....[43]....
        /*022c*/ 	.word	0x000015a0


	//   ....[44]....
        /*0230*/ 	.word	0x000015c0


	//   ....[45]....
        /*0234*/ 	.word	0x000015d0


	//   ....[46]....
        /*0238*/ 	.word	0x000015e0


	//   ....[47]....
        /*023c*/ 	.word	0x000015f0


	//   ....[48]....
        /*0240*/ 	.word	0x00001620


	//   ....[49]....
        /*0244*/ 	.word	0x00001640


	//   ....[50]....
        /*0248*/ 	.word	0x00001660


	//   ....[51]....
        /*024c*/ 	.word	0x00001680


	//   ....[52]....
        /*0250*/ 	.word	0x000016a0


	//   ....[53]....
        /*0254*/ 	.word	0x000016b0


	//   ....[54]....
        /*0258*/ 	.word	0x000016f0


	//   ....[55]....
        /*025c*/ 	.word	0x00001710


	//   ....[56]....
        /*0260*/ 	.word	0x00001730


	//   ....[57]....
        /*0264*/ 	.word	0x00001750


	//   ....[58]....
        /*0268*/ 	.word	0x00001760


	//   ....[59]....
        /*026c*/ 	.word	0x00001770


	//----- nvinfo : EIATTR_VRC_CTA_INIT_COUNT
	.align		4
.L_2901:
        /*0270*/ 	.byte	0x02, 0x4a
	.zero		1
	.zero		1


	//----- nvinfo : EIATTR_EXIT_INSTR_OFFSETS
	.align		4
        /*0274*/ 	.byte	0x04, 0x1c
        /*0276*/ 	.short	(.L_2903 - .L_2902)


	//   ....[0]....
.L_2902:
        /*0278*/ 	.word	0x00000040


	//   ....[1]....
        /*027c*/ 	.word	0x000012f0


	//   ....[2]....
        /*0280*/ 	.word	0x00001780


	//   ....[3]....
        /*0284*/ 	.word	0x00001a60


	//----- nvinfo : EIATTR_CRS_STACK_SIZE
	.align		4
.L_2903:
        /*0288*/ 	.byte	0x04, 0x1e
        /*028a*/ 	.short	(.L_2905 - .L_2904)
.L_2904:
        /*028c*/ 	.word	0x00000000


	//----- nvinfo : EIATTR_CBANK_PARAM_SIZE
	.align		4
.L_2905:
        /*0290*/ 	.byte	0x03, 0x19
        /*0292*/ 	.short	0x0029


	//----- nvinfo : EIATTR_PARAM_CBANK
	.align		4
        /*0294*/ 	.byte	0x04, 0x0a
        /*0296*/ 	.short	(.L_2907 - .L_2906)
	.align		4
.L_2906:
        /*0298*/ 	.word	index@(.nv.constant0._Z19gemv_kernel_batchedI13__nv_bfloat1614__nv_bfloat162Li64ELi6EEvPKT_S4_S4_PS2_iib)
        /*029c*/ 	.short	0x0380
        /*029e*/ 	.short	0x0029


	//----- nvinfo : EIATTR_SW_WAR
	.align		4
.L_2907:
        /*02a0*/ 	.byte	0x04, 0x36
        /*02a2*/ 	.short	(.L_2909 - .L_2908)
.L_2908:
        /*02a4*/ 	.word	0x00000008
.L_2909:


//--------------------- .nv.info._Z19gemv_kernel_batchedI13__nv_bfloat1614__nv_bfloat162Li64ELi5EEvPKT_S4_S4_PS2_iib --------------------------
	.section	.nv.info._Z19gemv_kernel_batchedI13__nv_bfloat1614__nv_bfloat162Li64ELi5EEvPKT_S4_S4_PS2_iib,"",@"SHT_CUDA_INFO"
	.sectionflags	@""
	.align	4


	//----- nvinfo : EIATTR_CUDA_API_VERSION
	.align		4
        /*0000*/ 	.byte	0x04, 0x37
        /*0002*/ 	.short	(.L_2911 - .L_2910)
.L_2910:
        /*0004*/ 	.word	0x00000082


	//----- nvinfo : EIATTR_KPARAM_INFO
	.align		4
.L_2911:
        /*0008*/ 	.byte	0x04, 0x17
        /*000a*/ 	.short	(.L_2913 - .L_2912)
.L_2912:
        /*000c*/ 	.word	0x00000000
        /*0010*/ 	.short	0x0006
        /*0012*/ 	.short	0x0028
        /*0014*/ 	.byte	0x00, 0xf0, 0x05, 0x00


	//----- nvinfo : EIATTR_KPARAM_INFO
	.align		4
.L_2913:
        /*0018*/ 	.byte	0x04, 0x17
        /*001a*/ 	.short	(.L_2915 - .L_2914)
.L_2914:
        /*001c*/ 	.word	0x00000000
        /*0020*/ 	.short	0x0005
        /*0022*/ 	.short	0x0024
        /*0024*/ 	.byte	0x00, 0xf0, 0x11, 0x00


	//----- nvinfo : EIATTR_KPARAM_INFO
	.align		4
.L_2915:
        /*0028*/ 	.byte	0x04, 0x17
        /*002a*/ 	.short	(.L_2917 - .L_2916)
.L_2916:
        /*002c*/ 	.word	0x00000000
        /*0030*/ 	.short	0x0004
        /*0032*/ 	.short	0x0020
        /*0034*/ 	.byte	0x00, 0xf0, 0x11, 0x00


	//----- nvinfo : EIATTR_KPARAM_INFO
	.align		4
.L_2917:
        /*0038*/ 	.byte	0x04, 0x17
        /*003a*/ 	.short	(.L_2919 - .L_2918)
.L_2918:
        /*003c*/ 	.word	0x00000000
        /*0040*/ 	.short	0x0003
        /*0042*/ 	.short	0x0018
        /*0044*/ 	.byte	0x00, 0xf5, 0x21, 0x00


	//----- nvinfo : EIATTR_KPARAM_INFO
	.align		4
.L_2919:
        /*0048*/ 	.byte	0x04, 0x17
        /*004a*/ 	.short	(.L_2921 - .L_2920)
.L_2920:
        /*004c*/ 	.word	0x00000000
        /*0050*/ 	.short	0x0002
        /*0052*/ 	.short	0x0010
        /*0054*/ 	.byte	0x00, 0xf5, 0x21, 0x00


	//----- nvinfo : EIATTR_KPARAM_INFO
	.align		4
.L_2921:
        /*0058*/ 	.byte	0x04, 0x17
        /*005a*/ 	.short	(.L_2923 - .L_2922)
.L_2922:
        /*005c*/ 	.word	0x00000000
        /*0060*/ 	.short	0x0001
        /*0062*/ 	.short	0x0008
        /*0064*/ 	.byte	0x00, 0xf5, 0x21, 0x00


	//----- nvinfo : EIATTR_KPARAM_INFO
	.align		4
.L_2923:
        /*0068*/ 	.byte	0x04, 0x17
        /*006a*/ 	.short	(.L_2925 - .L_2924)
.L_2924:
        /*006c*/ 	.word	0x00000000
        /*0070*/ 	.short	0x0000
        /*0072*/ 	.short	0x0000
        /*0074*/ 	.byte	0x00, 0xf5, 0x21, 0x00


	//----- nvinfo : EIATTR_SPARSE_MMA_MASK
	.align		4
.L_2925:
        /*0078*/ 	.byte	0x03, 0x50
        /*007a*/ 	.short	0x0000


	//----- nvinfo : EIATTR_MAXREG_COUNT
	.align		4
        /*007c*/ 	.byte	0x03, 0x1b
        /*007e*/ 	.short	0x00ff


	//----- nvinfo : EIATTR_NUM_BARRIERS
	.align		4
        /*0080*/ 	.byte	0x02, 0x4c
        /*0082*/ 	.byte	0x01
	.zero		1


	//----- nvinfo : EIATTR_MERCURY_ISA_VERSION
	.align		4
        /*0084*/ 	.byte	0x03, 0x5f
        /*0086*/ 	.short	0x0101


	//----- nvinfo : EIATTR_COOP_GROUP_MASK_REGIDS
	.align		4
        /*0088*/ 	.byte	0x04, 0x29
        /*008a*/ 	.short	(.L_2927 - .L_2926)


	//   ....[0]....
.L_2926:
        /*008c*/ 	.word	0xffffffff


	//   ....[1]....
        /*0090*/ 	.word	0xffffffff


	//   ....[2]....
        /*0094*/ 	.word	0xffffffff


	//   ....[3]....
        /*0098*/ 	.word	0xffffffff


	//   ....[4]....
        /*009c*/ 	.word	0xffffffff


	//   ....[5]....
        /*00a0*/ 	.word	0xffffffff


	//   ....[6]....
        /*00a4*/ 	.word	0xffffffff


	//   ....[7]....
        /*00a8*/ 	.word	0xffffffff


	//   ....[8]....
        /*00ac*/ 	.word	0xffffffff


	//   ....[9]....
        /*00b0*/ 	.word	0xffffffff


	//   ....[10]....
        /*00b4*/ 	.word	0xffffffff


	//   ....[11]....
        /*00b8*/ 	.word	0xffffffff


	//   ....[12]....
        /*00bc*/ 	.word	0xffffffff


	//   ....[13]....
        /*00c0*/ 	.word	0xffffffff


	//   ....[14]....
        /*00c4*/ 	.word	0xffffffff


	//   ....[15]....
        /*00c8*/ 	.word	0xffffffff


	//   ....[16]....
        /*00cc*/ 	.word	0xffffffff


	//   ....[17]....
        /*00d0*/ 	.word	0xffffffff


	//   ....[18]....
        /*00d4*/ 	.word	0xffffffff


	//   ....[19]....
        /*00d8*/ 	.word	0xffffffff


	//   ....[20]....
        /*00dc*/ 	.word	0xffffffff


	//   ....[21]....
        /*00e0*/ 	.word	0xffffffff


	//   ....[22]....
        /*00e4*/ 	.word	0xffffffff


	//   ....[23]....
        /*00e8*/ 	.word	0xffffffff


	//   ....[24]....
        /*00ec*/ 	.word	0xffffffff


	//   ....[25]....
        /*00f0*/ 	.word	0xffffffff


	//   ....[26]....
        /*00f4*/ 	.word	0xffffffff


	//   ....[27]....
        /*00f8*/ 	.word	0xffffffff


	//   ....[28]....
        /*00fc*/ 	.word	0xffffffff


	//   ....[29]....
        /*0100*/ 	.word	0xffffffff


	//   ....[30]....
        /*0104*/ 	.word	0xffffffff


	//   ....[31]....
        /*0108*/ 	.word	0xffffffff


	//   ....[32]....
        /*010c*/ 	.word	0xffffffff


	//   ....[33]....
        /*0110*/ 	.word	0xffffffff


	//   ....[34]....
        /*0114*/ 	.word	0xffffffff


	//   ....[35]....
        /*0118*/ 	.word	0xffffffff


	//   ....[36]....
        /*011c*/ 	.word	0xffffffff


	//   ....[37]....
        /*0120*/ 	.word	0xffffffff


	//   ....[38]....
        /*0124*/ 	.word	0xffffffff


	//   ....[39]....
        /*0128*/ 	.word	0xffffffff


	//   ....[40]....
        /*012c*/ 	.word	0xffffffff


	//   ....[41]....
        /*0130*/ 	.word	0xffffffff


	//   ....[42]....
        /*0134*/ 	.word	0xffffffff


	//   ....[43]....
        /*0138*/ 	.word	0xffffffff


	//   ....[44]....
        /*013c*/ 	.word	0xffffffff


	//   ....[45]....
        /*0140*/ 	.word	0xffffffff


	//   ....[46]....
        /*0144*/ 	.word	0xffffffff


	//   ....[47]....
        /*0148*/ 	.word	0xffffffff


	//   ....[48]....
        /*014c*/ 	.word	0xffffffff


	//   ....[49]....
        /*0150*/ 	.word	0xffffffff


	//----- nvinfo : EIATTR_COOP_GROUP_INSTR_OFFSETS
	.align		4
.L_2927:
        /*0154*/ 	.byte	0x04, 0x28
        /*0156*/ 	.short	(.L_2929 - .L_2928)


	//   ....[0]....
.L_2928:
        /*0158*/ 	.word	0x00001280


	//   ....[1]....
        /*015c*/ 	.word	0x000012b0


	//   ....[2]....
        /*0160*/ 	.word	0x000012c0


	//   ....[3]....
        /*0164*/ 	.word	0x000012d0


	//   ....[4]....
        /*0168*/ 	.word	0x000012e0


	//   ....[5]....
        /*016c*/ 	.word	0x00001310


	//   ....[6]....
        /*0170*/ 	.word	0x00001330


	//   ....[7]....
        /*0174*/ 	.word	0x00001350


	//   ....[8]....
        /*0178*/ 	.word	0x00001370


	//   ....[9]....
        /*017c*/ 	.word	0x00001380


	//   ....[10]....
        /*0180*/ 	.word	0x000013b0


	//   ....[11]....
        /*0184*/ 	.word	0x000013d0


	//   ....[12]....
        /*0188*/ 	.word	0x000013f0


	//   ....[13]....
        /*018c*/ 	.word	0x00001420


	//   ....[14]....
        /*0190*/ 	.word	0x00001430


	//   ....[15]....
        /*0194*/ 	.word	0x00001470


	//   ....[16]....
        /*0198*/ 	.word	0x00001490


	//   ....[17]....
        /*019c*/ 	.word	0x000014b0


	//   ....[18]....
        /*01a0*/ 	.word	0x000014c0


	//   ....[19]....
        /*01a4*/ 	.word	0x000014d0


	//   ....[20]....
        /*01a8*/ 	.word	0x00001510


	//   ....[21]....
        /*01ac*/ 	.word	0x00001530


	//   ....[22]....
        /*01b0*/ 	.word	0x00001550


	//   ....[23]....
        /*01b4*/ 	.word	0x00001560


	//   ....[24]....
        /*01b8*/ 	.word	0x00001570


	//   ....[25]....
        /*01bc*/ 	.word	0x000017b0


	//   ....[26]....
        /*01c0*/ 	.word	0x000017c0


	//   ....[27]....
        /*01c4*/ 	.word	0x000017d0


	//   ....[28]....
        /*01c8*/ 	.word	0x000017e0


	//   ....[29]....
        /*01cc*/ 	.word	0x000017f0


	//   ....[30]....
        /*01d0*/ 	.word	0x00001830


	//   ....[31]....
        /*01d4*/ 	.word	0x00001850


	//   ....[32]....
        /*01d8*/ 	.word	0x00001870


	//   ....[33]....
        /*01dc*/ 	.word	0x00001880


	//   ....[34]....
        /*01e0*/ 	.word	0x00001890


	//   ....[35]....
        /*01e4*/ 	.word	0x000018c0


	//   ....[36]....
        /*01e8*/ 	.word	0x000018e0


	//   ....[37]....
        /*01ec*/ 	.word	0x00001900


	//   ....[38]....
        /*01f0*/ 	.word	0x00001920


	//   ....[39]....
        /*01f4*/ 	.word	0x00001930


	//   ....[40]....
        /*01f8*/ 	.word	0x00001960


	//   ....[41]....
        /*01fc*/ 	.word	0x00001980


	//   ....[42]....
        /*0200*/ 	.word	0x000019a0


	//   ....[43]....
        /*0204*/ 	.word	0x000019c0


	//   ....[44]....
        /*0208*/ 	.word	0x000019d0


	//   ....[45]....
        /*020c*/ 	.word	0x00001a00


	//   ....[46]....
        /*0210*/ 	.word	0x00001a20


	//   ....[47]....
        /*0214*/ 	.word	0x00001a40


	//   ....[48]....
        /*0218*/ 	.word	0x00001a60


	//   ....[49]....
        /*021c*/ 	.word	0x00001a70


	//----- nvinfo : EIATTR_VRC_CTA_INIT_COUNT
	.align		4
.L_2929:
        /*0220*/ 	.byte	0x02, 0x4a
	.zero		1
	.zero		1


	//----- nvinfo : EIATTR_EXIT_INSTR_OFFSETS
	.align		4
        /*0224*/ 	.byte	0x04, 0x1c
        /*0226*/ 	.short	(.L_2931 - .L_2930)


	//   ....[0]....
.L_2930:
        /*0228*/ 	.word	0x00000040


	//   ....[1]....
        /*022c*/ 	.word	0x000016a0


	//   ....[2]....
        /*0230*/ 	.word	0x00001a80


	//   ....[3]....
        /*0234*/ 	.word	0x00001cf0


	//----- nvinfo : EIATTR_CRS_STACK_SIZE
	.align		4
.L_2931:
        /*0238*/ 	.byte	0x04, 0x1e
        /*023a*/ 	.short	(.L_2933 - .L_2932)
.L_2932:
        /*023c*/ 	.word	0x00000000


	//----- nvinfo : EIATTR_CBANK_PARAM_SIZE
	.align		4
.L_2933:
        /*0240*/ 	.byte	0x03, 0x19
        /*0242*/ 	.short	0x0029


	//----- nvinfo : EIATTR_PARAM_CBANK
	.align		4
        /*0244*/ 	.byte	0x04, 0x0a
        /*0246*/ 	.short	(.L_2935 - .L_2934)
	.align		4
.L_2934:
        /*0248*/ 	.word	index@(.nv.constant0._Z19gemv_kernel_batchedI13__nv_bfloat1614__nv_bfloat162Li64ELi5EEvPKT_S4_S4_PS2_iib)
        /*024c*/ 	.short	0x0380
        /*024e*/ 	.short	0x0029


	//----- nvinfo : EIATTR_SW_WAR
	.align		4
.L_2935:
        /*0250*/ 	.byte	0x04, 0x36
        /*0252*/ 	.short	(.L_2937 - .L_2936)
.L_2936:
        /*0254*/ 	.word	0x00000008
.L_2937:


//--------------------- .nv.info._Z19gemv_kernel_batchedI13__nv_bfloat1614__nv_bfloat162Li64ELi4EEvPKT_S4_S4_PS2_iib --------------------------
	.section	.nv.info._Z19gemv_kernel_batchedI13__nv_bfloat1614__nv_bfloat162Li64ELi4EEvPKT_S4_S4_PS2_iib,"",@"SHT_CUDA_INFO"
	.sectionflags	@""
	.align	4


	//----- nvinfo : EIATTR_CUDA_API_VERSION
	.align		4
        /*0000*/ 	.byte	0x04, 0x37
        /*0002*/ 	.short	(.L_2939 - .L_2938)
.L_2938:
        /*0004*/ 	.word	0x00000082


	//----- nvinfo : EIATTR_KPARAM_INFO
	.align		4
.L_2939:
        /*0008*/ 	.byte	0x04, 0x17
        /*000a*/ 	.short	(.L_2941 - .L_2940)
.L_2940:
        /*000c*/ 	.word	0x00000000
        /*0010*/ 	.short	0x0006
        /*0012*/ 	.short	0x0028
        /*0014*/ 	.byte	0x00, 0xf0, 0x05, 0x00


	//----- nvinfo : EIATTR_KPARAM_INFO
	.align		4
.L_2941:
        /*0018*/ 	.byte	0x04, 0x17
        /*001a*/ 	.short	(.L_2943 - .L_2942)
.L_2942:
        /*001c*/ 	.word	0x00000000
        /*0020*/ 	.short	0x0005
        /*0022*/ 	.short	0x0024
        /*0024*/ 	.byte	0x00, 0xf0, 0x11, 0x00


	//----- nvinfo : EIATTR_KPARAM_INFO
	.align		4
.L_2943:
        /*0028*/ 	.byte	0x04, 0x17
        /*002a*/ 	.short	(.L_2945 - .L_2944)
.L_2944:
        /*002c*/ 	.word	0x00000000
        /*0030*/ 	.short	0x0004
        /*0032*/ 	.short	0x0020
        /*0034*/ 	.byte	0x00, 0xf0, 0x11, 0x00


	//----- nvinfo : EIATTR_KPARAM_INFO
	.align		4
.L_2945:
        /*0038*/ 	.byte	0x04, 0x17
        /*003a*/ 	.short	(.L_2947 - .L_2946)
.L_2946:
        /*003c*/ 	.word	0x00000000
        /*0040*/ 	.short	0x0003
        /*0042*/ 	.short	0x0018
        /*0044*/ 	.byte	0x00, 0xf5, 0x21, 0x00


	//----- nvinfo : EIATTR_KPARAM_INFO
	.align		4
.L_2947:
        /*0048*/ 	.byte	0x04, 0x17
        /*004a*/ 	.short	(.L_2949 - .L_2948)
.L_2948:
        /*004c*/ 	.word	0x00000000
        /*0050*/ 	.short	0x0002
        /*0052*/ 	.short	0x0010
        /*0054*/ 	.byte	0x00, 0xf5, 0x21, 0x00


	//----- nvinfo : EIATTR_KPARAM_INFO
	.align		4
.L_2949:
        /*0058*/ 	.byte	0x04, 0x17
        /*005a*/ 	.short	(.L_2951 - .L_2950)
.L_2950:
        /*005c*/ 	.word	0x00000000
        /*0060*/ 	.short	0x0001
        /*0062*/ 	.short	0x0008
        /*0064*/ 	.byte	0x00, 0xf5, 0x21, 0x00


	//----- nvinfo : EIATTR_KPARAM_INFO
	.align		4
.L_2951:
        /*0068*/ 	.byte	0x04, 0x17
        /*006a*/ 	.short	(.L_2953 - .L_2952)
.L_2952:
        /*006c*/ 	.word	0x00000000
        /*0070*/ 	.short	0x0000
        /*0072*/ 	.short	0x0000
        /*0074*/ 	.byte	0x00, 0xf5, 0x21, 0x00


	//----- nvinfo : EIATTR_SPARSE_MMA_MASK
	.align		4
.L_2953:
        /*0078*/ 	.byte	0x03, 0x50
        /*007a*/ 	.short	0x0000


	//----- nvinfo : EIATTR_MAXREG_COUNT
	.align		4
        /*007c*/ 	.byte	0x03, 0x1b
        /*007e*/ 	.short	0x00ff


	//----- nvinfo : EIATTR_NUM_BARRIERS
	.align		4
        /*0080*/ 	.byte	0x02, 0x4c
        /*0082*/ 	.byte	0x01
	.zero		1


	//----- nvinfo : EIATTR_MERCURY_ISA_VERSION
	.align		4
        /*0084*/ 	.byte	0x03, 0x5f
        /*0086*/ 	.short	0x0101


	//----- nvinfo : EIATTR_COOP_GROUP_MASK_REGIDS
	.align		4
        /*0088*/ 	.byte	0x04, 0x29
        /*008a*/ 	.short	(.L_2955 - .L_2954)


	//   ....[0]....
.L_2954:
        /*008c*/ 	.word	0xffffffff


	//   ....[1]....
        /*0090*/ 	.word	0xffffffff


	//   ....[2]....
        /*0094*/ 	.word	0xffffffff


	//   ....[3]....
        /*0098*/ 	.word	0xffffffff


	//   ....[4]....
        /*009c*/ 	.word	0xffffffff


	//   ....[5]....
        /*00a0*/ 	.word	0xffffffff


	//   ....[6]....
        /*00a4*/ 	.word	0xffffffff


	//   ....[7]....
        /*00a8*/ 	.word	0xffffffff


	//   ....[8]....
        /*00ac*/ 	.word	0xffffffff


	//   ....[9]....
        /*00b0*/ 	.word	0xffffffff


	//   ....[10]....
        /*00b4*/ 	.word	0xffffffff


	//   ....[11]....
        /*00b8*/ 	.word	0xffffffff


	//   ....[12]....
        /*00bc*/ 	.word	0xffffffff


	//   ....[13]....
        /*00c0*/ 	.word	0xffffffff


	//   ....[14]....
        /*00c4*/ 	.word	0xffffffff


	//   ....[15]....
        /*00c8*/ 	.word	0xffffffff


	//   ....[16]....
        /*00cc*/ 	.word	0xffffffff


	//   ....[17]....
        /*00d0*/ 	.word	0xffffffff


	//   ....[18]....
        /*00d4*/ 	.word	0xffffffff


	//   ....[19]....
        /*00d8*/ 	.word	0xffffffff


	//   ....[20]....
        /*00dc*/ 	.word	0xffffffff


	//   ....[21]....
        /*00e0*/ 	.word	0xffffffff


	//   ....[22]....
        /*00e4*/ 	.word	0xffffffff


	//   ....[23]....
        /*00e8*/ 	.word	0xffffffff


	//   ....[24]....
        /*00ec*/ 	.word	0xffffffff


	//   ....[25]....
        /*00f0*/ 	.word	0xffffffff


	//   ....[26]....
        /*00f4*/ 	.word	0xffffffff


	//   ....[27]....
        /*00f8*/ 	.word	0xffffffff


	//   ....[28]....
        /*00fc*/ 	.word	0xffffffff


	//   ....[29]....
        /*0100*/ 	.word	0xffffffff


	//   ....[30]....
        /*0104*/ 	.word	0xffffffff


	//   ....[31]....
        /*0108*/ 	.word	0xffffffff


	//   ....[32]....
        /*010c*/ 	.word	0xffffffff


	//   ....[33]....
        /*0110*/ 	.word	0xffffffff


	//   ....[34]....
        /*0114*/ 	.word	0xffffffff


	//   ....[35]....
        /*0118*/ 	.word	0xffffffff


	//   ....[36]....
        /*011c*/ 	.word	0xffffffff


	//   ....[37]....
        /*0120*/ 	.word	0xffffffff


	//   ....[38]....
        /*0124*/ 	.word	0xffffffff


	//   ....[39]....
        /*0128*/ 	.word	0xffffffff


	//----- nvinfo : EIATTR_COOP_GROUP_INSTR_OFFSETS
	.align		4
.L_2955:
        /*012c*/ 	.byte	0x04, 0x28
        /*012e*/ 	.short	(.L_2957 - .L_2956)


	//   ....[0]....
.L_2956:
        /*0130*/ 	.word	0x00000fc0


	//   ....[1]....
        /*0134*/ 	.word	0x00000fe0


	//   ....[2]....
        /*0138*/ 	.word	0x00000ff0


	//   ....[3]....
        /*013c*/ 	.word	0x00001000


	//   ....[4]....
        /*0140*/ 	.word	0x00001030


	//   ....[5]....
        /*0144*/ 	.word	0x00001050


	//   ....[6]....
        /*0148*/ 	.word	0x00001070


	//   ....[7]....
        /*014c*/ 	.word	0x00001080


	//   ....[8]....
        /*0150*/ 	.word	0x000010b0


	//   ....[9]....
        /*0154*/ 	.word	0x000010d0


	//   ....[10]....
        /*0158*/ 	.word	0x000010f0


	//   ....[11]....
        /*015c*/ 	.word	0x00001100


	//   ....[12]....
        /*0160*/ 	.word	0x00001130


	//   ....[13]....
        /*0164*/ 	.word	0x00001160


	//   ....[14]....
        /*0168*/ 	.word	0x00001180


	//   ....[15]....
        /*016c*/ 	.word	0x00001190


	//   ....[16]....
        /*0170*/ 	.word	0x000011e0


	//   ....[17]....
        /*0174*/ 	.word	0x00001210


	//   ....[18]....
        /*0178*/ 	.word	0x00001220


	//   ....[19]....
        /*017c*/ 	.word	0x00001230


	//   ....[20]....
        /*0180*/ 	.word	0x000013e0


	//   ....[21]....
        /*0184*/ 	.word	0x000013f0


	//   ....[22]....
        /*0188*/ 	.word	0x00001400


	//   ....[23]....
        /*018c*/ 	.word	0x00001410


	//   ....[24]....
        /*0190*/ 	.word	0x00001440


	//   ....[25]....
        /*0194*/ 	.word	0x00001460


	//   ....[26]....
        /*0198*/ 	.word	0x00001480


	//   ....[27]....
        /*019c*/ 	.word	0x00001490


	//   ....[28]....
        /*01a0*/ 	.word	0x000014c0


	//   ....[29]....
        /*01a4*/ 	.word	0x000014e0


	//   ....[30]....
        /*01a8*/ 	.word	0x00001500


	//   ....[31]....
        /*01ac*/ 	.word	0x00001510


	//   ....[32]....
        /*01b0*/ 	.word	0x00001550


	//   ....[33]....
        /*01b4*/ 	.word	0x00001570


	//   ....[34]....
        /*01b8*/ 	.word	0x00001580


	//   ....[35]....
        /*01bc*/ 	.word	0x00001590


	//   ....[36]....
        /*01c0*/ 	.word	0x000015c0


	//   ....[37]....
        /*01c4*/ 	.word	0x000015e0


	//   ....[38]....
        /*01c8*/ 	.word	0x00001600


	//   ....[39]....
        /*01cc*/ 	.word	0x00001610


	//----- nvinfo : EIATTR_VRC_CTA_INIT_COUNT
	.align		4
.L_2957:
        /*01d0*/ 	.byte	0x02, 0x4a
	.zero		1
	.zero		1


	//----- nvinfo : EIATTR_EXIT_INSTR_OFFSETS
	.align		4
        /*01d4*/ 	.byte	0x04, 0x1c
        /*01d6*/ 	.short	(.L_2959 - .L_2958)


	//   ....[0]....
.L_2958:
        /*01d8*/ 	.word	0x00000040


	//   ....[1]....
        /*01dc*/ 	.word	0x000012f0


	//   ....[2]....
        /*01e0*/ 	.word	0x00001620


	//   ....[3]....
        /*01e4*/ 	.word	0x00001840


	//----- nvinfo : EIATTR_CRS_STACK_SIZE
	.align		4
.L_2959:
        /*01e8*/ 	.byte	0x04, 0x1e
        /*01ea*/ 	.short	(.L_2961 - .L_2960)
.L_2960:
        /*01ec*/ 	.word	0x00000000


	//----- nvinfo : EIATTR_CBANK_PARAM_SIZE
	.align		4
.L_2961:
        /*01f0*/ 	.byte	0x03, 0x19
        /*01f2*/ 	.short	0x0029


	//----- nvinfo : EIATTR_PARAM_CBANK
	.align		4
        /*01f4*/ 	.byte	0x04, 0x0a
        /*01f6*/ 	.short	(.L_2963 - .L_2962)
	.align		4
.L_2962:
        /*01f8*/ 	.word	index@(.nv.constant0._Z19gemv_kernel_batchedI13__nv_bfloat1614__nv_bfloat162Li64ELi4EEvPKT_S4_S4_PS2_iib)
        /*01fc*/ 	.short	0x0380
        /*01fe*/ 	.short	0x0029


	//----- nvinfo : EIATTR_SW_WAR
	.align		4
.L_2963:
        /*0200*/ 	.byte	0x04, 0x36
        /*0202*/ 	.short	(.L_2965 - .L_2964)
.L_2964:
        /*0204*/ 	.word	0x00000008
.L_2965:


//--------------------- .nv.info._Z19gemv_kernel_batchedI13__nv_bfloat1614__nv_bfloat162Li64ELi3EEvPKT_S4_S4_PS2_iib --------------------------
	.section	.nv.info._Z19gemv_kernel_batchedI13__nv_bfloat1614__nv_bfloat162Li64ELi3EEvPKT_S4_S4_PS2_iib,"",@"SHT_CUDA_INFO"
	.sectionflags	@""
	.align	4


	//----- nvinfo : EIATTR_CUDA_API_VERSION
	.align		4
        /*0000*/ 	.byte	0x04, 0x37
        /*0002*/ 	.short	(.L_2967 - .L_2966)
.L_2966:
        /*0004*/ 	.word	0x00000082


	//----- nvinfo : EIATTR_KPARAM_INFO
	.align		4
.L_2967:
        /*0008*/ 	.byte	0x04, 0x17
        /*000a*/ 	.short	(.L_2969 - .L_2968)
.L_2968:
        /*000c*/ 	.word	0x00000000
        /*0010*/ 	.short	0x0006
        /*0012*/ 	.short	0x0028
        /*0014*/ 	.byte	0x00, 0xf0, 0x05, 0x00


	//----- nvinfo : EIATTR_KPARAM_INFO
	.align		4
.L_2969:
        /*0018*/ 	.byte	0x04, 0x17
        /*001a*/ 	.short	(.L_2971 - .L_2970)
.L_2970:
        /*001c*/ 	.word	0x00000000
        /*0020*/ 	.short	0x0005
        /*0022*/ 	.short	0x0024
        /*0024*/ 	.byte	0x00, 0xf0, 0x11, 0x00


	//----- nvinfo : EIATTR_KPARAM_INFO
	.align		4
.L_2971:
        /*0028*/ 	.byte	0x04, 0x17
        /*002a*/ 	.short	(.L_2973 - .L_2972)
.L_2972:
        /*002c*/ 	.word	0x00000000
        /*0030*/ 	.short	0x0004
        /*0032*/ 	.short	0x0020
        /*0034*/ 	.byte	0x00, 0xf0, 0x11, 0x00


	//----- nvinfo : EIATTR_KPARAM_INFO
	.align		4
.L_2973:
        /*0038*/ 	.byte	0x04, 0x17
        /*003a*/ 	.short	(.L_2975 - .L_2974)
.L_2974:
        /*003c*/ 	.word	0x00000000
        /*0040*/ 	.short	0x0003
        /*0042*/ 	.short	0x0018
        /*0044*/ 	.byte	0x00, 0xf5, 0x21, 0x00


	//----- nvinfo : EIATTR_KPARAM_INFO
	.align		4
.L_2975:
        /*0048*/ 	.byte	0x04, 0x17
        /*004a*/ 	.short	(.L_2977 - .L_2976)
.L_2976:
        /*004c*/ 	.word	0x00000000
        /*0050*/ 	.short	0x0002
        /*0052*/ 	.short	0x0010
        /*0054*/ 	.byte	0x00, 0xf5, 0x21, 0x00


	//----- nvinfo : EIATTR_KPARAM_INFO
	.align		4
.L_2977:
        /*0058*/ 	.byte	0x04, 0x17
        /*005a*/ 	.short	(.L_2979 - .L_2978)
.L_2978:
        /*005c*/ 	.word	0x00000000
        /*0060*/ 	.short	0x0001
        /*0062*/ 	.short	0x0008
        /*0064*/ 	.byte	0x00, 0xf5, 0x21, 0x00


	//----- nvinfo : EIATTR_KPARAM_INFO
	.align		4
.L_2979:
        /*0068*/ 	.byte	0x04, 0x17
        /*006a*/ 	.short	(.L_2981 - .L_2980)
.L_2980:
        /*006c*/ 	.word	0x00000000
        /*0070*/ 	.short	0x0000
        /*0072*/ 	.short	0x0000
        /*0074*/ 	.byte	0x00, 0xf5, 0x21, 0x00


	//----- nvinfo : EIATTR_SPARSE_MMA_MASK
	.align		4
.L_2981:
        /*0078*/ 	.byte	0x03, 0x50
        /*007a*/ 	.short	0x0000


	//----- nvinfo : EIATTR_MAXREG_COUNT
	.align		4
        /*007c*/ 	.byte	0x03, 0x1b
        /*007e*/ 	.short	0x00ff


	//----- nvinfo : EIATTR_NUM_BARRIERS
	.align		4
        /*0080*/ 	.byte	0x02, 0x4c
        /*0082*/ 	.byte	0x01
	.zero		1


	//----- nvinfo : EIATTR_MERCURY_ISA_VERSION
	.align		4
        /*0084*/ 	.byte	0x03, 0x5f
        /*0086*/ 	.short	0x0101


	//----- nvinfo : EIATTR_INT_WARP_WIDE_INSTR_OFFSETS
	.align		4
        /*0088*/ 	.byte	0x04, 0x31
        /*008a*/ 	.short	(.L_2983 - .L_2982)


	//   ....[0]....
.L_2982:
        /*008c*/ 	.word	0x00000c60


	//----- nvinfo : EIATTR_COOP_GROUP_MASK_REGIDS
	.align		4
.L_2983:
        /*0090*/ 	.byte	0x04, 0x29
        /*0092*/ 	.short	(.L_2985 - .L_2984)


	//   ....[0]....
.L_2984:
        /*0094*/ 	.word	0xffffffff


	//   ....[1]....
        /*0098*/ 	.word	0xffffffff


	//   ....[2]....
        /*009c*/ 	.word	0xffffffff


	//   ....[3]....
        /*00a0*/ 	.word	0xffffffff


	//   ....[4]....
        /*00a4*/ 	.word	0xffffffff


	//   ....[5]....
        /*00a8*/ 	.word	0xffffffff


	//   ....[6]....
        /*00ac*/ 	.word	0xffffffff


	//   ....[7]....
        /*00b0*/ 	.word	0xffffffff


	//   ....[8]....
        /*00b4*/ 	.word	0xffffffff


	//   ....[9]....
        /*00b8*/ 	.word	0xffffffff


	//   ....[10]....
        /*00bc*/ 	.word	0xffffffff


	//   ....[11]....
        /*00c0*/ 	.word	0xffffffff


	//   ....[12]....
        /*00c4*/ 	.word	0xffffffff


	//   ....[13]....
        /*00c8*/ 	.word	0xffffffff


	//   ....[14]....
        /*00cc*/ 	.word	0xffffffff


	//   ....[15]....
        /*00d0*/ 	.word	0xffffffff


	//   ....[16]....
        /*00d4*/ 	.word	0xffffffff


	//   ....[17]....
        /*00d8*/ 	.word	0xffffffff


	//   ....[18]....
        /*00dc*/ 	.word	0xffffffff


	//   ....[19]....
        /*00e0*/ 	.word	0xffffffff


	//   ....[20]....
        /*00e4*/ 	.word	0xffffffff


	//   ....[21]....
        /*00e8*/ 	.word	0xffffffff


	//   ....[22]....
        /*00ec*/ 	.word	0xffffffff


	//   ....[23]....
        /*00f0*/ 	.word	0xffffffff


	//   ....[24]....
        /*00f4*/ 	.word	0xffffffff


	//   ....[25]....
        /*00f8*/ 	.word	0xffffffff


	//   ....[26]....
        /*00fc*/ 	.word	0xffffffff


	//   ....[27]....
        /*0100*/ 	.word	0xffffffff


	//   ....[28]....
        /*0104*/ 	.word	0xffffffff


	//   ....[29]....
        /*0108*/ 	.word	0xffffffff


	//----- nvinfo : EIATTR_COOP_GROUP_INSTR_OFFSETS
	.align		4
.L_2985:
        /*010c*/ 	.byte	0x04, 0x28
        /*010e*/ 	.short	(.L_2987 - .L_2986)


	//   ....[0]....
.L_2986:
        /*0110*/ 	.word	0x00000db0


	//   ....[1]....
        /*0114*/ 	.word	0x00000dc0


	//   ....[2]....
        /*0118*/ 	.word	0x00000dd0


	//   ....[3]....
        /*011c*/ 	.word	0x00000e10


	//   ....[4]....
        /*0120*/ 	.word	0x00000e20


	//   ....[5]....
        /*0124*/ 	.word	0x00000e30


	//   ....[6]....
        /*0128*/ 	.word	0x00000e70


	//   ....[7]....
        /*012c*/ 	.word	0x00000e80


	//   ....[8]....
        /*0130*/ 	.word	0x00000e90


	//   ....[9]....
        /*0134*/ 	.word	0x00000ee0


	//   ....[10]....
        /*0138*/ 	.word	0x00000ef0


	//   ....[11]....
        /*013c*/ 	.word	0x00000f00


	//   ....[12]....
        /*0140*/ 	.word	0x00000f50


	//   ....[13]....
        /*0144*/ 	.word	0x00000f60


	//   ....[14]....
        /*0148*/ 	.word	0x00000f70


	//   ....[15]....
        /*014c*/ 	.word	0x00001110


	//   ....[16]....
        /*0150*/ 	.word	0x00001120


	//   ....[17]....
        /*0154*/ 	.word	0x00001130


	//   ....[18]....
        /*0158*/ 	.word	0x00001170


	//   ....[19]....
        /*015c*/ 	.word	0x00001180


	//   ....[20]....
        /*0160*/ 	.word	0x00001190


	//   ....[21]....
        /*0164*/ 	.word	0x000011c0


	//   ....[22]....
        /*0168*/ 	.word	0x000011e0


	//   ....[23]....
        /*016c*/ 	.word	0x000011f0


	//   ....[24]....
        /*0170*/ 	.word	0x00001220


	//   ....[25]....
        /*0174*/ 	.word	0x00001240


	//   ....[26]....
        /*0178*/ 	.word	0x00001250


	//   ....[27]....
        /*017c*/ 	.word	0x00001280


	//   ....[28]....
        /*0180*/ 	.word	0x000012a0


	//   ....[29]....
        /*0184*/ 	.word	0x000012b0


	//----- nvinfo : EIATTR_VRC_CTA_INIT_COUNT
	.align		4
.L_2987:
        /*0188*/ 	.byte	0x02, 0x4a
	.zero		1
	.zero		1


	//----- nvinfo : EIATTR_EXIT_INSTR_OFFSETS
	.align		4
        /*018c*/ 	.byte	0x04, 0x1c
        /*018e*/ 	.short	(.L_2989 - .L_2988)


	//   ....[0]....
.L_2988:
        /*0190*/ 	.word	0x00000050


	//   ....[1]....
        /*0194*/ 	.word	0x00001040


	//   ....[2]....
        /*0198*/ 	.word	0x000012c0


	//   ....[3]....
        /*019c*/ 	.word	0x00001560


	//----- nvinfo : EIATTR_CRS_STACK_SIZE
	.align		4
.L_2989:
        /*01a0*/ 	.byte	0x04, 0x1e
        /*01a2*/ 	.short	(.L_2991 - .L_2990)
.L_2990:
        /*01a4*/ 	.word	0x00000000


	//----- nvinfo : EIATTR_CBANK_PARAM_SIZE
	.align		4
.L_2991:
        /*01a8*/ 	.byte	0x03, 0x19
        /*01aa*/ 	.short	0x0029


	//----- nvinfo : EIATTR_PARAM_CBANK
	.align		4
        /*01ac*/ 	.byte	0x04, 0x0a
        /*01ae*/ 	.short	(.L_2993 - .L_2992)
	.align		4
.L_2992:
        /*01b0*/ 	.word	index@(.nv.constant0._Z19gemv_kernel_batchedI13__nv_bfloat1614__nv_bfloat162Li64ELi3EEvPKT_S4_S4_PS2_iib)
        /*01b4*/ 	.short	0x0380
        /*01b6*/ 	.short	0x0029


	//----- nvinfo : EIATTR_SW_WAR
	.align		4
.L_2993:
        /*01b8*/ 	.byte	0x04, 0x36
        /*01ba*/ 	.short	(.L_2995 - .L_2994)
.L_2994:
        /*01bc*/ 	.word	0x00000008
.L_2995:


//--------------------- .nv.info._Z19gemv_kernel_batchedI13__nv_bfloat1614__nv_bfloat162Li64ELi2EEvPKT_S4_S4_PS2_iib --------------------------
	.section	.nv.info._Z19gemv_kernel_batchedI13__nv_bfloat1614__nv_bfloat162Li64ELi2EEvPKT_S4_S4_PS2_iib,"",@"SHT_CUDA_INFO"
	.sectionflags	@""
	.align	4


	//----- nvinfo : EIATTR_CUDA_API_VERSION
	.align		4
        /*0000*/ 	.byte	0x04, 0x37
        /*0002*/ 	.short	(.L_2997 - .L_2996)
.L_2996:
        /*0004*/ 	.word	0x00000082


	//----- nvinfo : EIATTR_KPARAM_INFO
	.align		4
.L_2997:
        /*0008*/ 	.byte	0x04, 0x17
        /*000a*/ 	.short	(.L_2999 - .L_2998)
.L_2998:
        /*000c*/ 	.word	0x00000000
        /*0010*/ 	.short	0x0006
        /*0012*/ 	.short	0x0028
        /*0014*/ 	.byte	0x00, 0xf0, 0x05, 0x00


	//----- nvinfo : EIATTR_KPARAM_INFO
	.align		4
.L_2999:
        /*0018*/ 	.byte	0x04, 0x17
        /*001a*/ 	.short	(.L_3001 - .L_3000)
.L_3000:
        /*001c*/ 	.word	0x00000000
        /*0020*/ 	.short	0x0005
        /*0022*/ 	.short	0x0024
        /*0024*/ 	.byte	0x00, 0xf0, 0x11, 0x00


	//----- nvinfo : EIATTR_KPARAM_INFO
	.align		4
.L_3001:
        /*0028*/ 	.byte	0x04, 0x17
        /*002a*/ 	.short	(.L_3003 - .L_3002)
.L_3002:
        /*002c*/ 	.word	0x00000000
        /*0030*/ 	.short	0x0004
        /*0032*/ 	.short	0x0020
        /*0034*/ 	.byte	0x00, 0xf0, 0x11, 0x00


	//----- nvinfo : EIATTR_KPARAM_INFO
	.align		4
.L_3003:
        /*0038*/ 	.byte	0x04, 0x17
        /*003a*/ 	.short	(.L_3005 - .L_3004)
.L_3004:
        /*003c*/ 	.word	0x00000000
        /*0040*/ 	.short	0x0003
        /*0042*/ 	.short	0x0018
        /*0044*/ 	.byte	0x00, 0xf5, 0x21, 0x00


	//----- nvinfo : EIATTR_KPARAM_INFO
	.align		4
.L_3005:
        /*0048*/ 	.byte	0x04, 0x17
        /*004a*/ 	.short	(.L_3007 - .L_3006)
.L_3006:
        /*004c*/ 	.word	0x00000000
        /*0050*/ 	.short	0x0002
        /*0052*/ 	.short	0x0010
        /*0054*/ 	.byte	0x00, 0xf5, 0x21, 0x00


	//----- nvinfo : EIATTR_KPARAM_INFO
	.align		4
.L_3007:
        /*0058*/ 	.byte	0x04, 0x17
        /*005a*/ 	.short	(.L_3009 - .L_3008)
.L_3008:
        /*005c*/ 	.word	0x00000000
        /*0060*/ 	.short	0x0001
        /*0062*/ 	.short	0x0008
        /*0064*/ 	.byte	0x00, 0xf5, 0x21, 0x00


	//----- nvinfo : EIATTR_KPARAM_INFO
	.align		4
.L_3009:
        /*0068*/ 	.byte	0x04, 0x17
        /*006a*/ 	.short	(.L_3011 - .L_3010)
.L_3010:
        /*006c*/ 	.word	0x00000000
        /*0070*/ 	.short	0x0000
        /*0072*/ 	.short	0x0000
        /*0074*/ 	.byte	0x00, 0xf5, 0x21, 0x00


	//----- nvinfo : EIATTR_SPARSE_MMA_MASK
	.align		4
.L_3011:
        /*0078*/ 	.byte	0x03, 0x50
        /*007a*/ 	.short	0x0000


	//----- nvinfo : EIATTR_MAXREG_COUNT
	.align		4
        /*007c*/ 	.byte	0x03, 0x1b
        /*007e*/ 	.short	0x00ff


	//----- nvinfo : EIATTR_NUM_BARRIERS
	.align		4
        /*0080*/ 	.byte	0x02, 0x4c
        /*0082*/ 	.byte	0x01
	.zero		1


	//----- nvinfo : EIATTR_MERCURY_ISA_VERSION
	.align		4
        /*0084*/ 	.byte	0x03, 0x5f
        /*0086*/ 	.short	0x0101


	//----- nvinfo : EIATTR_COOP_GROUP_MASK_REGIDS
	.align		4
        /*0088*/ 	.byte	0x04, 0x29
        /*008a*/ 	.short	(.L_3013 - .L_3012)


	//   ....[0]....
.L_3012:
        /*008c*/ 	.word	0xffffffff


	//   ....[1]....
        /*0090*/ 	.word	0xffffffff


	//   ....[2]....
        /*0094*/ 	.word	0xffffffff


	//   ....[3]....
        /*0098*/ 	.word	0xffffffff


	//   ....[4]....
        /*009c*/ 	.word	0xffffffff


	//   ....[5]....
        /*00a0*/ 	.word	0xffffffff


	//   ....[6]....
        /*00a4*/ 	.word	0xffffffff


	//   ....[7]....
        /*00a8*/ 	.word	0xffffffff


	//   ....[8]....
        /*00ac*/ 	.word	0xffffffff


	//   ....[9]....
        /*00b0*/ 	.word	0xffffffff


	//   ....[10]....
        /*00b4*/ 	.word	0xffffffff


	//   ....[11]....
        /*00b8*/ 	.word	0xffffffff


	//   ....[12]....
        /*00bc*/ 	.word	0xffffffff


	//   ....[13]....
        /*00c0*/ 	.word	0xffffffff


	//   ....[14]....
        /*00c4*/ 	.word	0xffffffff


	//   ....[15]....
        /*00c8*/ 	.word	0xffffffff


	//   ....[16]....
        /*00cc*/ 	.word	0xffffffff


	//   ....[17]....
        /*00d0*/ 	.word	0xffffffff


	//   ....[18]....
        /*00d4*/ 	.word	0xffffffff


	//   ....[19]....
        /*00d8*/ 	.word	0xffffffff


	//----- nvinfo : EIATTR_COOP_GROUP_INSTR_OFFSETS
	.align		4
.L_3013:
        /*00dc*/ 	.byte	0x04, 0x28
        /*00de*/ 	.short	(.L_3015 - .L_3014)


	//   ....[0]....
.L_3014:
        /*00e0*/ 	.word	0x00000a50


	//   ....[1]....
        /*00e4*/ 	.word	0x00000a60


	//   ....[2]....
        /*00e8*/ 	.word	0x00000a90


	//   ....[3]....
        /*00ec*/ 	.word	0x00000aa0


	//   ....[4]....
        /*00f0*/ 	.word	0x00000ad0


	//   ....[5]....
        /*00f4*/ 	.word	0x00000ae0


	//   ....[6]....
        /*00f8*/ 	.word	0x00000b20


	//   ....[7]....
        /*00fc*/ 	.word	0x00000b30


	//   ....[8]....
        /*0100*/ 	.word	0x00000b70


	//   ....[9]....
        /*0104*/ 	.word	0x00000b80


	//   ....[10]....
        /*0108*/ 	.word	0x00000cc0


	//   ....[11]....
        /*010c*/ 	.word	0x00000cd0


	//   ....[12]....
        /*0110*/ 	.word	0x00000d00


	//   ....[13]....
        /*0114*/ 	.word	0x00000d10


	//   ....[14]....
        /*0118*/ 	.word	0x00000d40


	//   ....[15]....
        /*011c*/ 	.word	0x00000d50


	//   ....[16]....
        /*0120*/ 	.word	0x00000d80


	//   ....[17]....
        /*0124*/ 	.word	0x00000d90


	//   ....[18]....
        /*0128*/ 	.word	0x00000dc0


	//   ....[19]....
        /*012c*/ 	.word	0x00000dd0


	//----- nvinfo : EIATTR_VRC_CTA_INIT_COUNT
	.align		4
.L_3015:
        /*0130*/ 	.byte	0x02, 0x4a
	.zero		1
	.zero		1


	//----- nvinfo : EIATTR_EXIT_INSTR_OFFSETS
	.align		4
        /*0134*/ 	.byte	0x04, 0x1c
        /*0136*/ 	.short	(.L_3017 - .L_3016)


	//   ....[0]....
.L_3016:
        /*0138*/ 	.word	0x00000040


	//   ....[1]....
        /*013c*/ 	.word	0x00000c10


	//   ....[2]....
        /*0140*/ 	.word	0x00000de0


	//   ....[3]....
        /*0144*/ 	.word	0x00000f30


	//----- nvinfo : EIATTR_CRS_STACK_SIZE
	.align		4
.L_3017:
        /*0148*/ 	.byte	0x04, 0x1e
        /*014a*/ 	.short	(.L_3019 - .L_3018)
.L_3018:
        /*014c*/ 	.word	0x00000000


	//----- nvinfo : EIATTR_CBANK_PARAM_SIZE
	.align		4
.L_3019:
        /*0150*/ 	.byte	0x03, 0x19
        /*0152*/ 	.short	0x0029


	//----- nvinfo : EIATTR_PARAM_CBANK
	.align		4
        /*0154*/ 	.byte	0x04, 0x0a
        /*0156*/ 	.short	(.L_3021 - .L_3020)
	.align		4
.L_3020:
        /*0158*/ 	.word	index@(.nv.constant0._Z19gemv_kernel_batchedI13__nv_bfloat1614__nv_bfloat162Li64ELi2EEvPKT_S4_S4_PS2_iib)
        /*015c*/ 	.short	0x0380
        /*015e*/ 	.short	0x0029


	//----- nvinfo : EIATTR_SW_WAR
	.align		4
.L_3021:
        /*0160*/ 	.byte	0x04, 0x36
        /*0162*/ 	.short	(.L_3023 - .L_3022)
.L_3022:
        /*0164*/ 	.word	0x00000008
.L_3023:


//--------------------- .nv.info._Z19gemv_kernel_batchedI13__nv_bfloat1614__nv_bfloat162Li64ELi1EEvPKT_S4_S4_PS2_iib --------------------------
	.section	.nv.info._Z19gemv_kernel_batchedI13__nv_bfloat1614__nv_bfloat162Li64ELi1EEvPKT_S4_S4_PS2_iib,"",@"SHT_CUDA_INFO"
	.sectionflags	@""
	.align	4


	//----- nvinfo : EIATTR_CUDA_API_VERSION
	.align		4
        /*0000*/ 	.byte	0x04, 0x37
        /*0002*/ 	.short	(.L_3025 - .L_3024)
.L_3024:
        /*0004*/ 	.word	0x00000082


	//----- nvinfo : EIATTR_KPARAM_INFO
	.align		4
.L_3025:
        /*0008*/ 	.byte	0x04, 0x17
        /*000a*/ 	.short	(.L_3027 - .L_3026)
.L_3026:
        /*000c*/ 	.word	0x00000000
        /*0010*/ 	.short	0x0006
        /*0012*/ 	.short	0x0028
        /*0014*/ 	.byte	0x00, 0xf0, 0x05, 0x00


	//----- nvinfo : EIATTR_KPARAM_INFO
	.align		4
.L_3027:
        /*0018*/ 	.byte	0x04, 0x17
        /*001a*/ 	.short	(.L_3029 - .L_3028)
.L_3028:
        /*001c*/ 	.word	0x00000000
        /*0020*/ 	.short	0x0005
        /*0022*/ 	.short	0x0024
        /*0024*/ 	.byte	0x00, 0xf0, 0x11, 0x00


	//----- nvinfo : EIATTR_KPARAM_INFO
	.align		4
.L_3029:
        /*0028*/ 	.byte	0x04, 0x17
        /*002a*/ 	.short	(.L_3031 - .L_3030)
.L_3030:
        /*002c*/ 	.word	0x00000000
        /*0030*/ 	.short	0x0004
        /*0032*/ 	.short	0x0020
        /*0034*/ 	.byte	0x00, 0xf0, 0x11, 0x00


	//----- nvinfo : EIATTR_KPARAM_INFO
	.align		4
.L_3031:
        /*0038*/ 	.byte	0x04, 0x17
        /*003a*/ 	.short	(.L_3033 - .L_3032)
.L_3032:
        /*003c*/ 	.word	0x00000000
        /*0040*/ 	.short	0x0003
        /*0042*/ 	.short	0x0018
        /*0044*/ 	.byte	0x00, 0xf5, 0x21, 0x00


	//----- nvinfo : EIATTR_KPARAM_INFO
	.align		4
.L_3033:
        /*0048*/ 	.byte	0x04, 0x17
        /*004a*/ 	.short	(.L_3035 - .L_3034)
.L_3034:
        /*004c*/ 	.word	0x00000000
        /*0050*/ 	.short	0x0002
        /*0052*/ 	.short	0x0010
        /*0054*/ 	.byte	0x00, 0xf5, 0x21, 0x00


	//----- nvinfo : EIATTR_KPARAM_INFO
	.align		4
.L_3035:
        /*0058*/ 	.byte	0x04, 0x17
        /*005a*/ 	.short	(.L_3037 - .L_3036)
.L_3036:
        /*005c*/ 	.word	0x00000000
        /*0060*/ 	.short	0x0001
        /*0062*/ 	.short	0x0008
        /*0064*/ 	.byte	0x00, 0xf5, 0x21, 0x00


	//----- nvinfo : EIATTR_KPARAM_INFO
	.align		4
.L_3037:
        /*0068*/ 	.byte	0x04, 0x17
        /*006a*/ 	.short	(.L_3039 - .L_3038)
.L_3038:
        /*006c*/ 	.word	0x00000000
        /*0070*/ 	.short	0x0000
        /*0072*/ 	.short	0x0000
        /*0074*/ 	.byte	0x00, 0xf5, 0x21, 0x00


	//----- nvinfo : EIATTR_SPARSE_MMA_MASK
	.align		4
.L_3039:
        /*0078*/ 	.byte	0x03, 0x50
        /*007a*/ 	.short	0x0000


	//----- nvinfo : EIATTR_MAXREG_COUNT
	.align		4
        /*007c*/ 	.byte	0x03, 0x1b
        /*007e*/ 	.short	0x00ff


	//----- nvinfo : EIATTR_NUM_BARRIERS
	.align		4
        /*0080*/ 	.byte	0x02, 0x4c
        /*0082*/ 	.byte	0x01
	.zero		1


	//----- nvinfo : EIATTR_MERCURY_ISA_VERSION
	.align		4
        /*0084*/ 	.byte	0x03, 0x5f
        /*0086*/ 	.short	0x0101


	//----- nvinfo : EIATTR_COOP_GROUP_MASK_REGIDS
	.align		4
        /*0088*/ 	.byte	0x04, 0x29
        /*008a*/ 	.short	(.L_3041 - .L_3040)


	//   ....[0]....
.L_3040:
        /*008c*/ 	.word	0xffffffff


	//   ....[1]....
        /*0090*/ 	.word	0xffffffff


	//   ....[2]....
        /*0094*/ 	.word	0xffffffff


	//   ....[3]....
        /*0098*/ 	.word	0xffffffff


	//   ....[4]....
        /*009c*/ 	.word	0xffffffff


	//   ....[5]....
        /*00a0*/ 	.word	0xffffffff


	//   ....[6]....
        /*00a4*/ 	.word	0xffffffff


	//   ....[7]....
        /*00a8*/ 	.word	0xffffffff


	//   ....[8]....
        /*00ac*/ 	.word	0xffffffff


	//   ....[9]....
        /*00b0*/ 	.word	0xffffffff


	//----- nvinfo : EIATTR_COOP_GROUP_INSTR_OFFSETS
	.align		4
.L_3041:
        /*00b4*/ 	.byte	0x04, 0x28
        /*00b6*/ 	.short	(.L_3043 - .L_3042)


	//   ....[0]....
.L_3042:
        /*00b8*/ 	.word	0x000007e0


	//   ....[1]....
        /*00bc*/ 	.word	0x00000800


	//   ....[2]....
        /*00c0*/ 	.word	0x00000820


	//   ....[3]....
        /*00c4*/ 	.word	0x00000850


	//   ....[4]....
        /*00c8*/ 	.word	0x00000880


	//   ....[5]....
        /*00cc*/ 	.word	0x00000980


	//   ....[6]....
        /*00d0*/ 	.word	0x000009a0


	//   ....[7]....
        /*00d4*/ 	.word	0x000009c0


	//   ....[8]....
        /*00d8*/ 	.word	0x000009e0


	//   ....[9]....
        /*00dc*/ 	.word	0x00000a00


	//----- nvinfo : EIATTR_VRC_CTA_INIT_COUNT
	.align		4
.L_3043:
        /*00e0*/ 	.byte	0x02, 0x4a
	.zero		1
	.zero		1


	//----- nvinfo : EIATTR_EXIT_INSTR_OFFSETS
	.align		4
        /*00e4*/ 	.byte	0x04, 0x1c
        /*00e6*/ 	.short	(.L_3045 - .L_3044)


	//   ....[0]....
.L_3044:
        /*00e8*/ 	.word	0x00000040


	//   ....[1]....
        /*00ec*/ 	.word	0x000008f0


	//   ....[2]....
        /*00f0*/ 	.word	0x00000a10


	//   ....[3]....
        /*00f4*/ 	.word	0x00000b10


	//----- nvinfo : EIATTR_CRS_STACK_SIZE
	.align		4
.L_3045:
        /*00f8*/ 	.byte	0x04, 0x1e
        /*00fa*/ 	.short	(.L_3047 - .L_3046)
.L_3046:
        /*00fc*/ 	.word	0x00000000


	//----- nvinfo : EIATTR_CBANK_PARAM_SIZE
	.align		4
.L_3047:
        /*0100*/ 	.byte	0x03, 0x19
        /*0102*/ 	.short	0x0029


	//----- nvinfo : EIATTR_PARAM_CBANK
	.align		4
        /*0104*/ 	.byte	0x04, 0x0a
        /*0106*/ 	.short	(.L_3049 - .L_3048)
	.align		4
.L_3048:
        /*0108*/ 	.word	index@(.nv.constant0._Z19gemv_kernel_batchedI13__nv_bfloat1614__nv_bfloat162Li64ELi1EEvPKT_S4_S4_PS2_iib)
        /*010c*/ 	.short	0x0380
        /*010e*/ 	.short	0x0029


	//----- nvinfo : EIATTR_SW_WAR
	.align		4
.L_3049:
        /*0110*/ 	.byte	0x04, 0x36
        /*0112*/ 	.short	(.L_3051 - .L_3050)
.L_3050:
        /*0114*/ 	.word	0x00000008
.L_3051:


//--------------------- .nv.info._Z19gemv_kernel_batchedI13__nv_bfloat1614__nv_bfloat162Li32ELi8EEvPKT_S4_S4_PS2_iib --------------------------
	.section	.nv.info._Z19gemv_kernel_batchedI13__nv_bfloat1614__nv_bfloat162Li32ELi8EEvPKT_S4_S4_PS2_iib,"",@"SHT_CUDA_INFO"
	.sectionflags	@""
	.align	4


	//----- nvinfo : EIATTR_CUDA_API_VERSION
	.align		4
        /*0000*/ 	.byte	0x04, 0x37
        /*0002*/ 	.short	(.L_3053 - .L_3052)
.L_3052:
        /*0004*/ 	.word	0x00000082


	//----- nvinfo : EIATTR_KPARAM_INFO
	.align		4
.L_3053:
        /*0008*/ 	.byte	0x04, 0x17
        /*000a*/ 	.short	(.L_3055 - .L_3054)
.L_3054:
        /*000c*/ 	.word	0x00000000
        /*0010*/ 	.short	0x0006
        /*0012*/ 	.short	0x0028
        /*0014*/ 	.byte	0x00, 0xf0, 0x05, 0x00


	//----- nvinfo : EIATTR_KPARAM_INFO
	.align		4
.L_3055:
        /*0018*/ 	.byte	0x04, 0x17
        /*001a*/ 	.short	(.L_3057 - .L_3056)
.L_3056:
        /*001c*/ 	.word	0x00000000
        /*0020*/ 	.short	0x0005
        /*0022*/ 	.short	0x0024
        /*0024*/ 	.byte	0x00, 0xf0, 0x11, 0x00


	//----- nvinfo : EIATTR_KPARAM_INFO
	.align		4
.L_3057:
        /*0028*/ 	.byte	0x04, 0x17
        /*002a*/ 	.short	(.L_3059 - .L_3058)
.L_3058:
        /*002c*/ 	.word	0x00000000
        /*0030*/ 	.short	0x0004
        /*0032*/ 	.short	0x0020
        /*0034*/ 	.byte	0x00, 0xf0, 0x11, 0x00


	//----- nvinfo : EIATTR_KPARAM_INFO
	.align		4
.L_3059:
        /*0038*/ 	.byte	0x04, 0x17
        /*003a*/ 	.short	(.L_3061 - .L_3060)
.L_3060:
        /*003c*/ 	.word	0x00000000
        /*0040*/ 	.short	0x0003
        /*0042*/ 	.short	0x0018
        /*0044*/ 	.byte	0x00, 0xf5, 0x21, 0x00


	//----- nvinfo : EIATTR_KPARAM_INFO
	.align		4
.L_3061:
        /*0048*/ 	.byte	0x04, 0x17
        /*004a*/ 	.short	(.L_3063 - .L_3062)
.L_3062:
        /*004c*/ 	.word	0x00000000
        /*0050*/ 	.short	0x0002
        /*0052*/ 	.short	0x0010
        /*0054*/ 	.byte	0x00, 0xf5, 0x21, 0x00


	//----- nvinfo : EIATTR_KPARAM_INFO
	.align		4
.L_3063:
        /*0058*/ 	.byte	0x04, 0x17
        /*005a*/ 	.short	(.L_3065 - .L_3064)
.L_3064:
        /*005c*/ 	.word	0x00000000
        /*0060*/ 	.short	0x0001
        /*0062*/ 	.short	0x0008
        /*0064*/ 	.byte	0x00, 0xf5, 0x21, 0x00


	//----- nvinfo : EIATTR_KPARAM_INFO
	.align		4
.L_3065:
        /*0068*/ 	.byte	0x04, 0x17
        /*006a*/ 	.short	(.L_3067 - .L_3066)
.L_3066:
        /*006c*/ 	.word	0x00000000
        /*0070*/ 	.short	0x0000
        /*0072*/ 	.short	0x0000
        /*0074*/ 	.byte	0x00, 0xf5, 0x21, 0x00


	//----- nvinfo : EIATTR_SPARSE_MMA_MASK
	.align		4
.L_3067:
        /*0078*/ 	.byte	0x03, 0x50
        /*007a*/ 	.short	0x0000


	//----- nvinfo : EIATTR_MAXREG_COUNT
	.align		4
        /*007c*/ 	.byte	0x03, 0x1b
        /*007e*/ 	.short	0x00ff


	//----- nvinfo : EIATTR_MERCURY_ISA_VERSION
	.align		4
        /*0080*/ 	.byte	0x03, 0x5f
        /*0082*/ 	.short	0x0101


	//----- nvinfo : EIATTR_COOP_GROUP_MASK_REGIDS
	.align		4
        /*0084*/ 	.byte	0x04, 0x29
        /*0086*/ 	.short	(.L_3069 - .L_3068)


	//   ....[0]....
.L_3068:
        /*0088*/ 	.word	0xffffffff


	//   ....[1]....
        /*008c*/ 	.word	0xffffffff


	//   ....[2]....
        /*0090*/ 	.word	0xffffffff


	//   ....[3]....
        /*0094*/ 	.word	0xffffffff


	//   ....[4]....
        /*0098*/ 	.word	0xffffffff


	//   ....[5]....
        /*009c*/ 	.word	0xffffffff


	//   ....[6]....
        /*00a0*/ 	.word	0xffffffff


	//   ....[7]....
        /*00a4*/ 	.word	0xffffffff


	//   ....[8]....
        /*00a8*/ 	.word	0xffffffff


	//   ....[9]....
        /*00ac*/ 	.word	0xffffffff


	//   ....[10]....
        /*00b0*/ 	.word	0xffffffff


	//   ....[11]....
        /*00b4*/ 	.word	0xffffffff


	//   ....[12]....
        /*00b8*/ 	.word	0xffffffff


	//   ....[13]....
        /*00bc*/ 	.word	0xffffffff


	//   ....[14]....
        /*00c0*/ 	.word	0xffffffff


	//   ....[15]....
        /*00c4*/ 	.word	0xffffffff


	//   ....[16]....
        /*00c8*/ 	.word	0xffffffff


	//   ....[17]....
        /*00cc*/ 	.word	0xffffffff


	//   ....[18]....
        /*00d0*/ 	.word	0xffffffff


	//   ....[19]....
        /*00d4*/ 	.word	0xffffffff


	//   ....[20]....
        /*00d8*/ 	.word	0xffffffff


	//   ....[21]....
        /*00dc*/ 	.word	0xffffffff


	//   ....[22]....
        /*00e0*/ 	.word	0xffffffff


	//   ....[23]....
        /*00e4*/ 	.word	0xffffffff


	//   ....[24]....
        /*00e8*/ 	.word	0xffffffff


	//   ....[25]....
        /*00ec*/ 	.word	0xffffffff


	//   ....[26]....
        /*00f0*/ 	.word	0xffffffff


	//   ....[27]....
        /*00f4*/ 	.word	0xffffffff


	//   ....[28]....
        /*00f8*/ 	.word	0xffffffff


	//   ....[29]....
        /*00fc*/ 	.word	0xffffffff


	//   ....[30]....
        /*0100*/ 	.word	0xffffffff


	//   ....[31]....
        /*0104*/ 	.word	0xffffffff


	//   ....[32]....
        /*0108*/ 	.word	0xffffffff


	//   ....[33]....
        /*010c*/ 	.word	0xffffffff


	//   ....[34]....
        /*0110*/ 	.word	0xffffffff


	//   ....[35]....
        /*0114*/ 	.word	0xffffffff


	//   ....[36]....
        /*0118*/ 	.word	0xffffffff


	//   ....[37]....
        /*011c*/ 	.word	0xffffffff


	//   ....[38]....
        /*0120*/ 	.word	0xffffffff


	//   ....[39]....
        /*0124*/ 	.word	0xffffffff


	//----- nvinfo : EIATTR_COOP_GROUP_INSTR_OFFSETS
	.align		4
.L_3069:
        /*0128*/ 	.byte	0x04, 0x28
        /*012a*/ 	.short	(.L_3071 - .L_3070)


	//   ....[0]....
.L_3070:
        /*012c*/ 	.word	0x000011d0


	//   ....[1]....
        /*0130*/ 	.word	0x000011f0


	//   ....[2]....
        /*0134*/ 	.word	0x00001200


	//   ....[3]....
        /*0138*/ 	.word	0x00001210


	//   ....[4]....
        /*013c*/ 	.word	0x00001220


	//   ....[5]....
        /*0140*/ 	.word	0x00001230


	//   ....[6]....
        /*0144*/ 	.word	0x00001240


	//   ....[7]....
        /*0148*/ 	.word	0x00001260


	//   ....[8]....
        /*014c*/ 	.word	0x00001290


	//   ....[9]....
        /*0150*/ 	.word	0x000012b0


	//   ....[10]....
        /*0154*/ 	.word	0x000012d0


	//   ....[11]....
        /*0158*/ 	.word	0x000012f0


	//   ....[12]....
        /*015c*/ 	.word	0x00001310


	//   ....[13]....
        /*0160*/ 	.word	0x00001330


	//   ....[14]....
        /*0164*/ 	.word	0x00001340


	//   ....[15]....
        /*0168*/ 	.word	0x00001360


	//   ....[16]....
        /*016c*/ 	.word	0x00001390


	//   ....[17]....
        /*0170*/ 	.word	0x000013b0


	//   ....[18]....
        /*0174*/ 	.word	0x000013d0


	//   ....[19]....
        /*0178*/ 	.word	0x000013f0


	//   ....[20]....
        /*017c*/ 	.word	0x00001410


	//   ....[21]....
        /*0180*/ 	.word	0x00001430


	//   ....[22]....
        /*0184*/ 	.word	0x00001440


	//   ....[23]....
        /*0188*/ 	.word	0x00001460


	//   ....[24]....
        /*018c*/ 	.word	0x00001490


	//   ....[25]....
        /*0190*/ 	.word	0x000014b0


	//   ....[26]....
        /*0194*/ 	.word	0x000014d0


	//   ....[27]....
        /*0198*/ 	.word	0x000014f0


	//   ....[28]....
        /*019c*/ 	.word	0x00001510


	//   ....[29]....
        /*01a0*/ 	.word	0x00001530


	//   ....[30]....
        /*01a4*/ 	.word	0x00001540


	//   ....[31]....
        /*01a8*/ 	.word	0x00001560


	//   ....[32]....
        /*01ac*/ 	.word	0x000015c0


	//   ....[33]....
        /*01b0*/ 	.word	0x000015e0


	//   ....[34]....
        /*01b4*/ 	.word	0x00001600


	//   ....[35]....
        /*01b8*/ 	.word	0x00001610


	//   ....[36]....
        /*01bc*/ 	.word	0x00001620


	//   ....[37]....
        /*01c0*/ 	.word	0x00001630


	//   ....[38]....
        /*01c4*/ 	.word	0x00001640


	//   ....[39]....
        /*01c8*/ 	.word	0x00001650


	//----- nvinfo : EIATTR_VRC_CTA_INIT_COUNT
	.align		4
.L_3071:
        /*01cc*/ 	.byte	0x02, 0x4a
	.zero		1
	.zero		1


	//----- nvinfo : EIATTR_EXIT_INSTR_OFFSETS
	.align		4
        /*01d0*/ 	.byte	0x04, 0x1c
        /*01d2*/ 	.short	(.L_3073 - .L_3072)


	//   ....[0]....
.L_3072:
        /*01d4*/ 	.word	0x00000040


	//   ....[1]....
        /*01d8*/ 	.word	0x00001660


	//   ....[2]....
        /*01dc*/ 	.word	0x00001a10


	//----- nvinfo : EIATTR_CRS_STACK_SIZE
	.align		4
.L_3073:
        /*01e0*/ 	.byte	0x04, 0x1e
        /*01e2*/ 	.short	(.L_3075 - .L_3074)
.L_3074:
        /*01e4*/ 	.word	0x00000000


	//----- nvinfo : EIATTR_CBANK_PARAM_SIZE
	.align		4
.L_3075:
        /*01e8*/ 	.byte	0x03, 0x19
        /*01ea*/ 	.short	0x0029


	//----- nvinfo : EIATTR_PARAM_CBANK
	.align		4
        /*01ec*/ 	.byte	0x04, 0x0a
        /*01ee*/ 	.short	(.L_3077 - .L_3076)
	.align		4
.L_3076:
        /*01f0*/ 	.word	index@(.nv.constant0._Z19gemv_kernel_batchedI13__nv_bfloat1614__nv_bfloat162Li32ELi8EEvPKT_S4_S4_PS2_iib)
        /*01f4*/ 	.short	0x0380
        /*01f6*/ 	.short	0x0029


	//----- nvinfo : EIATTR_SW_WAR
	.align		4
.L_3077:
        /*01f8*/ 	.byte	0x04, 0x36
        /*01fa*/ 	.short	(.L_3079 - .L_3078)
.L_3078:
        /*01fc*/ 	.word	0x00000008
.L_3079:


//--------------------- .nv.info._Z19gemv_kernel_batchedI13__nv_bfloat1614__nv_bfloat162Li32ELi7EEvPKT_S4_S4_PS2_iib --------------------------
	.section	.nv.info._Z19gemv_kernel_batchedI13__nv_bfloat1614__nv_bfloat162Li32ELi7EEvPKT_S4_S4_PS2_iib,"",@"SHT_CUDA_INFO"
	.sectionflags	@""
	.align	4


	//----- nvinfo : EIATTR_CUDA_API_VERSION
	.align		4
        /*0000*/ 	.byte	0x04, 0x37
        /*0002*/ 	.short	(.L_3081 - .L_3080)
.L_3080:
        /*0004*/ 	.word	0x00000082


	//----- nvinfo : EIATTR_KPARAM_INFO
	.align		4
.L_3081:
        /*0008*/ 	.byte	0x04, 0x17
        /*000a*/ 	.short	(.L_3083 - .L_3082)
.L_3082:
        /*000c*/ 	.word	0x00000000
        /*0010*/ 	.short	0x0006
        /*0012*/ 	.short	0x0028
        /*0014*/ 	.byte	0x00, 0xf0, 0x05, 0x00


	//----- nvinfo : EIATTR_KPARAM_INFO
	.align		4
.L_3083:
        /*0018*/ 	.byte	0x04, 0x17
        /*001a*/ 	.short	(.L_3085 - .L_3084)
.L_3084:
        /*001c*/ 	.word	0x00000000
        /*0020*/ 	.short	0x0005
        /*0022*/ 	.short	0x0024
        /*0024*/ 	.byte	0x00, 0xf0, 0x11, 0x00


	//----- nvinfo : EIATTR_KPARAM_INFO
	.align		4
.L_3085:
        /*0028*/ 	.byte	0x04, 0x17
        /*002a*/ 	.short	(.L_3087 - .L_3086)
.L_3086:
        /*002c*/ 	.word	0x00000000
        /*0030*/ 	.short	0x0004
        /*0032*/ 	.short	0x0020
        /*0034*/ 	.byte	0x00, 0xf0, 0x11, 0x00


	//----- nvinfo : EIATTR_KPARAM_INFO
	.align		4
.L_3087:
        /*0038*/ 	.byte	0x04, 0x17
        /*003a*/ 	.short	(.L_3089 - .L_3088)
.L_3088:
        /*003c*/ 	.word	0x00000000
        /*0040*/ 	.short	0x0003
        /*0042*/ 	.short	0x0018
        /*0044*/ 	.byte	0x00, 0xf5, 0x21, 0x00


	//----- nvinfo : EIATTR_KPARAM_INFO
	.align		4
.L_3089:
        /*0048*/ 	.byte	0x04, 0x17
        /*004a*/ 	.short	(.L_3091 - .L_3090)
.L_3090:
        /*004c*/ 	.word	0x00000000
        /*0050*/ 	.short	0x0002
        /*0052*/ 	.short	0x0010
        /*0054*/ 	.byte	0x00, 0xf5, 0x21, 0x00


	//----- nvinfo : EIATTR_KPARAM_INFO
	.align		4
.L_3091:
        /*0058*/ 	.byte	0x04, 0x17
        /*005a*/ 	.short	(.L_3093 - .L_3092)
.L_3092:
        /*005c*/ 	.word	0x00000000
        /*0060*/ 	.short	0x0001
        /*0062*/ 	.short	0x0008
        /*0064*/ 	.byte	0x00, 0xf5, 0x21, 0x00


	//----- nvinfo : EIATTR_KPARAM_INFO
	.align		4
.L_3093:
        /*0068*/ 	.byte	0x04, 0x17
        /*006a*/ 	.short	(.L_3095 - .L_3094)
.L_3094:
        /*006c*/ 	.word	0x00000000
        /*0070*/ 	.short	0x0000
        /*0072*/ 	.short	0x0000
        /*0074*/ 	.byte	0x00, 0xf5, 0x21, 0x00


	//----- nvinfo : EIATTR_SPARSE_MMA_MASK
	.align		4
.L_3095:
        /*0078*/ 	.byte	0x03, 0x50
        /*007a*/ 	.short	0x0000


	//----- nvinfo : EIATTR_MAXREG_COUNT
	.align		4
        /*007c*/ 	.byte	0x03, 0x1b
        /*007e*/ 	.short	0x00ff


	//----- nvinfo : EIATTR_MERCURY_ISA_VERSION
	.align		4
        /*0080*/ 	.byte	0x03, 0x5f
        /*0082*/ 	.short	0x0101


	//----- nvinfo : EIATTR_COOP_GROUP_MASK_REGIDS
	.align		4
        /*0084*/ 	.byte	0x04, 0x29
        /*0086*/ 	.short	(.L_3097 - .L_3096)


	//   ....[0]....
.L_3096:
        /*0088*/ 	.word	0xffffffff


	//   ....[1]....
        /*008c*/ 	.word	0xffffffff


	//   ....[2]....
        /*0090*/ 	.word	0xffffffff


	//   ....[3]....
        /*0094*/ 	.word	0xffffffff


	//   ....[4]....
        /*0098*/ 	.word	0xffffffff


	//   ....[5]....
        /*009c*/ 	.word	0xffffffff


	//   ....[6]....
        /*00a0*/ 	.word	0xffffffff


	//   ....[7]....
        /*00a4*/ 	.word	0xffffffff


	//   ....[8]....
        /*00a8*/ 	.word	0xffffffff


	//   ....[9]....
        /*00ac*/ 	.word	0xffffffff


	//   ....[10]....
        /*00b0*/ 	.word	0xffffffff


	//   ....[11]....
        /*00b4*/ 	.word	0xffffffff


	//   ....[12]....
        /*00b8*/ 	.word	0xffffffff


	//   ....[13]....
        /*00bc*/ 	.word	0xffffffff


	//   ....[14]....
        /*00c0*/ 	.word	0xffffffff


	//   ....[15]....
        /*00c4*/ 	.word	0xffffffff


	//   ....[16]....
        /*00c8*/ 	.word	0xffffffff


	//   ....[17]....
        /*00cc*/ 	.word	0xffffffff


	//   ....[18]....
        /*00d0*/ 	.word	0xffffffff


	//   ....[19]....
        /*00d4*/ 	.word	0xffffffff


	//   ....[20]....
        /*00d8*/ 	.word	0xffffffff


	//   ....[21]....
        /*00dc*/ 	.word	0xffffffff


	//   ....[22]....
        /*00e0*/ 	.word	0xffffffff


	//   ....[23]....
        /*00e4*/ 	.word	0xffffffff


	//   ....[24]....
        /*00e8*/ 	.word	0xffffffff


	//   ....[25]....
        /*00ec*/ 	.word	0xffffffff


	//   ....[26]....
        /*00f0*/ 	.word	0xffffffff


	//   ....[27]....
        /*00f4*/ 	.word	0xffffffff


	//   ....[28]....
        /*00f8*/ 	.word	0xffffffff


	//   ....[29]....
        /*00fc*/ 	.word	0xffffffff


	//   ....[30]....
        /*0100*/ 	.word	0xffffffff


	//   ....[31]....
        /*0104*/ 	.word	0xffffffff


	//   ....[32]....
        /*0108*/ 	.word	0xffffffff


	//   ....[33]....
        /*010c*/ 	.word	0xffffffff


	//   ....[34]....
        /*0110*/ 	.word	0xffffffff


	//----- nvinfo : EIATTR_COOP_GROUP_INSTR_OFFSETS
	.align		4
.L_3097:
        /*0114*/ 	.byte	0x04, 0x28
        /*0116*/ 	.short	(.L_3099 - .L_3098)


	//   ....[0]....
.L_3098:
        /*0118*/ 	.word	0x00001020


	//   ....[1]....
        /*011c*/ 	.word	0x00001040


	//   ....[2]....
        /*0120*/ 	.word	0x00001050


	//   ....[3]....
        /*0124*/ 	.word	0x00001060


	//   ....[4]....
        /*0128*/ 	.word	0x00001070


	//   ....[5]....
        /*012c*/ 	.word	0x00001080


	//   ....[6]....
        /*0130*/ 	.word	0x00001090


	//   ....[7]....
        /*0134*/ 	.word	0x000010c0


	//   ....[8]....
        /*0138*/ 	.word	0x00001100


	//   ....[9]....
        /*013c*/ 	.word	0x00001120


	//   ....[10]....
        /*0140*/ 	.word	0x00001140


	//   ....[11]....
        /*0144*/ 	.word	0x00001150


	//   ....[12]....
        /*0148*/ 	.word	0x00001170


	//   ....[13]....
        /*014c*/ 	.word	0x00001180


	//   ....[14]....
        /*0150*/ 	.word	0x000011a0


	//   ....[15]....
        /*0154*/ 	.word	0x000011c0


	//   ....[16]....
        /*0158*/ 	.word	0x000011f0


	//   ....[17]....
        /*015c*/ 	.word	0x00001210


	//   ....[18]....
        /*0160*/ 	.word	0x00001230


	//   ....[19]....
        /*0164*/ 	.word	0x00001240


	//   ....[20]....
        /*0168*/ 	.word	0x00001260


	//   ....[21]....
        /*016c*/ 	.word	0x00001280


	//   ....[22]....
        /*0170*/ 	.word	0x000012a0


	//   ....[23]....
        /*0174*/ 	.word	0x000012d0


	//   ....[24]....
        /*0178*/ 	.word	0x000012f0


	//   ....[25]....
        /*017c*/ 	.word	0x00001310


	//   ....[26]....
        /*0180*/ 	.word	0x00001330


	//   ....[27]....
        /*0184*/ 	.word	0x00001340


	//   ....[28]....
        /*0188*/ 	.word	0x00001370


	//   ....[29]....
        /*018c*/ 	.word	0x00001390


	//   ....[30]....
        /*0190*/ 	.word	0x000013c0


	//   ....[31]....
        /*0194*/ 	.word	0x000013e0


	//   ....[32]....
        /*0198*/ 	.word	0x000013f0


	//   ....[33]....
        /*019c*/ 	.word	0x00001400


	//   ....[34]....
        /*01a0*/ 	.word	0x00001410


	//----- nvinfo : EIATTR_VRC_CTA_INIT_COUNT
	.align		4
.L_3099:
        /*01a4*/ 	.byte	0x02, 0x4a
	.zero		1
	.zero		1


	//----- nvinfo : EIATTR_EXIT_INSTR_OFFSETS
	.align		4
        /*01a8*/ 	.byte	0x04, 0x1c
        /*01aa*/ 	.short	(.L_3101 - .L_3100)


	//   ....[0]....
.L_3100:
        /*01ac*/ 	.word	0x00000040


	//   ....[1]....
        /*01b0*/ 	.word	0x00001420


	//   ....[2]....
        /*01b4*/ 	.word	0x00001770


	//----- nvinfo : EIATTR_CRS_STACK_SIZE
	.align		4
.L_3101:
        /*01b8*/ 	.byte	0x04, 0x1e
        /*01ba*/ 	.short	(.L_3103 - .L_3102)
.L_3102:
        /*01bc*/ 	.word	0x00000000


	//----- nvinfo : EIATTR_CBANK_PARAM_SIZE
	.align		4
.L_3103:
        /*01c0*/ 	.byte	0x03, 0x19
        /*01c2*/ 	.short	0x0029


	//----- nvinfo : EIATTR_PARAM_CBANK
	.align		4
        /*01c4*/ 	.byte	0x04, 0x0a
        /*01c6*/ 	.short	(.L_3105 - .L_3104)
	.align		4
.L_3104:
        /*01c8*/ 	.word	index@(.nv.constant0._Z19gemv_kernel_batchedI13__nv_bfloat1614__nv_bfloat162Li32ELi7EEvPKT_S4_S4_PS2_iib)
        /*01cc*/ 	.short	0x0380
        /*01ce*/ 	.short	0x0029


	//----- nvinfo : EIATTR_SW_WAR
	.align		4
.L_3105:
        /*01d0*/ 	.byte	0x04, 0x36
        /*01d2*/ 	.short	(.L_3107 - .L_3106)
.L_3106:
        /*01d4*/ 	.word	0x00000008
.L_3107:


//--------------------- .nv.info._Z19gemv_kernel_batchedI13__nv_bfloat1614__nv_bfloat162Li32ELi6EEvPKT_S4_S4_PS2_iib --------------------------
	.section	.nv.info._Z19gemv_kernel_batchedI13__nv_bfloat1614__nv_bfloat162Li32ELi6EEvPKT_S4_S4_PS2_iib,"",@"SHT_CUDA_INFO"
	.sectionflags	@""
	.align	4


	//----- nvinfo : EIATTR_CUDA_API_VERSION
	.align		4
        /*0000*/ 	.byte	0x04, 0x37
        /*0002*/ 	.short	(.L_3109 - .L_3108)
.L_3108:
        /*0004*/ 	.word	0x00000082


	//----- nvinfo : EIATTR_KPARAM_INFO
	.align		4
.L_3109:
        /*0008*/ 	.byte	0x04, 0x17
        /*000a*/ 	.short	(.L_3111 - .L_3110)
.L_3110:
        /*000c*/ 	.word	0x00000000
        /*0010*/ 	.short	0x0006
        /*0012*/ 	.short	0x0028
        /*0014*/ 	.byte	0x00, 0xf0, 0x05, 0x00


	//----- nvinfo : EIATTR_KPARAM_INFO
	.align		4
.L_3111:
        /*0018*/ 	.byte	0x04, 0x17
        /*001a*/ 	.short	(.L_3113 - .L_3112)
.L_3112:
        /*001c*/ 	.word	0x00000000
        /*0020*/ 	.short	0x0005
        /*0022*/ 	.short	0x0024
        /*0024*/ 	.byte	0x00, 0xf0, 0x11, 0x00


	//----- nvinfo : EIATTR_KPARAM_INFO
	.align		4
.L_3113:
        /*0028*/ 	.byte	0x04, 0x17
        /*002a*/ 	.short	(.L_3115 - .L_3114)
.L_3114:
        /*002c*/ 	.word	0x00000000
        /*0030*/ 	.short	0x0004
        /*0032*/ 	.short	0x0020
        /*0034*/ 	.byte	0x00, 0xf0, 0x11, 0x00


	//----- nvinfo : EIATTR_KPARAM_INFO
	.align		4
.L_3115:
        /*0038*/ 	.byte	0x04, 0x17
        /*003a*/ 	.short	(.L_3117 - .L_3116)
.L_3116:
        /*003c*/ 	.word	0x00000000
        /*0040*/ 	.short	0x0003
        /*0042*/ 	.short	0x0018
        /*0044*/ 	.byte	0x00, 0xf5, 0x21, 0x00


	//----- nvinfo : EIATTR_KPARAM_INFO
	.align		4
.L_3117:
        /*0048*/ 	.byte	0x04, 0x17
        /*004a*/ 	.short	(.L_3119 - .L_3118)
.L_3118:
        /*004c*/ 	.word	0x00000000
        /*0050*/ 	.short	0x0002
        /*0052*/ 	.short	0x0010
        /*0054*/ 	.byte	0x00, 0xf5, 0x21, 0x00


	//----- nvinfo : EIATTR_KPARAM_INFO
	.align		4
.L_3119:
        /*0058*/ 	.byte	0x04, 0x17
        /*005a*/ 	.short	(.L_3121 - .L_3120)
.L_3120:
        /*005c*/ 	.word	0x00000000
        /*0060*/ 	.short	0x0001
        /*0062*/ 	.short	0x0008
        /*0064*/ 	.byte	0x00, 0xf5, 0x21, 0x00


	//----- nvinfo : EIATTR_KPARAM_INFO
	.align		4
.L_3121:
        /*0068*/ 	.byte	0x04, 0x17
        /*006a*/ 	.short	(.L_3123 - .L_3122)
.L_3122:
        /*006c*/ 	.word	0x00000000
        /*0070*/ 	.short	0x0000
        /*0072*/ 	.short	0x0000
        /*0074*/ 	.byte	0x00, 0xf5, 0x21, 0x00


	//----- nvinfo : EIATTR_SPARSE_MMA_MASK
	.align		4
.L_3123:
        /*0078*/ 	.byte	0x03, 0x50
        /*007a*/ 	.short	0x0000


	//----- nvinfo : EIATTR_MAXREG_COUNT
	.align		4
        /*007c*/ 	.byte	0x03, 0x1b
        /*007e*/ 	.short	0x00ff


	//----- nvinfo : EIATTR_MERCURY_ISA_VERSION
	.align		4
        /*0080*/ 	.byte	0x03, 0x5f
        /*0082*/ 	.short	0x0101


	//----- nvinfo : EIATTR_COOP_GROUP_MASK_REGIDS
	.align		4
        /*0084*/ 	.byte	0x04, 0x29
        /*0086*/ 	.short	(.L_3125 - .L_3124)


	//   ....[0]....
.L_3124:
        /*0088*/ 	.word	0xffffffff


	//   ....[1]....
        /*008c*/ 	.word	0xffffffff


	//   ....[2]....
        /*0090*/ 	.word	0xffffffff


	//   ....[3]....
        /*0094*/ 	.word	0xffffffff


	//   ....[4]....
        /*0098*/ 	.word	0xffffffff


	//   ....[5]....
        /*009c*/ 	.word	0xffffffff


	//   ....[6]....
        /*00a0*/ 	.word	0xffffffff


	//   ....[7]....
        /*00a4*/ 	.word	0xffffffff


	//   ....[8]....
        /*00a8*/ 	.word	0xffffffff


	//   ....[9]....
        /*00ac*/ 	.word	0xffffffff


	//   ....[10]....
        /*00b0*/ 	.word	0xffffffff


	//   ....[11]....
        /*00b4*/ 	.word	0xffffffff


	//   ....[12]....
        /*00b8*/ 	.word	0xffffffff


	//   ....[13]....
        /*00bc*/ 	.word	0xffffffff


	//   ....[14]....
        /*00c0*/ 	.word	0xffffffff


	//   ....[15]....
        /*00c4*/ 	.word	0xffffffff


	//   ....[16]....
        /*00c8*/ 	.word	0xffffffff


	//   ....[17]....
        /*00cc*/ 	.word	0xffffffff


	//   ....[18]....
        /*00d0*/ 	.word	0xffffffff


	//   ....[19]....
        /*00d4*/ 	.word	0xffffffff


	//   ....[20]....
        /*00d8*/ 	.word	0xffffffff


	//   ....[21]....
        /*00dc*/ 	.word	0xffffffff


	//   ....[22]....
        /*00e0*/ 	.word	0xffffffff


	//   ....[23]....
        /*00e4*/ 	.word	0xffffffff


	//   ....[24]....
        /*00e8*/ 	.word	0xffffffff


	//   ....[25]....
        /*00ec*/ 	.word	0xffffffff


	//   ....[26]....
        /*00f0*/ 	.word	0xffffffff


	//   ....[27]....
        /*00f4*/ 	.word	0xffffffff


	//   ....[28]....
        /*00f8*/ 	.word	0xffffffff


	//   ....[29]....
        /*00fc*/ 	.word	0xffffffff


	//----- nvinfo : EIATTR_COOP_GROUP_INSTR_OFFSETS
	.align		4
.L_3125:
        /*0100*/ 	.byte	0x04, 0x28
        /*0102*/ 	.short	(.L_3127 - .L_3126)


	//   ....[0]....
.L_3126:
        /*0104*/ 	.word	0x00000e80


	//   ....[1]....
        /*0108*/ 	.word	0x00000ea0


	//   ....[2]....
        /*010c*/ 	.word	0x00000eb0


	//   ....[3]....
        /*0110*/ 	.word	0x00000ec0


	//   ....[4]....
        /*0114*/ 	.word	0x00000ed0


	//   ....[5]....
        /*0118*/ 	.word	0x00000ee0


	//   ....[6]....
        /*011c*/ 	.word	0x00000f20


	//   ....[7]....
        /*0120*/ 	.word	0x00000f40


	//   ....[8]....
        /*0124*/ 	.word	0x00000f60


	//   ....[9]....
        /*0128*/ 	.word	0x00000f80


	//   ....[10]....
        /*012c*/ 	.word	0x00000f90


	//   ....[11]....
        /*0130*/ 	.word	0x00000fa0


	//   ....[12]....
        /*0134*/ 	.word	0x00000fd0


	//   ....[13]....
        /*0138*/ 	.word	0x00000ff0


	//   ....[14]....
        /*013c*/ 	.word	0x00001010


	//   ....[15]....
        /*0140*/ 	.word	0x00001030


	//   ....[16]....
        /*0144*/ 	.word	0x00001050


	//   ....[17]....
        /*0148*/ 	.word	0x00001060


	//   ....[18]....
        /*014c*/ 	.word	0x00001090


	//   ....[19]....
        /*0150*/ 	.word	0x000010c0


	//   ....[20]....
        /*0154*/ 	.word	0x000010e0


	//   ....[21]....
        /*0158*/ 	.word	0x00001100


	//   ....[22]....
        /*015c*/ 	.word	0x00001110


	//   ....[23]....
        /*0160*/ 	.word	0x00001120


	//   ....[24]....
        /*0164*/ 	.word	0x00001140


	//   ....[25]....
        /*0168*/ 	.word	0x00001180


	//   ....[26]....
        /*016c*/ 	.word	0x000011a0


	//   ....[27]....
        /*0170*/ 	.word	0x000011c0


	//   ....[28]....
        /*0174*/ 	.word	0x000011d0


	//   ....[29]....
        /*0178*/ 	.word	0x000011e0


	//----- nvinfo : EIATTR_VRC_CTA_INIT_COUNT
	.align		4
.L_3127:
        /*017c*/ 	.byte	0x02, 0x4a
	.zero		1
	.zero		1


	//----- nvinfo : EIATTR_EXIT_INSTR_OFFSETS
	.align		4
        /*0180*/ 	.byte	0x04, 0x1c
        /*0182*/ 	.short	(.L_3129 - .L_3128)


	//   ....[0]....
.L_3128:
        /*0184*/ 	.word	0x00000040


	//   ....[1]....
        /*0188*/ 	.word	0x000011f0


	//   ....[2]....
        /*018c*/ 	.word	0x000014d0


	//----- nvinfo : EIATTR_CRS_STACK_SIZE
	.align		4
.L_3129:
        /*0190*/ 	.byte	0x04, 0x1e
        /*0192*/ 	.short	(.L_3131 - .L_3130)
.L_3130:
        /*0194*/ 	.word	0x00000000


	//----- nvinfo : EIATTR_CBANK_PARAM_SIZE
	.align		4
.L_3131:
        /*0198*/ 	.byte	0x03, 0x19
        /*019a*/ 	.short	0x0029


	//----- nvinfo : EIATTR_PARAM_CBANK
	.align		4
        /*019c*/ 	.byte	0x04, 0x0a
        /*019e*/ 	.short	(.L_3133 - .L_3132)
	.align		4
.L_3132:
        /*01a0*/ 	.word	index@(.nv.constant0._Z19gemv_kernel_batchedI13__nv_bfloat1614__nv_bfloat162Li32ELi6EEvPKT_S4_S4_PS2_iib)
        /*01a4*/ 	.short	0x0380
        /*01a6*/ 	.short	0x0029


	//----- nvinfo : EIATTR_SW_WAR
	.align		4
.L_3133:
        /*01a8*/ 	.byte	0x04, 0x36
        /*01aa*/ 	.short	(.L_3135 - .L_3134)
.L_3134:
        /*01ac*/ 	.word	0x00000008
.L_3135:


//--------------------- .nv.info._Z19gemv_kernel_batchedI13__nv_bfloat1614__nv_bfloat162Li32ELi5EEvPKT_S4_S4_PS2_iib --------------------------
	.section	.nv.info._Z19gemv_kernel_batchedI13__nv_bfloat1614__nv_bfloat162Li32ELi5EEvPKT_S4_S4_PS2_iib,"",@"SHT_CUDA_INFO"
	.sectionflags	@""
	.align	4


	//----- nvinfo : EIATTR_CUDA_API_VERSION
	.align		4
        /*0000*/ 	.byte	0x04, 0x37
        /*0002*/ 	.short	(.L_3137 - .L_3136)
.L_3136:
        /*0004*/ 	.word	0x00000082


	//----- nvinfo : EIATTR_KPARAM_INFO
	.align		4
.L_3137:
        /*0008*/ 	.byte	0x04, 0x17
        /*000a*/ 	.short	(.L_3139 - .L_3138)
.L_3138:
        /*000c*/ 	.word	0x00000000
        /*0010*/ 	.short	0x0006
        /*0012*/ 	.short	0x0028
        /*0014*/ 	.byte	0x00, 0xf0, 0x05, 0x00


	//----- nvinfo : EIATTR_KPARAM_INFO
	.align		4
.L_3139:
        /*0018*/ 	.byte	0x04, 0x17
        /*001a*/ 	.short	(.L_3141 - .L_3140)
.L_3140:
        /*001c*/ 	.word	0x00000000
        /*0020*/ 	.short	0x0005
        /*0022*/ 	.short	0x0024
        /*0024*/ 	.byte	0x00, 0xf0, 0x11, 0x00


	//----- nvinfo : EIATTR_KPARAM_INFO
	.align		4
.L_3141:
        /*0028*/ 	.byte	0x04, 0x17
        /*002a*/ 	.short	(.L_3143 - .L_3142)
.L_3142:
        /*002c*/ 	.word	0x00000000
        /*0030*/ 	.short	0x0004
        /*0032*/ 	.short	0x0020
        /*0034*/ 	.byte	0x00, 0xf0, 0x11, 0x00


	//----- nvinfo : EIATTR_KPARAM_INFO
	.align		4
.L_3143:
        /*0038*/ 	.byte	0x04, 0x17
        /*003a*/ 	.short	(.L_3145 - .L_3144)
.L_3144:
        /*003c*/ 	.word	0x00000000
        /*0040*/ 	.short	0x0003
        /*0042*/ 	.short	0x0018
        /*0044*/ 	.byte	0x00, 0xf5, 0x21, 0x00


	//----- nvinfo : EIATTR_KPARAM_INFO
	.align		4
.L_3145:
        /*0048*/ 	.byte	0x04, 0x17
        /*004a*/ 	.short	(.L_3147 - .L_3146)
.L_3146:
        /*004c*/ 	.word	0x00000000
        /*0050*/ 	.short	0x0002
        /*0052*/ 	.short	0x0010
        /*0054*/ 	.byte	0x00, 0xf5, 0x21, 0x00


	//----- nvinfo : EIATTR_KPARAM_INFO
	.align		4
.L_3147:
        /*0058*/ 	.byte	0x04, 0x17
        /*005a*/ 	.short	(.L_3149 - .L_3148)
.L_3148:
        /*005c*/ 	.word	0x00000000
        /*0060*/ 	.short	0x0001
        /*0062*/ 	.short	0x0008
        /*0064*/ 	.byte	0x00, 0xf5, 0x21, 0x00


	//----- nvinfo : EIATTR_KPARAM_INFO
	.align		4
.L_3149:
        /*0068*/ 	.byte	0x04, 0x17
        /*006a*/ 	.short	(.L_3151 - .L_3150)
.L_3150:
        /*006c*/ 	.word	0x00000000
        /*0070*/ 	.short	0x0000
        /*0072*/ 	.short	0x0000
        /*0074*/ 	.byte	0x00, 0xf5, 0x21, 0x00


	//----- nvinfo : EIATTR_SPARSE_MMA_MASK
	.align		4
.L_3151:
        /*0078*/ 	.byte	0x03, 0x50
        /*007a*/ 	.short	0x0000


	//----- nvinfo : EIATTR_MAXREG_COUNT
	.align		4
        /*007c*/ 	.byte	0x03, 0x1b
        /*007e*/ 	.short	0x00ff


	//----- nvinfo : EIATTR_MERCURY_ISA_VERSION
	.align		4
        /*0080*/ 	.byte	0x03, 0x5f
        /*0082*/ 	.short	0x0101


	//----- nvinfo : EIATTR_COOP_GROUP_MASK_REGIDS
	.align		4
        /*0084*/ 	.byte	0x04, 0x29
        /*0086*/ 	.short	(.L_3153 - .L_3152)


	//   ....[0]....
.L_3152:
        /*0088*/ 	.word	0xffffffff


	//   ....[1]....
        /*008c*/ 	.word	0xffffffff


	//   ....[2]....
        /*0090*/ 	.word	0xffffffff


	//   ....[3]....
        /*0094*/ 	.word	0xffffffff


	//   ....[4]....
        /*0098*/ 	.word	0xffffffff


	//   ....[5]....
        /*009c*/ 	.word	0xffffffff


	//   ....[6]....
        /*00a0*/ 	.word	0xffffffff


	//   ....[7]....
        /*00a4*/ 	.word	0xffffffff


	//   ....[8]....
        /*00a8*/ 	.word	0xffffffff


	//   ....[9]....
        /*00ac*/ 	.word	0xffffffff


	//   ....[10]....
        /*00b0*/ 	.word	0xffffffff


	//   ....[11]....
        /*00b4*/ 	.word	0xffffffff


	//   ....[12]....
        /*00b8*/ 	.word	0xffffffff


	//   ....[13]....
        /*00bc*/ 	.word	0xffffffff


	//   ....[14]....
        /*00c0*/ 	.word	0xffffffff


	//   ....[15]....
        /*00c4*/ 	.word	0xffffffff


	//   ....[16]....
        /*00c8*/ 	.word	0xffffffff


	//   ....[17]....
        /*00cc*/ 	.word	0xffffffff


	//   ....[18]....
        /*00d0*/ 	.word	0xffffffff


	//   ....[19]....
        /*00d4*/ 	.word	0xffffffff


	//   ....[20]....
        /*00d8*/ 	.word	0xffffffff


	//   ....[21]....
        /*00dc*/ 	.word	0xffffffff


	//   ....[22]....
        /*00e0*/ 	.word	0xffffffff


	//   ....[23]....
        /*00e4*/ 	.word	0xffffffff


	//   ....[24]....
        /*00e8*/ 	.word	0xffffffff


	//----- nvinfo : EIATTR_COOP_GROUP_INSTR_OFFSETS
	.align		4
.L_3153:
        /*00ec*/ 	.byte	0x04, 0x28
        /*00ee*/ 	.short	(.L_3155 - .L_3154)


	//   ....[0]....
.L_3154:
        /*00f0*/ 	.word	0x00001280


	//   ....[1]....
        /*00f4*/ 	.word	0x000012a0


	//   ....[2]....
        /*00f8*/ 	.word	0x000012b0


	//   ....[3]....
        /*00fc*/ 	.word	0x000012c0


	//   ....[4]....
        /*0100*/ 	.word	0x000012d0


	//   ....[5]....
        /*0104*/ 	.word	0x00001300


	//   ....[6]....
        /*0108*/ 	.word	0x00001320


	//   ....[7]....
        /*010c*/ 	.word	0x00001340


	//   ....[8]....
        /*0110*/ 	.word	0x00001360


	//   ....[9]....
        /*0114*/ 	.word	0x00001370


	//   ....[10]....
        /*0118*/ 	.word	0x000013a0


	//   ....[11]....
        /*011c*/ 	.word	0x000013c0


	//   ....[12]....
        /*0120*/ 	.word	0x000013e0


	//   ....[13]....
        /*0124*/ 	.word	0x00001400


	//   ....[14]....
        /*0128*/ 	.word	0x00001410


	//   ....[15]....
        /*012c*/ 	.word	0x00001450


	//   ....[16]....
        /*0130*/ 	.word	0x00001470


	//   ....[17]....
        /*0134*/ 	.word	0x00001490


	//   ....[18]....
        /*0138*/ 	.word	0x000014a0


	//   ....[19]....
        /*013c*/ 	.word	0x000014b0


	//   ....[20]....
        /*0140*/ 	.word	0x00001500


	//   ....[21]....
        /*0144*/ 	.word	0x00001520


	//   ....[22]....
        /*0148*/ 	.word	0x00001530


	//   ....[23]....
        /*014c*/ 	.word	0x00001540


	//   ....[24]....
        /*0150*/ 	.word	0x00001550


	//----- nvinfo : EIATTR_VRC_CTA_INIT_COUNT
	.align		4
.L_3155:
        /*0154*/ 	.byte	0x02, 0x4a
	.zero		1
	.zero		1


	//----- nvinfo : EIATTR_EXIT_INSTR_OFFSETS
	.align		4
        /*0158*/ 	.byte	0x04, 0x1c
        /*015a*/ 	.short	(.L_3157 - .L_3156)


	//   ....[0]....
.L_3156:
        /*015c*/ 	.word	0x00000040


	//   ....[1]....
        /*0160*/ 	.word	0x00001560


	//   ....[2]....
        /*0164*/ 	.word	0x000017d0


	//----- nvinfo : EIATTR_CRS_STACK_SIZE
	.align		4
.L_3157:
        /*0168*/ 	.byte	0x04, 0x1e
        /*016a*/ 	.short	(.L_3159 - .L_3158)
.L_3158:
        /*016c*/ 	.word	0x00000000


	//----- nvinfo : EIATTR_CBANK_PARAM_SIZE
	.align		4
.L_3159:
        /*0170*/ 	.byte	0x03, 0x19
        /*0172*/ 	.short	0x0029


	//----- nvinfo : EIATTR_PARAM_CBANK
	.align		4
        /*0174*/ 	.byte	0x04, 0x0a
        /*0176*/ 	.short	(.L_3161 - .L_3160)
	.align		4
.L_3160:
        /*0178*/ 	.word	index@(.nv.constant0._Z19gemv_kernel_batchedI13__nv_bfloat1614__nv_bfloat162Li32ELi5EEvPKT_S4_S4_PS2_iib)
        /*017c*/ 	.short	0x0380
        /*017e*/ 	.short	0x0029


	//----- nvinfo : EIATTR_SW_WAR
	.align		4
.L_3161:
        /*0180*/ 	.byte	0x04, 0x36
        /*0182*/ 	.short	(.L_3163 - .L_3162)
.L_3162:
        /*0184*/ 	.word	0x00000008
.L_3163:


//--------------------- .nv.info._Z19gemv_kernel_batchedI13__nv_bfloat1614__nv_bfloat162Li32ELi4EEvPKT_S4_S4_PS2_iib --------------------------
	.section	.nv.info._Z19gemv_kernel_batchedI13__nv_bfloat1614__nv_bfloat162Li32ELi4EEvPKT_S4_S4_PS2_iib,"",@"SHT_CUDA_INFO"
	.sectionflags	@""
	.align	4


	//----- nvinfo : EIATTR_CUDA_API_VERSION
	.align		4
        /*0000*/ 	.byte	0x04, 0x37
        /*0002*/ 	.short	(.L_3165 - .L_3164)
.L_3164:
        /*0004*/ 	.word	0x00000082


	//----- nvinfo : EIATTR_KPARAM_INFO
	.align		4
.L_3165:
        /*0008*/ 	.byte	0x04, 0x17
        /*000a*/ 	.short	(.L_3167 - .L_3166)
.L_3166:
        /*000c*/ 	.word	0x00000000
        /*0010*/ 	.short	0x0006
        /*0012*/ 	.short	0x0028
        /*0014*/ 	.byte	0x00, 0xf0, 0x05, 0x00


	//----- nvinfo : EIATTR_KPARAM_INFO
	.align		4
.L_3167:
        /*0018*/ 	.byte	0x04, 0x17
        /*001a*/ 	.short	(.L_3169 - .L_3168)
.L_3168:
        /*001c*/ 	.word	0x00000000
        /*0020*/ 	.short	0x0005
        /*0022*/ 	.short	0x0024
        /*0024*/ 	.byte	0x00, 0xf0, 0x11, 0x00


	//----- nvinfo : EIATTR_KPARAM_INFO
	.align		4
.L_3169:
        /*0028*/ 	.byte	0x04, 0x17
        /*002a*/ 	.short	(.L_3171 - .L_3170)
.L_3170:
        /*002c*/ 	.word	0x00000000
        /*0030*/ 	.short	0x0004
        /*0032*/ 	.short	0x0020
        /*0034*/ 	.byte	0x00, 0xf0, 0x11, 0x00


	//----- nvinfo : EIATTR_KPARAM_INFO
	.align		4
.L_3171:
        /*0038*/ 	.byte	0x04, 0x17
        /*003a*/ 	.short	(.L_3173 - .L_3172)
.L_3172:
        /*003c*/ 	.word	0x00000000
        /*0040*/ 	.short	0x0003
        /*0042*/ 	.short	0x0018
        /*0044*/ 	.byte	0x00, 0xf5, 0x21, 0x00


	//----- nvinfo : EIATTR_KPARAM_INFO
	.align		4
.L_3173:
        /*0048*/ 	.byte	0x04, 0x17
        /*004a*/ 	.short	(.L_3175 - .L_3174)
.L_3174:
        /*004c*/ 	.word	0x00000000
        /*0050*/ 	.short	0x0002
        /*0052*/ 	.short	0x0010
        /*0054*/ 	.byte	0x00, 0xf5, 0x21, 0x00


	//----- nvinfo : EIATTR_KPARAM_INFO
	.align		4
.L_3175:
        /*0058*/ 	.byte	0x04, 0x17
        /*005a*/ 	.short	(.L_3177 - .L_3176)
.L_3176:
        /*005c*/ 	.word	0x00000000
        /*0060*/ 	.short	0x0001
        /*0062*/ 	.short	0x0008
        /*0064*/ 	.byte	0x00, 0xf5, 0x21, 0x00


	//----- nvinfo : EIATTR_KPARAM_INFO
	.align		4
.L_3177:
        /*0068*/ 	.byte	0x04, 0x17
        /*006a*/ 	.short	(.L_3179 - .L_3178)
.L_3178:
        /*006c*/ 	.word	0x00000000
        /*0070*/ 	.short	0x0000
        /*0072*/ 	.short	0x0000
        /*0074*/ 	.byte	0x00, 0xf5, 0x21, 0x00


	//----- nvinfo : EIATTR_SPARSE_MMA_MASK
	.align		4
.L_3179:
        /*0078*/ 	.byte	0x03, 0x50
        /*007a*/ 	.short	0x0000


	//----- nvinfo : EIATTR_MAXREG_COUNT
	.align		4
        /*007c*/ 	.byte	0x03, 0x1b
        /*007e*/ 	.short	0x00ff


	//----- nvinfo : EIATTR_MERCURY_ISA_VERSION
	.align		4
        /*0080*/ 	.byte	0x03, 0x5f
        /*0082*/ 	.short	0x0101


	//----- nvinfo : EIATTR_COOP_GROUP_MASK_REGIDS
	.align		4
        /*0084*/ 	.byte	0x04, 0x29
        /*0086*/ 	.short	(.L_3181 - .L_3180)


	//   ....[0]....
.L_3180:
        /*0088*/ 	.word	0xffffffff


	//   ....[1]....
        /*008c*/ 	.word	0xffffffff


	//   ....[2]....
        /*0090*/ 	.word	0xffffffff


	//   ....[3]....
        /*0094*/ 	.word	0xffffffff


	//   ....[4]....
        /*0098*/ 	.word	0xffffffff


	//   ....[5]....
        /*009c*/ 	.word	0xffffffff


	//   ....[6]....
        /*00a0*/ 	.word	0xffffffff


	//   ....[7]....
        /*00a4*/ 	.word	0xffffffff


	//   ....[8]....
        /*00a8*/ 	.word	0xffffffff


	//   ....[9]....
        /*00ac*/ 	.word	0xffffffff


	//   ....[10]....
        /*00b0*/ 	.word	0xffffffff


	//   ....[11]....
        /*00b4*/ 	.word	0xffffffff


	//   ....[12]....
        /*00b8*/ 	.word	0xffffffff


	//   ....[13]....
        /*00bc*/ 	.word	0xffffffff


	//   ....[14]....
        /*00c0*/ 	.word	0xffffffff


	//   ....[15]....
        /*00c4*/ 	.word	0xffffffff


	//   ....[16]....
        /*00c8*/ 	.word	0xffffffff


	//   ....[17]....
        /*00cc*/ 	.word	0xffffffff


	//   ....[18]....
        /*00d0*/ 	.word	0xffffffff


	//   ....[19]....
        /*00d4*/ 	.word	0xffffffff


	//----- nvinfo : EIATTR_COOP_GROUP_INSTR_OFFSETS
	.align		4
.L_3181:
        /*00d8*/ 	.byte	0x04, 0x28
        /*00da*/ 	.short	(.L_3183 - .L_3182)


	//   ....[0]....
.L_3182:
        /*00dc*/ 	.word	0x00000fc0


	//   ....[1]....
        /*00e0*/ 	.word	0x00000fe0


	//   ....[2]....
        /*00e4*/ 	.word	0x00000ff0


	//   ....[3]....
        /*00e8*/ 	.word	0x00001000


	//   ....[4]....
        /*00ec*/ 	.word	0x00001030


	//   ....[5]....
        /*00f0*/ 	.word	0x00001050


	//   ....[6]....
        /*00f4*/ 	.word	0x00001070


	//   ....[7]....
        /*00f8*/ 	.word	0x00001080


	//   ....[8]....
        /*00fc*/ 	.word	0x000010b0


	//   ....[9]....
        /*0100*/ 	.word	0x000010d0


	//   ....[10]....
        /*0104*/ 	.word	0x000010f0


	//   ....[11]....
        /*0108*/ 	.word	0x00001100


	//   ....[12]....
        /*010c*/ 	.word	0x00001130


	//   ....[13]....
        /*0110*/ 	.word	0x00001150


	//   ....[14]....
        /*0114*/ 	.word	0x00001170


	//   ....[15]....
        /*0118*/ 	.word	0x00001180


	//   ....[16]....
        /*011c*/ 	.word	0x000011b0


	//   ....[17]....
        /*0120*/ 	.word	0x000011d0


	//   ....[18]....
        /*0124*/ 	.word	0x000011f0


	//   ....[19]....
        /*0128*/ 	.word	0x00001200


	//----- nvinfo : EIATTR_VRC_CTA_INIT_COUNT
	.align		4
.L_3183:
        /*012c*/ 	.byte	0x02, 0x4a
	.zero		1
	.zero		1


	//----- nvinfo : EIATTR_EXIT_INSTR_OFFSETS
	.align		4
        /*0130*/ 	.byte	0x04, 0x1c
        /*0132*/ 	.short	(.L_3185 - .L_3184)


	//   ....[0]....
.L_3184:
        /*0134*/ 	.word	0x00000040


	//   ....[1]....
        /*0138*/ 	.word	0x00001210


	//   ....[2]....
        /*013c*/ 	.word	0x00001430


	//----- nvinfo : EIATTR_CRS_STACK_SIZE
	.align		4
.L_3185:
        /*0140*/ 	.byte	0x04, 0x1e
        /*0142*/ 	.short	(.L_3187 - .L_3186)
.L_3186:
        /*0144*/ 	.word	0x00000000


	//----- nvinfo : EIATTR_CBANK_PARAM_SIZE
	.align		4
.L_3187:
        /*0148*/ 	.byte	0x03, 0x19
        /*014a*/ 	.short	0x0029


	//----- nvinfo : EIATTR_PARAM_CBANK
	.align		4
        /*014c*/ 	.byte	0x04, 0x0a
        /*014e*/ 	.short	(.L_3189 - .L_3188)
	.align		4
.L_3188:
        /*0150*/ 	.word	index@(.nv.constant0._Z19gemv_kernel_batchedI13__nv_bfloat1614__nv_bfloat162Li32ELi4EEvPKT_S4_S4_PS2_iib)
        /*0154*/ 	.short	0x0380
        /*0156*/ 	.short	0x0029


	//----- nvinfo : EIATTR_SW_WAR
	.align		4
.L_3189:
        /*0158*/ 	.byte	0x04, 0x36
        /*015a*/ 	.short	(.L_3191 - .L_3190)
.L_3190:
        /*015c*/ 	.word	0x00000008
.L_3191:


//--------------------- .nv.info._Z19gemv_kernel_batchedI13__nv_bfloat1614__nv_bfloat162Li32ELi3EEvPKT_S4_S4_PS2_iib --------------------------
	.section	.nv.info._Z19gemv_kernel_batchedI13__nv_bfloat1614__nv_bfloat162Li32ELi3EEvPKT_S4_S4_PS2_iib,"",@"SHT_CUDA_INFO"
	.sectionflags	@""
	.align	4


	//----- nvinfo : EIATTR_CUDA_API_VERSION
	.align		4
        /*0000*/ 	.byte	0x04, 0x37
        /*0002*/ 	.short	(.L_3193 - .L_3192)
.L_3192:
        /*0004*/ 	.word	0x00000082


	//----- nvinfo : EIATTR_KPARAM_INFO
	.align		4
.L_3193:
        /*0008*/ 	.byte	0x04, 0x17
        /*000a*/ 	.short	(.L_3195 - .L_3194)
.L_3194:
        /*000c*/ 	.word	0x00000000
        /*0010*/ 	.short	0x0006
        /*0012*/ 	.short	0x0028
        /*0014*/ 	.byte	0x00, 0xf0, 0x05, 0x00


	//----- nvinfo : EIATTR_KPARAM_INFO
	.align		4
.L_3195:
        /*0018*/ 	.byte	0x04, 0x17
        /*001a*/ 	.short	(.L_3197 - .L_3196)
.L_3196:
        /*001c*/ 	.word	0x00000000
        /*0020*/ 	.short	0x0005
        /*0022*/ 	.short	0x0024
        /*0024*/ 	.byte	0x00, 0xf0, 0x11, 0x00


	//----- nvinfo : EIATTR_KPARAM_INFO
	.align		4
.L_3197:
        /*0028*/ 	.byte	0x04, 0x17
        /*002a*/ 	.short	(.L_3199 - .L_3198)
.L_3198:
        /*002c*/ 	.word	0x00000000
        /*0030*/ 	.short	0x0004
        /*0032*/ 	.short	0x0020
        /*0034*/ 	.byte	0x00, 0xf0, 0x11, 0x00


	//----- nvinfo : EIATTR_KPARAM_INFO
	.align		4
.L_3199:
        /*0038*/ 	.byte	0x04, 0x17
        /*003a*/ 	.short	(.L_3201 - .L_3200)
.L_3200:
        /*003c*/ 	.word	0x00000000
        /*0040*/ 	.short	0x0003
        /*0042*/ 	.short	0x0018
        /*0044*/ 	.byte	0x00, 0xf5, 0x21, 0x00


	//----- nvinfo : EIATTR_KPARAM_INFO
	.align		4
.L_3201:
        /*0048*/ 	.byte	0x04, 0x17
        /*004a*/ 	.short	(.L_3203 - .L_3202)
.L_3202:
        /*004c*/ 	.word	0x00000000
        /*0050*/ 	.short	0x0002
        /*0052*/ 	.short	0x0010
        /*0054*/ 	.byte	0x00, 0xf5, 0x21, 0x00


	//----- nvinfo : EIATTR_KPARAM_INFO
	.align		4
.L_3203:
        /*0058*/ 	.byte	0x04, 0x17
        /*005a*/ 	.short	(.L_3205 - .L_3204)
.L_3204:
        /*005c*/ 	.word	0x00000000
        /*0060*/ 	.short	0x0001
        /*0062*/ 	.short	0x0008
        /*0064*/ 	.byte	0x00, 0xf5, 0x21, 0x00


	//----- nvinfo : EIATTR_KPARAM_INFO
	.align		4
.L_3205:
        /*0068*/ 	.byte	0x04, 0x17
        /*006a*/ 	.short	(.L_3207 - .L_3206)
.L_3206:
        /*006c*/ 	.word	0x00000000
        /*0070*/ 	.short	0x0000
        /*0072*/ 	.short	0x0000
        /*0074*/ 	.byte	0x00, 0xf5, 0x21, 0x00


	//----- nvinfo : EIATTR_SPARSE_MMA_MASK
	.align		4
.L_3207:
        /*0078*/ 	.byte	0x03, 0x50
        /*007a*/ 	.short	0x0000


	//----- nvinfo : EIATTR_MAXREG_COUNT
	.align		4
        /*007c*/ 	.byte	0x03, 0x1b
        /*007e*/ 	.short	0x00ff


	//----- nvinfo : EIATTR_MERCURY_ISA_VERSION
	.align		4
        /*0080*/ 	.byte	0x03, 0x5f
        /*0082*/ 	.short	0x0101


	//----- nvinfo : EIATTR_COOP_GROUP_MASK_REGIDS
	.align		4
        /*0084*/ 	.byte	0x04, 0x29
        /*0086*/ 	.short	(.L_3209 - .L_3208)


	//   ....[0]....
.L_3208:
        /*0088*/ 	.word	0xffffffff


	//   ....[1]....
        /*008c*/ 	.word	0xffffffff


	//   ....[2]....
        /*0090*/ 	.word	0xffffffff


	//   ....[3]....
        /*0094*/ 	.word	0xffffffff


	//   ....[4]....
        /*0098*/ 	.word	0xffffffff


	//   ....[5]....
        /*009c*/ 	.word	0xffffffff


	//   ....[6]....
        /*00a0*/ 	.word	0xffffffff


	//   ....[7]....
        /*00a4*/ 	.word	0xffffffff


	//   ....[8]....
        /*00a8*/ 	.word	0xffffffff


	//   ....[9]....
        /*00ac*/ 	.word	0xffffffff


	//   ....[10]....
        /*00b0*/ 	.word	0xffffffff


	//   ....[11]....
        /*00b4*/ 	.word	0xffffffff


	//   ....[12]....
        /*00b8*/ 	.word	0xffffffff


	//   ....[13]....
        /*00bc*/ 	.word	0xffffffff


	//   ....[14]....
        /*00c0*/ 	.word	0xffffffff


	//----- nvinfo : EIATTR_COOP_GROUP_INSTR_OFFSETS
	.align		4
.L_3209:
        /*00c4*/ 	.byte	0x04, 0x28
        /*00c6*/ 	.short	(.L_3211 - .L_3210)


	//   ....[0]....
.L_3210:
        /*00c8*/ 	.word	0x00000e20


	//   ....[1]....
        /*00cc*/ 	.word	0x00000e40


	//   ....[2]....
        /*00d0*/ 	.word	0x00000e50


	//   ....[3]....
        /*00d4*/ 	.word	0x00000e80


	//   ....[4]....
        /*00d8*/ 	.word	0x00000ea0


	//   ....[5]....
        /*00dc*/ 	.word	0x00000eb0


	//   ....[6]....
        /*00e0*/ 	.word	0x00000ee0


	//   ....[7]....
        /*00e4*/ 	.word	0x00000f00


	//   ....[8]....
        /*00e8*/ 	.word	0x00000f10


	//   ....[9]....
        /*00ec*/ 	.word	0x00000f40


	//   ....[10]....
        /*00f0*/ 	.word	0x00000f60


	//   ....[11]....
        /*00f4*/ 	.word	0x00000f70


	//   ....[12]....
        /*00f8*/ 	.word	0x00000fa0


	//   ....[13]....
        /*00fc*/ 	.word	0x00000fc0


	//   ....[14]....
        /*0100*/ 	.word	0x00000fd0


	//----- nvinfo : EIATTR_VRC_CTA_INIT_COUNT
	.align		4
.L_3211:
        /*0104*/ 	.byte	0x02, 0x4a
	.zero		1
	.zero		1


	//----- nvinfo : EIATTR_EXIT_INSTR_OFFSETS
	.align		4
        /*0108*/ 	.byte	0x04, 0x1c
        /*010a*/ 	.short	(.L_3213 - .L_3212)


	//   ....[0]....
.L_3212:
        /*010c*/ 	.word	0x00000050


	//   ....[1]....
        /*0110*/ 	.word	0x00000fe0


	//   ....[2]....
        /*0114*/ 	.word	0x000011c0


	//----- nvinfo : EIATTR_CRS_STACK_SIZE
	.align		4
.L_3213:
        /*0118*/ 	.byte	0x04, 0x1e
        /*011a*/ 	.short	(.L_3215 - .L_3214)
.L_3214:
        /*011c*/ 	.word	0x00000000


	//----- nvinfo : EIATTR_CBANK_PARAM_SIZE
	.align		4
.L_3215:
        /*0120*/ 	.byte	0x03, 0x19
        /*0122*/ 	.short	0x0029


	//----- nvinfo : EIATTR_PARAM_CBANK
	.align		4
        /*0124*/ 	.byte	0x04, 0x0a
        /*0126*/ 	.short	(.L_3217 - .L_3216)
	.align		4
.L_3216:
        /*0128*/ 	.word	index@(.nv.constant0._Z19gemv_kernel_batchedI13__nv_bfloat1614__nv_bfloat162Li32ELi3EEvPKT_S4_S4_PS2_iib)
        /*012c*/ 	.short	0x0380
        /*012e*/ 	.short	0x0029


	//----- nvinfo : EIATTR_SW_WAR
	.align		4
.L_3217:
        /*0130*/ 	.byte	0x04, 0x36
        /*0132*/ 	.short	(.L_3219 - .L_3218)
.L_3218:
        /*0134*/ 	.word	0x00000008
.L_3219:


//--------------------- .nv.info._Z19gemv_kernel_batchedI13__nv_bfloat1614__nv_bfloat162Li32ELi2EEvPKT_S4_S4_PS2_iib --------------------------
	.section	.nv.info._Z19gemv_kernel_batchedI13__nv_bfloat1614__nv_bfloat162Li32ELi2EEvPKT_S4_S4_PS2_iib,"",@"SHT_CUDA_INFO"
	.sectionflags	@""
	.align	4


	//----- nvinfo : EIATTR_CUDA_API_VERSION
	.align		4
        /*0000*/ 	.byte	0x04, 0x37
        /*0002*/ 	.short	(.L_3221 - .L_3220)
.L_3220:
        /*0004*/ 	.word	0x00000082


	//----- nvinfo : EIATTR_KPARAM_INFO
	.align		4
.L_3221:
        /*0008*/ 	.byte	0x04, 0x17
        /*000a*/ 	.short	(.L_3223 - .L_3222)
.L_3222:
        /*000c*/ 	.word	0x00000000
        /*0010*/ 	.short	0x0006
        /*0012*/ 	.short	0x0028
        /*0014*/ 	.byte	0x00, 0xf0, 0x05, 0x00


	//----- nvinfo : EIATTR_KPARAM_INFO
	.align		4
.L_3223:
        /*0018*/ 	.byte	0x04, 0x17
        /*001a*/ 	.short	(.L_3225 - .L_3224)
.L_3224:
        /*001c*/ 	.word	0x00000000
        /*0020*/ 	.short	0x0005
        /*0022*/ 	.short	0x0024
        /*0024*/ 	.byte	0x00, 0xf0, 0x11, 0x00


	//----- nvinfo : EIATTR_KPARAM_INFO
	.align		4
.L_3225:
        /*0028*/ 	.byte	0x04, 0x17
        /*002a*/ 	.short	(.L_3227 - .L_3226)
.L_3226:
        /*002c*/ 	.word	0x00000000
        /*0030*/ 	.short	0x0004
        /*0032*/ 	.short	0x0020
        /*0034*/ 	.byte	0x00, 0xf0, 0x11, 0x00


	//----- nvinfo : EIATTR_KPARAM_INFO
	.align		4
.L_3227:
        /*0038*/ 	.byte	0x04, 0x17
        /*003a*/ 	.short	(.L_3229 - .L_3228)
.L_3228:
        /*003c*/ 	.word	0x00000000
        /*0040*/ 	.short	0x0003
        /*0042*/ 	.short	0x0018
        /*0044*/ 	.byte	0x00, 0xf5, 0x21, 0x00


	//----- nvinfo : EIATTR_KPARAM_INFO
	.align		4
.L_3229:
        /*0048*/ 	.byte	0x04, 0x17
        /*004a*/ 	.short	(.L_3231 - .L_3230)
.L_3230:
        /*004c*/ 	.word	0x00000000
        /*0050*/ 	.short	0x0002
        /*0052*/ 	.short	0x0010
        /*0054*/ 	.byte	0x00, 0xf5, 0x21, 0x00


	//----- nvinfo : EIATTR_KPARAM_INFO
	.align		4
.L_3231:
        /*0058*/ 	.byte	0x04, 0x17
        /*005a*/ 	.short	(.L_3233 - .L_3232)
.L_3232:
        /*005c*/ 	.word	0x00000000
        /*0060*/ 	.short	0x0001
        /*0062*/ 	.short	0x0008
        /*0064*/ 	.byte	0x00, 0xf5, 0x21, 0x00


	//----- nvinfo : EIATTR_KPARAM_INFO
	.align		4
.L_3233:
        /*0068*/ 	.byte	0x04, 0x17
        /*006a*/ 	.short	(.L_3235 - .L_3234)
.L_3234:
        /*006c*/ 	.word	0x00000000
        /*0070*/ 	.short	0x0000
        /*0072*/ 	.short	0x0000
        /*0074*/ 	.byte	0x00, 0xf5, 0x21, 0x00


	//----- nvinfo : EIATTR_SPARSE_MMA_MASK
	.align		4
.L_3235:
        /*0078*/ 	.byte	0x03, 0x50
        /*007a*/ 	.short	0x0000


	//----- nvinfo : EIATTR_MAXREG_COUNT
	.align		4
        /*007c*/ 	.byte	0x03, 0x1b
        /*007e*/ 	.short	0x00ff


	//----- nvinfo : EIATTR_MERCURY_ISA_VERSION
	.align		4
        /*0080*/ 	.byte	0x03, 0x5f
        /*0082*/ 	.short	0x0101


	//----- nvinfo : EIATTR_COOP_GROUP_MASK_REGIDS
	.align		4
        /*0084*/ 	.byte	0x04, 0x29
        /*0086*/ 	.short	(.L_3237 - .L_3236)


	//   ....[0]....
.L_3236:
        /*0088*/ 	.word	0xffffffff


	//   ....[1]....
        /*008c*/ 	.word	0xffffffff


	//   ....[2]....
        /*0090*/ 	.word	0xffffffff


	//   ....[3]....
        /*0094*/ 	.word	0xffffffff


	//   ....[4]....
        /*0098*/ 	.word	0xffffffff


	//   ....[5]....
        /*009c*/ 	.word	0xffffffff


	//   ....[6]....
        /*00a0*/ 	.word	0xffffffff


	//   ....[7]....
        /*00a4*/ 	.word	0xffffffff


	//   ....[8]....
        /*00a8*/ 	.word	0xffffffff


	//   ....[9]....
        /*00ac*/ 	.word	0xffffffff


	//----- nvinfo : EIATTR_COOP_GROUP_INSTR_OFFSETS
	.align		4
.L_3237:
        /*00b0*/ 	.byte	0x04, 0x28
        /*00b2*/ 	.short	(.L_3239 - .L_3238)


	//   ....[0]....
.L_3238:
        /*00b4*/ 	.word	0x00000a70


	//   ....[1]....
        /*00b8*/ 	.word	0x00000a90


	//   ....[2]....
        /*00bc*/ 	.word	0x00000ac0


	//   ....[3]....
        /*00c0*/ 	.word	0x00000ad0


	//   ....[4]....
        /*00c4*/ 	.word	0x00000b00


	//   ....[5]....
        /*00c8*/ 	.word	0x00000b10


	//   ....[6]....
        /*00cc*/ 	.word	0x00000b40


	//   ....[7]....
        /*00d0*/ 	.word	0x00000b50


	//   ....[8]....
        /*00d4*/ 	.word	0x00000b80


	//   ....[9]....
        /*00d8*/ 	.word	0x00000b90


	//----- nvinfo : EIATTR_VRC_CTA_INIT_COUNT
	.align		4
.L_3239:
        /*00dc*/ 	.byte	0x02, 0x4a
	.zero		1
	.zero		1


	//----- nvinfo : EIATTR_EXIT_INSTR_OFFSETS
	.align		4
        /*00e0*/ 	.byte	0x04, 0x1c
        /*00e2*/ 	.short	(.L_3241 - .L_3240)


	//   ....[0]....
.L_3240:
        /*00e4*/ 	.word	0x00000040


	//   ....[1]....
        /*00e8*/ 	.word	0x00000ba0


	//   ....[2]....
        /*00ec*/ 	.word	0x00000cf0


	//----- nvinfo : EIATTR_CRS_STACK_SIZE
	.align		4
.L_3241:
        /*00f0*/ 	.byte	0x04, 0x1e
        /*00f2*/ 	.short	(.L_3243 - .L_3242)
.L_3242:
        /*00f4*/ 	.word	0x00000000


	//----- nvinfo : EIATTR_CBANK_PARAM_SIZE
	.align		4
.L_3243:
        /*00f8*/ 	.byte	0x03, 0x19
        /*00fa*/ 	.short	0x0029


	//----- nvinfo : EIATTR_PARAM_CBANK
	.align		4
        /*00fc*/ 	.byte	0x04, 0x0a
        /*00fe*/ 	.short	(.L_3245 - .L_3244)
	.align		4
.L_3244:
        /*0100*/ 	.word	index@(.nv.constant0._Z19gemv_kernel_batchedI13__nv_bfloat1614__nv_bfloat162Li32ELi2EEvPKT_S4_S4_PS2_iib)
        /*0104*/ 	.short	0x0380
        /*0106*/ 	.short	0x0029


	//----- nvinfo : EIATTR_SW_WAR
	.align		4
.L_3245:
        /*0108*/ 	.byte	0x04, 0x36
        /*010a*/ 	.short	(.L_3247 - .L_3246)
.L_3246:
        /*010c*/ 	.word	0x00000008
.L_3247:


//--------------------- .nv.info._Z19gemv_kernel_batchedI13__nv_bfloat1614__nv_bfloat162Li32ELi1EEvPKT_S4_S4_PS2_iib --------------------------
	.section	.nv.info._Z19gemv_kernel_batchedI13__nv_bfloat1614__nv_bfloat162Li32ELi1EEvPKT_S4_S4_PS2_iib,"",@"SHT_CUDA_INFO"
	.sectionflags	@""
	.align	4


	//----- nvinfo : EIATTR_CUDA_API_VERSION
	.align		4
        /*0000*/ 	.byte	0x04, 0x37
        /*0002*/ 	.short	(.L_3249 - .L_3248)
.L_3248:
        /*0004*/ 	.word	0x00000082


	//----- nvinfo : EIATTR_KPARAM_INFO
	.align		4
.L_3249:
        /*0008*/ 	.byte	0x04, 0x17
        /*000a*/ 	.short	(.L_3251 - .L_3250)
.L_3250:
        /*000c*/ 	.word	0x00000000
        /*0010*/ 	.short	0x0006
        /*0012*/ 	.short	0x0028
        /*0014*/ 	.byte	0x00, 0xf0, 0x05, 0x00


	//----- nvinfo : EIATTR_KPARAM_INFO
	.align		4
.L_3251:
        /*0018*/ 	.byte	0x04, 0x17
        /*001a*/ 	.short	(.L_3253 - .L_3252)
.L_3252:
        /*001c*/ 	.word	0x00000000
        /*0020*/ 	.short	0x0005
        /*0022*/ 	.short	0x0024
        /*0024*/ 	.byte	0x00, 0xf0, 0x11, 0x00


	//----- nvinfo : EIATTR_KPARAM_INFO
	.align		4
.L_3253:
        /*0028*/ 	.byte	0x04, 0x17
        /*002a*/ 	.short	(.L_3255 - .L_3254)
.L_3254:
        /*002c*/ 	.word	0x00000000
        /*0030*/ 	.short	0x0004
        /*0032*/ 	.short	0x0020
        /*0034*/ 	.byte	0x00, 0xf0, 0x11, 0x00


	//----- nvinfo : EIATTR_KPARAM_INFO
	.align		4
.L_3255:
        /*0038*/ 	.byte	0x04, 0x17
        /*003a*/ 	.short	(.L_3257 - .L_3256)
.L_3256:
        /*003c*/ 	.word	0x00000000
        /*0040*/ 	.short	0x0003
        /*0042*/ 	.short	0x0018
        /*0044*/ 	.byte	0x00, 0xf5, 0x21, 0x00


	//----- nvinfo : EIATTR_KPARAM_INFO
	.align		4
.L_3257:
        /*0048*/ 	.byte	0x04, 0x17
        /*004a*/ 	.short	(.L_3259 - .L_3258)
.L_3258:
        /*004c*/ 	.word	0x00000000
        /*0050*/ 	.short	0x0002
        /*0052*/ 	.short	0x0010
        /*0054*/ 	.byte	0x00, 0xf5, 0x21, 0x00


	//----- nvinfo : EIATTR_KPARAM_INFO
	.align		4
.L_3259:
        /*0058*/ 	.byte	0x04, 0x17
        /*005a*/ 	.short	(.L_3261 - .L_3260)
.L_3260:
        /*005c*/ 	.word	0x00000000
        /*0060*/ 	.short	0x0001
        /*0062*/ 	.short	0x0008
        /*0064*/ 	.byte	0x00, 0xf5, 0x21, 0x00


	//----- nvinfo : EIATTR_KPARAM_INFO
	.align		4
.L_3261:
        /*0068*/ 	.byte	0x04, 0x17
        /*006a*/ 	.short	(.L_3263 - .L_3262)
.L_3262:
        /*006c*/ 	.word	0x00000000
        /*0070*/ 	.short	0x0000
        /*0072*/ 	.short	0x0000
        /*0074*/ 	.byte	0x00, 0xf5, 0x21, 0x00


	//----- nvinfo : EIATTR_SPARSE_MMA_MASK
	.align		4
.L_3263:
        /*0078*/ 	.byte	0x03, 0x50
        /*007a*/ 	.short	0x0000


	//----- nvinfo : EIATTR_MAXREG_COUNT
	.align		4
        /*007c*/ 	.byte	0x03, 0x1b
        /*007e*/ 	.short	0x00ff


	//----- nvinfo : EIATTR_MERCURY_ISA_VERSION
	.align		4
        /*0080*/ 	.byte	0x03, 0x5f
        /*0082*/ 	.short	0x0101


	//----- nvinfo : EIATTR_COOP_GROUP_MASK_REGIDS
	.align		4
        /*0084*/ 	.byte	0x04, 0x29
        /*0086*/ 	.short	(.L_3265 - .L_3264)


	//   ....[0]....
.L_3264:
        /*0088*/ 	.word	0xffffffff


	//   ....[1]....
        /*008c*/ 	.word	0xffffffff


	//   ....[2]....
        /*0090*/ 	.word	0xffffffff


	//   ....[3]....
        /*0094*/ 	.word	0xffffffff


	//   ....[4]....
        /*0098*/ 	.word	0xffffffff


	//----- nvinfo : EIATTR_COOP_GROUP_INSTR_OFFSETS
	.align		4
.L_3265:
        /*009c*/ 	.byte	0x04, 0x28
        /*009e*/ 	.short	(.L_3267 - .L_3266)


	//   ....[0]....
.L_3266:
        /*00a0*/ 	.word	0x00000800


	//   ....[1]....
        /*00a4*/ 	.word	0x00000830


	//   ....[2]....
        /*00a8*/ 	.word	0x00000850


	//   ....[3]....
        /*00ac*/ 	.word	0x00000870


	//   ....[4]....
        /*00b0*/ 	.word	0x00000890


	//----- nvinfo : EIATTR_VRC_CTA_INIT_COUNT
	.align		4
.L_3267:
        /*00b4*/ 	.byte	0x02, 0x4a
	.zero		1
	.zero		1


	//----- nvinfo : EIATTR_EXIT_INSTR_OFFSETS
	.align		4
        /*00b8*/ 	.byte	0x04, 0x1c
        /*00ba*/ 	.short	(.L_3269 - .L_3268)


	//   ....[0]....
.L_3268:
        /*00bc*/ 	.word	0x00000040


	//   ....[1]....
        /*00c0*/ 	.word	0x000008a0


	//   ....[2]....
        /*00c4*/ 	.word	0x000009a0


	//----- nvinfo : EIATTR_CRS_STACK_SIZE
	.align		4
.L_3269:
        /*00c8*/ 	.byte	0x04, 0x1e
        /*00ca*/ 	.short	(.L_3271 - .L_3270)
.L_3270:
        /*00cc*/ 	.word	0x00000000


	//----- nvinfo : EIATTR_CBANK_PARAM_SIZE
	.align		4
.L_3271:
        /*00d0*/ 	.byte	0x03, 0x19
        /*00d2*/ 	.short	0x0029


	//----- nvinfo : EIATTR_PARAM_CBANK
	.align		4
        /*00d4*/ 	.byte	0x04, 0x0a
        /*00d6*/ 	.short	(.L_3273 - .L_3272)
	.align		4
.L_3272:
        /*00d8*/ 	.word	index@(.nv.constant0._Z19gemv_kernel_batchedI13__nv_bfloat1614__nv_bfloat162Li32ELi1EEvPKT_S4_S4_PS2_iib)
        /*00dc*/ 	.short	0x0380
        /*00de*/ 	.short	0x0029


	//----- nvinfo : EIATTR_SW_WAR
	.align		4
.L_3273:
        /*00e0*/ 	.byte	0x04, 0x36
        /*00e2*/ 	.short	(.L_3275 - .L_3274)
.L_3274:
        /*00e4*/ 	.word	0x00000008
.L_3275:


//--------------------- .nv.callgraph             --------------------------
	.section	.nv.callgraph,"",@"SHT_CUDA_CALLGRAPH"
	.align	4
	.sectionentsize	8
	.align		4
        /*0000*/ 	.word	0x00000000
	.align		4
        /*0004*/ 	.word	0xffffffff
	.align		4
        /*0008*/ 	.word	0x00000000
	.align		4
        /*000c*/ 	.word	0xfffffffe
	.align		4
        /*0010*/ 	.word	0x00000000
	.align		4
        /*0014*/ 	.word	0xfffffffd
	.align		4
        /*0018*/ 	.word	0x00000000
	.align		4
        /*001c*/ 	.word	0xfffffffc


//--------------------- .text._Z19gemv_kernel_batchedIf6float2Li256ELi8EEvPKT_S3_S3_PS1_iib --------------------------
	.section	.text._Z19gemv_kernel_batchedIf6float2Li256ELi8EEvPKT_S3_S3_PS1_iib,"ax",@progbits
	.align	128
        .global         _Z19gemv_kernel_batchedIf6float2Li256ELi8EEvPKT_S3_S3_PS1_iib
        .type           _Z19gemv_kernel_batchedIf6float2Li256ELi8EEvPKT_S3_S3_PS1_iib,@function
        .size           _Z19gemv_kernel_batchedIf6float2Li256ELi8EEvPKT_S3_S3_PS1_iib,(.L_x_906 - _Z19gemv_kernel_batchedIf6float2Li256ELi8EEvPKT_S3_S3_PS1_iib)
        .other          _Z19gemv_kernel_batchedIf6float2Li256ELi8EEvPKT_S3_S3_PS1_iib,@"STO_CUDA_ENTRY STV_DEFAULT"
_Z19gemv_kernel_batchedIf6float2Li256ELi8EEvPKT_S3_S3_PS1_iib:
.text._Z19gemv_kernel_batchedIf6float2Li256ELi8EEvPKT_S3_S3_PS1_iib:
[----:B------:R-:W-:Y:S01]  /*0000*/  LDC R1, c[0x0][0x37c] ;  /* 0x0000df00ff017b82 */ /* 0x000fe20000000800 */
[----:B------:R-:W0:Y:S07]  /*0010*/  S2R R0, SR_CTAID.X ;  /* 0x0000000000007919 */ /* 0x000e2e0000002500 */
[----:B------:R-:W0:Y:S02]  /*0020*/  LDC R2, c[0x0][0x3a0] ;  /* 0x0000e800ff027b82 */ /* 0x000e240000000800 */
[----:B0-----:R-:W-:-:S13]  /*0030*/  ISETP.GE.AND P0, PT, R0, R2, PT ;  /* 0x000000020000720c */ /* 0x001fda0003f06270 */
[----:B------:R-:W-:Y:S05]  /*0040*/  @P0 EXIT ;  /* 0x000000000000094d */ /* 0x000fea0003800000 */
[----:B------:R-:W0:Y:S01]  /*0050*/  LDC R3, c[0x0][0x3a4] ;  /* 0x0000e900ff037b82 */ /* 0x000e220000000800 */
[----:B------:R-:W1:Y:S01]  /*0060*/  S2R R15, SR_TID.X ;  /* 0x00000000000f7919 */ /* 0x000e620000002100 */
[----:B------:R-:W2:Y:S01]  /*0070*/  LDCU.64 UR6, c[0x0][0x358] ;  /* 0x00006b00ff0677ac */ /* 0x000ea20008000a00 */
[----:B------:R-:W-:Y:S01]  /*0080*/  BSSY.RECONVERGENT B0, `(.L_x_0) ;  /* 0x00000e1000007945 */ /* 0x000fe20003800200 */
[----:B------:R-:W-:Y:S02]  /*0090*/  CS2R R6, SRZ ;  /* 0x0000000000067805 */ /* 0x000fe4000001ff00 */
[----:B------:R-:W-:Y:S01]  /*00a0*/  CS2R R10, SRZ ;  /* 0x00000000000a7805 */ /* 0x000fe2000001ff00 */
[----:B------:R-:W3:Y:S01]  /*00b0*/  LDCU.64 UR8, c[0x0][0x388] ;  /* 0x00007100ff0877ac */ /* 0x000ee20008000a00 */
[----:B------:R-:W-:Y:S01]  /*00c0*/  CS2R R8, SRZ ;  /* 0x0000000000087805 */ /* 0x000fe2000001ff00 */
[----:B------:R-:W4:Y:S01]  /*00d0*/  LDC.64 R30, c[0x0][0x380] ;  /* 0x0000e000ff1e7b82 */ /* 0x000f220000000a00 */
[----:B------:R-:W-:-:S02]  /*00e0*/  CS2R R28, SRZ ;  /* 0x00000000001c7805 */ /* 0x000fc4000001ff00 */
[-C--:B0-----:R-:W-:Y:S01]  /*00f0*/  LEA.HI R4, R3, R3.reuse, RZ, 0x1 ;  /* 0x0000000303047211 */ /* 0x081fe200078f08ff */
[----:B------:R-:W-:-:S03]  /*0100*/  IMAD R13, R0, R3, RZ ;  /* 0x00000003000d7224 */ /* 0x000fc600078e02ff */
[----:B------:R-:W-:Y:S01]  /*0110*/  SHF.R.S32.HI R4, RZ, 0x1, R4 ;  /* 0x00000001ff047819 */ /* 0x000fe20000011404 */
[----:B----4-:R-:W-:-:S03]  /*0120*/  IMAD.WIDE R30, R13, 0x4, R30 ;  /* 0x000000040d1e7825 */ /* 0x010fc600078e021e */
[----:B-1----:R-:W-:-:S13]  /*0130*/  ISETP.GE.AND P0, PT, R15, R4, PT ;  /* 0x000000040f00720c */ /* 0x002fda0003f06270 */
[----:B--23--:R-:W-:Y:S05]  /*0140*/  @P0 BRA `(.L_x_1) ;  /* 0x0000000c00500947 */ /* 0x00cfea0003800000 */
[----:B------:R-:W-:Y:S01]  /*0150*/  LOP3.LUT R5, RZ, R15, RZ, 0x33, !PT ;  /* 0x0000000fff057212 */ /* 0x000fe200078e33ff */
[----:B------:R-:W-:Y:S01]  /*0160*/  BSSY.RECONVERGENT B1, `(.L_x_2) ;  /* 0x000003f000017945 */ /* 0x000fe20003800200 */
[----:B------:R-:W-:Y:S02]  /*0170*/  HFMA2 R7, -RZ, RZ, 0, 0 ;  /* 0x00000000ff077431 */ /* 0x000fe400000001ff */
[----:B------:R-:W-:-:S04]  /*0180*/  IADD3 R12, PT, PT, R4, R5, RZ ;  /* 0x00000005040c7210 */ /* 0x000fc80007ffe0ff */
[C---:B------:R-:W-:Y:S02]  /*0190*/  LOP3.LUT R5, R12.reuse, 0x300, RZ, 0xc0, !PT ;  /* 0x000003000c057812 */ /* 0x040fe400078ec0ff */
[----:B------:R-:W-:Y:S02]  /*01a0*/  ISETP.GE.U32.AND P0, PT, R12, 0x300, PT ;  /* 0x000003000c00780c */ /* 0x000fe40003f06070 */
[----:B------:R-:W-:Y:S02]  /*01b0*/  ISETP.NE.AND P1, PT, R5, 0x300, PT ;  /* 0x000003000500780c */ /* 0x000fe40003f25270 */
[----:B------:R-:W-:-:S11]  /*01c0*/  MOV R5, R15 ;  /* 0x0000000f00057202 */ /* 0x000fd60000000f00 */
[----:B------:R-:W-:Y:S05]  /*01d0*/  @!P1 BRA `(.L_x_3) ;  /* 0x0000000000dc9947 */ /* 0x000fea0003800000 */
[----:B------:R-:W0:Y:S01]  /*01e0*/  LDC.64 R36, c[0x0][0x388] ;  /* 0x0000e200ff247b82 */ /* 0x000e220000000a00 */
[----:B------:R-:W1:Y:S01]  /*01f0*/  LDCU.64 UR4, c[0x0][0x380] ;  /* 0x00007000ff0477ac */ /* 0x000e620008000a00 */
[----:B------:R-:W-:Y:S01]  /*0200*/  IMAD.WIDE R6, R13, 0x4, RZ ;  /* 0x000000040d067825 */ /* 0x000fe200078e02ff */
[----:B------:R-:W-:Y:S02]  /*0210*/  LEA.HI R12, R12, 0x1, RZ, 0x18 ;  /* 0x000000010c0c7811 */ /* 0x000fe400078fc0ff */
[----:B------:R-:W-:Y:S02]  /*0220*/  CS2R R10, SRZ ;  /* 0x00000000000a7805 */ /* 0x000fe4000001ff00 */
[----:B------:R-:W-:Y:S02]  /*0230*/  MOV R5, R15 ;  /* 0x0000000f00057202 */ /* 0x000fe40000000f00 */
[----:B------:R-:W-:Y:S02]  /*0240*/  CS2R R8, SRZ ;  /* 0x0000000000087805 */ /* 0x000fe4000001ff00 */
[----:B------:R-:W-:Y:S01]  /*0250*/  LOP3.LUT R12, R12, 0x3, RZ, 0xc0, !PT ;  /* 0x000000030c0c7812 */ /* 0x000fe200078ec0ff */
[----:B------:R-:W-:Y:S01]  /*0260*/  IMAD.WIDE.U32 R6, R15, 0x8, R6 ;  /* 0x000000080f067825 */ /* 0x000fe200078e0006 */
[----:B------:R-:W-:-:S02]  /*0270*/  CS2R R28, SRZ ;  /* 0x00000000001c7805 */ /* 0x000fc4000001ff00 */
[----:B------:R-:W-:Y:S02]  /*0280*/  IADD3 R34, PT, PT, -R12, RZ, RZ ;  /* 0x000000ff0c227210 */ /* 0x000fe40007ffe1ff */
[----:B-1----:R-:W-:-:S04]  /*0290*/  IADD3 R32, P1, PT, R6, UR4, RZ ;  /* 0x0000000406207c10 */ /* 0x002fc8000ff3e0ff */
[----:B------:R-:W-:Y:S01]  /*02a0*/  IADD3.X R33, PT, PT, R7, UR5, RZ, P1, !PT ;  /* 0x0000000507217c10 */ /* 0x000fe20008ffe4ff */
[----:B0-----:R-:W-:Y:S01]  /*02b0*/  IMAD.WIDE.U32 R36, R15, 0x8, R36 ;  /* 0x000000080f247825 */ /* 0x001fe200078e0024 */
[----:B------:R-:W-:-:S07]  /*02c0*/  CS2R R6, SRZ ;  /* 0x0000000000067805 */ /* 0x000fce000001ff00 */
.L_x_4:
[----:B------:R-:W2:Y:S01]  /*02d0*/  LDG.E.64.CONSTANT R12, desc[UR6][R32.64] ;  /* 0x00000006200c7981 */ /* 0x000ea2000c1e9b00 */
[----:B------:R-:W-:-:S03]  /*02e0*/  IMAD.WIDE R14, R3, 0x4, R36 ;  /* 0x00000004030e7825 */ /* 0x000fc600078e0224 */
[----:B------:R-:W2:Y:S01]  /*02f0*/  LDG.E.64.CONSTANT R18, desc[UR6][R36.64] ;  /* 0x0000000624127981 */ /* 0x000ea2000c1e9b00 */
[----:B------:R-:W-:-:S03]  /*0300*/  IMAD.WIDE R24, R3, 0x4, R14 ;  /* 0x0000000403187825 */ /* 0x000fc600078e020e */
[----:B------:R-:W3:Y:S04]  /*0310*/  LDG.E.64.CONSTANT R14, desc[UR6][R14.64] ;  /* 0x000000060e0e7981 */ /* 0x000ee8000c1e9b00 */
[----:B------:R0:W4:Y:S02]  /*0320*/  LDG.E.64.CONSTANT R16, desc[UR6][R24.64] ;  /* 0x0000000618107981 */ /* 0x000124000c1e9b00 */
[----:B0-----:R-:W-:-:S04]  /*0330*/  IMAD.WIDE R24, R3, 0x4, R24 ;  /* 0x0000000403187825 */ /* 0x001fc800078e0218 */
[----:B------:R-:W-:-:S04]  /*0340*/  IMAD.WIDE R20, R3, 0x4, R24 ;  /* 0x0000000403147825 */ /* 0x000fc800078e0218 */
[----:B------:R-:W-:Y:S02]  /*0350*/  IMAD.WIDE R22, R3, 0x4, R20 ;  /* 0x0000000403167825 */ /* 0x000fe400078e0214 */
[----:B------:R-:W5:Y:S02]  /*0360*/  LDG.E.64.CONSTANT R20, desc[UR6][R20.64] ;  /* 0x0000000614147981 */ /* 0x000f64000c1e9b00 */
[----:B--2---:R-:W-:-:S04]  /*0370*/  FFMA R10, R12, R18, R10 ;  /* 0x000000120c0a7223 */ /* 0x004fc8000000000a */
[----:B------:R-:W-:Y:S02]  /*0380*/  FFMA R10, R13, R19, R10 ;  /* 0x000000130d0a7223 */ /* 0x000fe4000000000a */
[----:B------:R0:W2:Y:S02]  /*0390*/  LDG.E.64.CONSTANT R18, desc[UR6][R24.64] ;  /* 0x0000000618127981 */ /* 0x0000a4000c1e9b00 */
[C---:B0-----:R-:W-:Y:S02]  /*03a0*/  IMAD.WIDE R24, R3.reuse, 0x4, R22 ;  /* 0x0000000403187825 */ /* 0x041fe400078e0216 */
[----:B------:R-:W2:Y:S02]  /*03b0*/  LDG.E.64.CONSTANT R22, desc[UR6][R22.64] ;  /* 0x0000000616167981 */ /* 0x000ea4000c1e9b00 */
[----:B------:R-:W-:Y:S02]  /*03c0*/  IMAD.WIDE R26, R3, 0x4, R24 ;  /* 0x00000004031a7825 */ /* 0x000fe400078e0218 */
[----:B------:R-:W2:Y:S04]  /*03d0*/  LDG.E.64.CONSTANT R24, desc[UR6][R24.64] ;  /* 0x0000000618187981 */ /* 0x000ea8000c1e9b00 */
[----:B------:R-:W2:Y:S01]  /*03e0*/  LDG.E.64.CONSTANT R26, desc[UR6][R26.64] ;  /* 0x000000061a1a7981 */ /* 0x000ea2000c1e9b00 */
[----:B------:R-:W-:-:S02]  /*03f0*/  IADD3 R36, P1, PT, R36, 0x800, RZ ;  /* 0x0000080024247810 */ /* 0x000fc40007f3e0ff */
[----:B------:R-:W-:Y:S02]  /*0400*/  IADD3 R34, PT, PT, R34, 0x1, RZ ;  /* 0x0000000122227810 */ /* 0x000fe40007ffe0ff */
[----:B------:R-:W-:Y:S02]  /*0410*/  IADD3.X R37, PT, PT, RZ, R37, RZ, P1, !PT ;  /* 0x00000025ff257210 */ /* 0x000fe40000ffe4ff */
[----:B------:R-:W-:Y:S01]  /*0420*/  ISETP.NE.AND P1, PT, R34, RZ, PT ;  /* 0x000000ff2200720c */ /* 0x000fe20003f25270 */
[C---:B---3--:R-:W-:Y:S01]  /*0430*/  FFMA R14, R12.reuse, R14, R29 ;  /* 0x0000000e0c0e7223 */ /* 0x048fe2000000001d */
[C---:B----4-:R-:W-:Y:S01]  /*0440*/  FFMA R6, R12.reuse, R16, R6 ;  /* 0x000000100c067223 */ /* 0x050fe20000000006 */
[----:B-----5:R-:W-:Y:S01]  /*0450*/  FFMA R20, R12, R20, R28 ;  /* 0x000000140c147223 */ /* 0x020fe2000000001c */
[----:B------:R-:W-:Y:S01]  /*0460*/  IADD3 R32, P2, PT, R32, 0x800, RZ ;  /* 0x0000080020207810 */ /* 0x000fe20007f5e0ff */
[C---:B------:R-:W-:Y:S01]  /*0470*/  FFMA R29, R13.reuse, R15, R14 ;  /* 0x0000000f0d1d7223 */ /* 0x040fe2000000000e */
[C---:B------:R-:W-:Y:S01]  /*0480*/  FFMA R6, R13.reuse, R17, R6 ;  /* 0x000000110d067223 */ /* 0x040fe20000000006 */
[----:B------:R-:W-:Y:S01]  /*0490*/  FFMA R28, R13, R21, R20 ;  /* 0x000000150d1c7223 */ /* 0x000fe20000000014 */
[----:B------:R-:W-:-:S02]  /*04a0*/  IADD3 R5, PT, PT, R5, 0x100, RZ ;  /* 0x0000010005057810 */ /* 0x000fc40007ffe0ff */
[----:B------:R-:W-:Y:S01]  /*04b0*/  IADD3.X R33, PT, PT, RZ, R33, RZ, P2, !PT ;  /* 0x00000021ff217210 */ /* 0x000fe200017fe4ff */
[----:B--2---:R-:W-:-:S04]  /*04c0*/  FFMA R18, R12, R18, R9 ;  /* 0x000000120c127223 */ /* 0x004fc80000000009 */
[C---:B------:R-:W-:Y:S01]  /*04d0*/  FFMA R9, R13.reuse, R19, R18 ;  /* 0x000000130d097223 */ /* 0x040fe20000000012 */
[C---:B------:R-:W-:Y:S01]  /*04e0*/  FFMA R8, R12.reuse, R22, R8 ;  /* 0x000000160c087223 */ /* 0x040fe20000000008 */
[C---:B------:R-:W-:Y:S01]  /*04f0*/  FFMA R24, R12.reuse, R24, R11 ;  /* 0x000000180c187223 */ /* 0x040fe2000000000b */
[----:B------:R-:W-:Y:S02]  /*0500*/  FFMA R26, R12, R26, R7 ;  /* 0x0000001a0c1a7223 */ /* 0x000fe40000000007 */
[C---:B------:R-:W-:Y:S01]  /*0510*/  FFMA R8, R13.reuse, R23, R8 ;  /* 0x000000170d087223 */ /* 0x040fe20000000008 */
[C---:B------:R-:W-:Y:S01]  /*0520*/  FFMA R11, R13.reuse, R25, R24 ;  /* 0x000000190d0b7223 */ /* 0x040fe20000000018 */
[----:B------:R-:W-:Y:S01]  /*0530*/  FFMA R7, R13, R27, R26 ;  /* 0x0000001b0d077223 */ /* 0x000fe2000000001a */
[----:B------:R-:W-:Y:S06]  /*0540*/  @P1 BRA `(.L_x_4) ;  /* 0xfffffffc00601947 */ /* 0x000fec000383ffff */
.L_x_3:
[----:B------:R-:W-:Y:S05]  /*0550*/  BSYNC.RECONVERGENT B1 ;  /* 0x0000000000017941 */ /* 0x000fea0003800200 */
.L_x_2:
[----:B------:R-:W-:Y:S05]  /*0560*/  @!P0 BRA `(.L_x_1) ;  /* 0x0000000800488947 */ /* 0x000fea0003800000 */
[----:B------:R-:W-:-:S04]  /*0570*/  IMAD.WIDE R12, R3, 0x18, RZ ;  /* 0x00000018030c7825 */ /* 0x000fc800078e02ff */
[----:B------:R-:W-:Y:S01]  /*0580*/  IMAD.WIDE.U32 R14, R5, 0x8, RZ ;  /* 0x00000008050e7825 */ /* 0x000fe200078e00ff */
[----:B------:R-:W-:Y:S02]  /*0590*/  IADD3 R24, P0, PT, -R12, 0x800, RZ ;  /* 0x000008000c187810 */ /* 0x000fe40007f1e1ff */
[----:B------:R-:W-:Y:S02]  /*05a0*/  MOV R23, R14 ;  /* 0x0000000e00177202 */ /* 0x000fe40000000f00 */
[----:B------:R-:W-:Y:S02]  /*05b0*/  MOV R22, R15 ;  /* 0x0000000f00167202 */ /* 0x000fe40000000f00 */
[----:B------:R-:W-:-:S07]  /*05c0*/  IADD3.X R25, PT, PT, RZ, ~R13, RZ, P0, !PT ;  /* 0x8000000dff197210 */ /* 0x000fce00007fe4ff */
.L_x_5:
[----:B------:R-:W-:Y:S02]  /*05d0*/  IADD3 R26, P1, PT, R23, UR8, RZ ;  /* 0x00000008171a7c10 */ /* 0x000fe4000ff3e0ff */
[----:B------:R-:W-:Y:S02]  /*05e0*/  IADD3 R32, P0, PT, R30, R23, RZ ;  /* 0x000000171e207210 */ /* 0x000fe40007f1e0ff */
[----:B------:R-:W-:Y:S02]  /*05f0*/  IADD3.X R27, PT, PT, R22, UR9, RZ, P1, !PT ;  /* 0x00000009161b7c10 */ /* 0x000fe40008ffe4ff */
[----:B------:R-:W-:Y:S01]  /*0600*/  IADD3.X R33, PT, PT, R31, R22, RZ, P0, !PT ;  /* 0x000000161f217210 */ /* 0x000fe200007fe4ff */
[C---:B------:R-:W-:Y:S02]  /*0610*/  IMAD.WIDE R14, R3.reuse, 0x4, R26 ;  /* 0x00000004030e7825 */ /* 0x040fe400078e021a */
[----:B------:R-:W2:Y:S04]  /*0620*/  LDG.E.64.CONSTANT R16, desc[UR6][R26.64] ;  /* 0x000000061a107981 */ /* 0x000ea8000c1e9b00 */
[----:B------:R-:W2:Y:S01]  /*0630*/  LDG.E.64.CONSTANT R12, desc[UR6][R32.64] ;  /* 0x00000006200c7981 */ /* 0x000ea2000c1e9b00 */
[----:B------:R-:W-:-:S03]  /*0640*/  IMAD.WIDE R18, R3, 0x4, R14 ;  /* 0x0000000403127825 */ /* 0x000fc600078e020e */
[----:B------:R-:W3:Y:S01]  /*0650*/  LDG.E.64.CONSTANT R14, desc[UR6][R14.64] ;  /* 0x000000060e0e7981 */ /* 0x000ee2000c1e9b00 */
[----:B------:R-:W-:-:S03]  /*0660*/  IMAD.WIDE R36, R3, 0x4, R18 ;  /* 0x0000000403247825 */ /* 0x000fc600078e0212 */
[----:B------:R-:W4:Y:S04]  /*0670*/  LDG.E.64.CONSTANT R18, desc[UR6][R18.64] ;  /* 0x0000000612127981 */ /* 0x000f28000c1e9b00 */
[----:B------:R0:W5:Y:S02]  /*0680*/  LDG.E.64.CONSTANT R20, desc[UR6][R36.64] ;  /* 0x0000000624147981 */ /* 0x000164000c1e9b00 */
[----:B0-----:R-:W-:-:S04]  /*0690*/  IMAD.WIDE R36, R3, 0x4, R36 ;  /* 0x0000000403247825 */ /* 0x001fc800078e0224 */
[C---:B--2---:R-:W-:Y:S01]  /*06a0*/  FFMA R10, R12.reuse, R16, R10 ;  /* 0x000000100c0a7223 */ /* 0x044fe2000000000a */
[----:B---3--:R-:W-:-:S03]  /*06b0*/  FFMA R34, R12, R14, R29 ;  /* 0x0000000e0c227223 */ /* 0x008fc6000000001d */
[----:B------:R-:W-:Y:S01]  /*06c0*/  FFMA R10, R13, R17, R10 ;  /* 0x000000110d0a7223 */ /* 0x000fe2000000000a */
[----:B------:R-:W-:-:S04]  /*06d0*/  IMAD.WIDE R16, R3, 0x4, R36 ;  /* 0x0000000403107825 */ /* 0x000fc800078e0224 */
[----:B------:R-:W-:Y:S01]  /*06e0*/  FFMA R29, R13, R15, R34 ;  /* 0x0000000f0d1d7223 */ /* 0x000fe20000000022 */
[----:B----4-:R-:W-:-:S04]  /*06f0*/  FFMA R34, R12, R18, R6 ;  /* 0x000000120c227223 */ /* 0x010fc80000000006 */
[----:B------:R-:W-:Y:S02]  /*0700*/  FFMA R34, R13, R19, R34 ;  /* 0x000000130d227223 */ /* 0x000fe40000000022 */
[----:B------:R0:W2:Y:S01]  /*0710*/  LDG.E.64.CONSTANT R18, desc[UR6][R36.64] ;  /* 0x0000000624127981 */ /* 0x0000a2000c1e9b00 */
[----:B-----5:R-:W-:Y:S01]  /*0720*/  FFMA R20, R12, R20, R9 ;  /* 0x000000140c147223 */ /* 0x020fe20000000009 */
[----:B0-----:R-:W-:Y:S02]  /*0730*/  IMAD.WIDE R36, R3, 0x4, R16 ;  /* 0x0000000403247825 */ /* 0x001fe400078e0210 */
[----:B------:R-:W3:Y:S04]  /*0740*/  LDG.E.64.CONSTANT R16, desc[UR6][R16.64] ;  /* 0x0000000610107981 */ /* 0x000ee8000c1e9b00 */
[----:B------:R0:W4:Y:S01]  /*0750*/  LDG.E.64.CONSTANT R14, desc[UR6][R36.64] ;  /* 0x00000006240e7981 */ /* 0x000122000c1e9b00 */
[----:B------:R-:W-:Y:S01]  /*0760*/  FFMA R35, R13, R21, R20 ;  /* 0x000000150d237223 */ /* 0x000fe20000000014 */
[----:B0-----:R-:W-:-:S05]  /*0770*/  IMAD.WIDE R36, R3, 0x4, R36 ;  /* 0x0000000403247825 */ /* 0x001fca00078e0224 */
[----:B------:R-:W5:Y:S01]  /*0780*/  LDG.E.64.CONSTANT R20, desc[UR6][R36.64] ;  /* 0x0000000624147981 */ /* 0x000f62000c1e9b00 */
[----:B--2---:R-:W-:-:S04]  /*0790*/  FFMA R18, R12, R18, R28 ;  /* 0x000000120c127223 */ /* 0x004fc8000000001c */
[----:B------:R-:W-:Y:S01]  /*07a0*/  FFMA R19, R13, R19, R18 ;  /* 0x000000130d137223 */ /* 0x000fe20000000012 */
[----:B---3--:R-:W-:Y:S01]  /*07b0*/  FFMA R18, R12, R16, R8 ;  /* 0x000000100c127223 */ /* 0x008fe20000000008 */
[----:B------:R-:W-:Y:S01]  /*07c0*/  IADD3 R8, P0, PT, R36, R24, RZ ;  /* 0x0000001824087210 */ /* 0x000fe20007f1e0ff */
[----:B----4-:R-:W-:-:S03]  /*07d0*/  FFMA R14, R12, R14, R11 ;  /* 0x0000000e0c0e7223 */ /* 0x010fc6000000000b */
[----:B------:R-:W-:Y:S01]  /*07e0*/  IADD3.X R9, PT, PT, R37, R25, RZ, P0, !PT ;  /* 0x0000001925097210 */ /* 0x000fe200007fe4ff */
[C---:B------:R-:W-:Y:S02]  /*07f0*/  FFMA R28, R13.reuse, R15, R14 ;  /* 0x0000000f0d1c7223 */ /* 0x040fe4000000000e */
[----:B------:R-:W2:Y:S01]  /*0800*/  LDG.E.64.CONSTANT R14, desc[UR6][R26.64+0x800] ;  /* 0x000800061a0e7981 */ /* 0x000ea2000c1e9b00 */
[----:B------:R-:W-:Y:S01]  /*0810*/  FFMA R18, R13, R17, R18 ;  /* 0x000000110d127223 */ /* 0x000fe20000000012 */
[----:B------:R-:W-:Y:S02]  /*0820*/  IMAD.WIDE R16, R3, 0x4, R8 ;  /* 0x0000000403107825 */ /* 0x000fe400078e0208 */
[----:B------:R-:W3:Y:S02]  /*0830*/  LDG.E.64.CONSTANT R8, desc[UR6][R8.64] ;  /* 0x0000000608087981 */ /* 0x000ee4000c1e9b00 */
[----:B-----5:R-:W-:Y:S02]  /*0840*/  FFMA R20, R12, R20, R7 ;  /* 0x000000140c147223 */ /* 0x020fe40000000007 */
[----:B------:R-:W2:Y:S02]  /*0850*/  LDG.E.64.CONSTANT R6, desc[UR6][R32.64+0x800] ;  /* 0x0008000620067981 */ /* 0x000ea4000c1e9b00 */
[----:B------:R-:W-:-:S02]  /*0860*/  FFMA R36, R13, R21, R20 ;  /* 0x000000150d247223 */ /* 0x000fc40000000014 */
[----:B------:R-:W4:Y:S01]  /*0870*/  LDG.E.64.CONSTANT R12, desc[UR6][R16.64] ;  /* 0x00000006100c7981 */ /* 0x000f22000c1e9b00 */
[----:B------:R-:W-:-:S05]  /*0880*/  IMAD.WIDE R20, R3, 0x4, R16 ;  /* 0x0000000403147825 */ /* 0x000fca00078e0210 */
[----:B------:R0:W5:Y:S01]  /*0890*/  LDG.E.64.CONSTANT R16, desc[UR6][R20.64] ;  /* 0x0000000614107981 */ /* 0x000162000c1e9b00 */
[----:B--2---:R-:W-:Y:S01]  /*08a0*/  FFMA R14, R6, R14, R10 ;  /* 0x0000000e060e7223 */ /* 0x004fe2000000000a */
[----:B------:R-:W-:-:S04]  /*08b0*/  IMAD.WIDE R10, R3, 0x4, R20 ;  /* 0x00000004030a7825 */ /* 0x000fc800078e0214 */
[C---:B---3--:R-:W-:Y:S01]  /*08c0*/  FFMA R38, R6.reuse, R8, R29 ;  /* 0x0000000806267223 */ /* 0x048fe2000000001d */
[----:B0-----:R-:W-:Y:S01]  /*08d0*/  FFMA R20, R7, R15, R14 ;  /* 0x0000000f07147223 */ /* 0x001fe2000000000e */
[----:B----4-:R-:W-:Y:S01]  /*08e0*/  FFMA R34, R6, R12, R34 ;  /* 0x0000000c06227223 */ /* 0x010fe20000000022 */
[----:B------:R-:W-:-:S04]  /*08f0*/  IMAD.WIDE R14, R3, 0x4, R10 ;  /* 0x00000004030e7825 */ /* 0x000fc800078e020a */
[C---:B------:R-:W-:Y:S01]  /*0900*/  FFMA R21, R7.reuse, R9, R38 ;  /* 0x0000000907157223 */ /* 0x040fe20000000026 */
[----:B------:R-:W-:Y:S01]  /*0910*/  FFMA R34, R7, R13, R34 ;  /* 0x0000000d07227223 */ /* 0x000fe20000000022 */
[----:B------:R-:W2:Y:S01]  /*0920*/  LDG.E.64.CONSTANT R8, desc[UR6][R10.64] ;  /* 0x000000060a087981 */ /* 0x000ea2000c1e9b00 */
[----:B------:R-:W-:-:S03]  /*0930*/  IMAD.WIDE R38, R3, 0x4, R14 ;  /* 0x0000000403267825 */ /* 0x000fc600078e020e */
[----:B------:R-:W3:Y:S04]  /*0940*/  LDG.E.64.CONSTANT R12, desc[UR6][R14.64] ;  /* 0x000000060e0c7981 */ /* 0x000ee8000c1e9b00 */
[----:B------:R0:W4:Y:S02]  /*0950*/  LDG.E.64.CONSTANT R14, desc[UR6][R38.64] ;  /* 0x00000006260e7981 */ /* 0x000124000c1e9b00 */
[----:B0-----:R-:W-:-:S05]  /*0960*/  IMAD.WIDE R38, R3, 0x4, R38 ;  /* 0x0000000403267825 */ /* 0x001fca00078e0226 */
[----:B------:R-:W4:Y:S01]  /*0970*/  LDG.E.64.CONSTANT R10, desc[UR6][R38.64] ;  /* 0x00000006260a7981 */ /* 0x000f22000c1e9b00 */
[C---:B-----5:R-:W-:Y:S01]  /*0980*/  FFMA R16, R6.reuse, R16, R35 ;  /* 0x0000001006107223 */ /* 0x060fe20000000023 */
[C---:B--2---:R-:W-:Y:S01]  /*0990*/  FFMA R8, R6.reuse, R8, R19 ;  /* 0x0000000806087223 */ /* 0x044fe20000000013 */
[----:B---3--:R-:W-:Y:S01]  /*09a0*/  FFMA R12, R6, R12, R18 ;  /* 0x0000000c060c7223 */ /* 0x008fe20000000012 */
[----:B------:R-:W-:Y:S02]  /*09b0*/  IADD3 R18, P0, PT, R38, R24, RZ ;  /* 0x0000001826127210 */ /* 0x000fe40007f1e0ff */
[----:B------:R-:W-:Y:S02]  /*09c0*/  FFMA R29, R7, R9, R8 ;  /* 0x00000009071d7223 */ /* 0x000fe40000000008 */
[----:B------:R-:W-:Y:S01]  /*09d0*/  IADD3.X R19, PT, PT, R39, R25, RZ, P0, !PT ;  /* 0x0000001927137210 */ /* 0x000fe200007fe4ff */
[----:B----4-:R-:W-:Y:S01]  /*09e0*/  FFMA R8, R6, R14, R28 ;  /* 0x0000000e06087223 */ /* 0x010fe2000000001c */
[----:B------:R-:W-:-:S03]  /*09f0*/  FFMA R28, R7, R13, R12 ;  /* 0x0000000d071c7223 */ /* 0x000fc6000000000c */
[----:B------:R0:W2:Y:S01]  /*0a00*/  LDG.E.64.CONSTANT R12, desc[UR6][R18.64] ;  /* 0x00000006120c7981 */ /* 0x0000a2000c1e9b00 */
[----:B------:R-:W-:-:S03]  /*0a10*/  FFMA R35, R7, R15, R8 ;  /* 0x0000000f07237223 */ /* 0x000fc60000000008 */
[----:B------:R-:W2:Y:S04]  /*0a20*/  LDG.E.64.CONSTANT R8, desc[UR6][R32.64+0x1000] ;  /* 0x0010000620087981 */ /* 0x000ea8000c1e9b00 */
[----:B------:R-:W3:Y:S01]  /*0a30*/  LDG.E.64.CONSTANT R14, desc[UR6][R26.64+0x1000] ;  /* 0x001000061a0e7981 */ /* 0x000ee2000c1e9b00 */
[----:B------:R-:W-:Y:S01]  /*0a40*/  FFMA R10, R6, R10, R36 ;  /* 0x0000000a060a7223 */ /* 0x000fe20000000024 */
[----:B------:R-:W-:-:S04]  /*0a50*/  IMAD.WIDE R36, R3, 0x4, R18 ;  /* 0x0000000403247825 */ /* 0x000fc800078e0212 */
[----:B0-----:R-:W-:-:S04]  /*0a60*/  IMAD.WIDE R18, R3, 0x4, R36 ;  /* 0x0000000403127825 */ /* 0x001fc800078e0224 */
[C---:B------:R-:W-:Y:S02]  /*0a70*/  FFMA R38, R7.reuse, R11, R10 ;  /* 0x0000000b07267223 */ /* 0x040fe4000000000a */
[----:B------:R0:W4:Y:S01]  /*0a80*/  LDG.E.64.CONSTANT R10, desc[UR6][R18.64] ;  /* 0x00000006120a7981 */ /* 0x000122000c1e9b00 */
[----:B------:R-:W-:-:S03]  /*0a90*/  FFMA R17, R7, R17, R16 ;  /* 0x0000001107117223 */ /* 0x000fc60000000010 */
[----:B------:R1:W5:Y:S01]  /*0aa0*/  LDG.E.64.CONSTANT R6, desc[UR6][R36.64] ;  /* 0x0000000624067981 */ /* 0x000362000c1e9b00 */
[----:B0-----:R-:W-:-:S04]  /*0ab0*/  IMAD.WIDE R18, R3, 0x4, R18 ;  /* 0x0000000403127825 */ /* 0x001fc800078e0212 */
[----:B--2---:R-:W-:-:S04]  /*0ac0*/  FFMA R12, R8, R12, R21 ;  /* 0x0000000c080c7223 */ /* 0x004fc80000000015 */
[----:B-1----:R-:W-:Y:S01]  /*0ad0*/  FFMA R37, R9, R13, R12 ;  /* 0x0000000d09257223 */ /* 0x002fe2000000000c */
[----:B------:R-:W-:-:S04]  /*0ae0*/  IMAD.WIDE R12, R3, 0x4, R18 ;  /* 0x00000004030c7825 */ /* 0x000fc800078e0212 */
[----:B---3--:R-:W-:Y:S01]  /*0af0*/  FFMA R14, R8, R14, R20 ;  /* 0x0000000e080e7223 */ /* 0x008fe20000000014 */
[----:B------:R-:W-:-:S04]  /*0b00*/  IMAD.WIDE R20, R3, 0x4, R12 ;  /* 0x0000000403147825 */ /* 0x000fc800078e020c */
[----:B------:R-:W-:Y:S02]  /*0b10*/  FFMA R36, R9, R15, R14 ;  /* 0x0000000f09247223 */ /* 0x000fe4000000000e */
[----:B------:R-:W2:Y:S01]  /*0b20*/  LDG.E.64.CONSTANT R14, desc[UR6][R18.64] ;  /* 0x00000006120e7981 */ /* 0x000ea2000c1e9b00 */
[----:B----4-:R-:W-:-:S03]  /*0b30*/  FFMA R10, R8, R10, R17 ;  /* 0x0000000a080a7223 */ /* 0x010fc60000000011 */
[----:B------:R0:W3:Y:S04]  /*0b40*/  LDG.E.64.CONSTANT R16, desc[UR6][R12.64] ;  /* 0x000000060c107981 */ /* 0x0000e8000c1e9b00 */
[----:B------:R-:W4:Y:S01]  /*0b50*/  LDG.E.64.CONSTANT R18, desc[UR6][R20.64] ;  /* 0x0000000614127981 */ /* 0x000f22000c1e9b00 */
[----:B0-----:R-:W-:-:S05]  /*0b60*/  IMAD.WIDE R12, R3, 0x4, R20 ;  /* 0x00000004030c7825 */ /* 0x001fca00078e0214 */
[----:B------:R-:W4:Y:S01]  /*0b70*/  LDG.E.64.CONSTANT R20, desc[UR6][R12.64] ;  /* 0x000000060c147981 */ /* 0x000f22000c1e9b00 */
[C---:B-----5:R-:W-:Y:S01]  /*0b80*/  FFMA R6, R8.reuse, R6, R34 ;  /* 0x0000000608067223 */ /* 0x060fe20000000022 */
[C---:B--2---:R-:W-:Y:S01]  /*0b90*/  FFMA R14, R8.reuse, R14, R29 ;  /* 0x0000000e080e7223 */ /* 0x044fe2000000001d */
[----:B---3--:R-:W-:Y:S01]  /*0ba0*/  FFMA R16, R8, R16, R28 ;  /* 0x0000001008107223 */ /* 0x008fe2000000001c */
[----:B------:R-:W-:-:S04]  /*0bb0*/  IADD3 R28, P0, PT, R12, R24, RZ ;  /* 0x000000180c1c7210 */ /* 0x000fc80007f1e0ff */
[----:B------:R-:W-:Y:S01]  /*0bc0*/  IADD3.X R29, PT, PT, R13, R25, RZ, P0, !PT ;  /* 0x000000190d1d7210 */ /* 0x000fe200007fe4ff */
[C---:B----4-:R-:W-:Y:S01]  /*0bd0*/  FFMA R18, R8.reuse, R18, R35 ;  /* 0x0000001208127223 */ /* 0x050fe20000000023 */
[----:B------:R0:W2:Y:S01]  /*0be0*/  LDG.E.64.CONSTANT R12, desc[UR6][R32.64+0x1800] ;  /* 0x00180006200c7981 */ /* 0x0000a2000c1e9b00 */
[----:B------:R-:W-:Y:S01]  /*0bf0*/  FFMA R20, R8, R20, R38 ;  /* 0x0000001408147223 */ /* 0x000fe20000000026 */
[----:B------:R-:W-:-:S04]  /*0c00*/  IMAD.WIDE R38, R3, 0x4, R28 ;  /* 0x0000000403267825 */ /* 0x000fc800078e021c */
[C---:B------:R-:W-:Y:S01]  /*0c10*/  FFMA R8, R9.reuse, R7, R6 ;  /* 0x0000000709087223 */ /* 0x040fe20000000006 */
[C---:B------:R-:W-:Y:S01]  /*0c20*/  FFMA R34, R9.reuse, R11, R10 ;  /* 0x0000000b09227223 */ /* 0x040fe2000000000a */
[C---:B0-----:R-:W-:Y:S01]  /*0c30*/  FFMA R32, R9.reuse, R19, R18 ;  /* 0x0000001309207223 */ /* 0x041fe20000000012 */
[----:B------:R-:W3:Y:S04]  /*0c40*/  LDG.E.64.CONSTANT R10, desc[UR6][R26.64+0x1800] ;  /* 0x001800061a0a7981 */ /* 0x000ee8000c1e9b00 */
[----:B------:R0:W2:Y:S01]  /*0c50*/  LDG.E.64.CONSTANT R6, desc[UR6][R38.64] ;  /* 0x0000000626067981 */ /* 0x0000a2000c1e9b00 */
[----:B------:R-:W-:-:S03]  /*0c60*/  FFMA R33, R9, R21, R20 ;  /* 0x0000001509217223 */ /* 0x000fc60000000014 */
[----:B------:R-:W4:Y:S01]  /*0c70*/  LDG.E.64.CONSTANT R28, desc[UR6][R28.64] ;  /* 0x000000061c1c7981 */ /* 0x000f22000c1e9b00 */
[----:B0-----:R-:W-:-:S04]  /*0c80*/  IMAD.WIDE R38, R3, 0x4, R38 ;  /* 0x0000000403267825 */ /* 0x001fc800078e0226 */
[----:B------:R-:W-:Y:S01]  /*0c90*/  FFMA R26, R9, R15, R14 ;  /* 0x0000000f091a7223 */ /* 0x000fe2000000000e */
[----:B------:R-:W-:-:S04]  /*0ca0*/  IMAD.WIDE R14, R3, 0x4, R38 ;  /* 0x00000004030e7825 */ /* 0x000fc800078e0226 */
[----:B------:R-:W-:Y:S01]  /*0cb0*/  FFMA R27, R9, R17, R16 ;  /* 0x00000011091b7223 */ /* 0x000fe20000000010 */
[----:B------:R0:W5:Y:S01]  /*0cc0*/  LDG.E.64.CONSTANT R20, desc[UR6][R14.64] ;  /* 0x000000060e147981 */ /* 0x000162000c1e9b00 */
[----:B------:R-:W-:-:S04]  /*0cd0*/  IMAD.WIDE R18, R3, 0x4, R14 ;  /* 0x0000000403127825 */ /* 0x000fc800078e020e */
[C---:B------:R-:W-:Y:S02]  /*0ce0*/  IMAD.WIDE R16, R3.reuse, 0x4, R18 ;  /* 0x0000000403107825 */ /* 0x040fe400078e0212 */
[----:B------:R-:W5:Y:S02]  /*0cf0*/  LDG.E.64.CONSTANT R18, desc[UR6][R18.64] ;  /* 0x0000000612127981 */ /* 0x000f64000c1e9b00 */
[----:B0-----:R-:W-:Y:S02]  /*0d00*/  IMAD.WIDE R14, R3, 0x4, R16 ;  /* 0x00000004030e7825 */ /* 0x001fe400078e0210 */
[----:B------:R-:W5:Y:S04]  /*0d10*/  LDG.E.64.CONSTANT R16, desc[UR6][R16.64] ;  /* 0x0000000610107981 */ /* 0x000f68000c1e9b00 */
[----:B------:R-:W5:Y:S01]  /*0d20*/  LDG.E.64.CONSTANT R14, desc[UR6][R14.64] ;  /* 0x000000060e0e7981 */ /* 0x000f62000c1e9b00 */
[----:B--2---:R-:W-:-:S03]  /*0d30*/  FFMA R6, R12, R6, R8 ;  /* 0x000000060c067223 */ /* 0x004fc60000000008 */
[----:B------:R-:W2:Y:S01]  /*0d40*/  LDG.E.64.CONSTANT R8, desc[UR6][R38.64] ;  /* 0x0000000626087981 */ /* 0x000ea2000c1e9b00 */
[----:B------:R-:W-:-:S04]  /*0d50*/  IADD3 R5, PT, PT, R5, 0x400, RZ ;  /* 0x0000040005057810 */ /* 0x000fc80007ffe0ff */
[----:B------:R-:W-:Y:S01]  /*0d60*/  ISETP.GE.AND P0, PT, R5, R4, PT ;  /* 0x000000040500720c */ /* 0x000fe20003f06270 */
[C---:B---3--:R-:W-:Y:S01]  /*0d70*/  FFMA R10, R12.reuse, R10, R36 ;  /* 0x0000000a0c0a7223 */ /* 0x048fe20000000024 */
[C---:B----4-:R-:W-:Y:S01]  /*0d80*/  FFMA R28, R12.reuse, R28, R37 ;  /* 0x0000001c0c1c7223 */ /* 0x050fe20000000025 */
[----:B------:R-:W-:Y:S01]  /*0d90*/  IADD3 R23, P1, PT, R23, 0x2000, RZ ;  /* 0x0000200017177810 */ /* 0x000fe20007f3e0ff */
[C---:B------:R-:W-:Y:S01]  /*0da0*/  FFMA R6, R13.reuse, R7, R6 ;  /* 0x000000070d067223 */ /* 0x040fe20000000006 */
[C---:B------:R-:W-:Y:S01]  /*0db0*/  FFMA R10, R13.reuse, R11, R10 ;  /* 0x0000000b0d0a7223 */ /* 0x040fe2000000000a */
[----:B------:R-:W-:Y:S01]  /*0dc0*/  FFMA R29, R13, R29, R28 ;  /* 0x0000001d0d1d7223 */ /* 0x000fe2000000001c */
[----:B------:R-:W-:Y:S01]  /*0dd0*/  IADD3.X R22, PT, PT, RZ, R22, RZ, P1, !PT ;  /* 0x00000016ff167210 */ /* 0x000fe20000ffe4ff */
[----:B-----5:R-:W-:-:S04]  /*0de0*/  FFMA R20, R12, R20, R26 ;  /* 0x000000140c147223 */ /* 0x020fc8000000001a */
[----:B------:R-:W-:Y:S01]  /*0df0*/  FFMA R28, R13, R21, R20 ;  /* 0x000000150d1c7223 */ /* 0x000fe20000000014 */
[C---:B------:R-:W-:Y:S01]  /*0e00*/  FFMA R18, R12.reuse, R18, R27 ;  /* 0x000000120c127223 */ /* 0x040fe2000000001b */
[C---:B------:R-:W-:Y:S01]  /*0e10*/  FFMA R32, R12.reuse, R16, R32 ;  /* 0x000000100c207223 */ /* 0x040fe20000000020 */
[----:B------:R-:W-:-:S03]  /*0e20*/  FFMA R14, R12, R14, R33 ;  /* 0x0000000e0c0e7223 */ /* 0x000fc60000000021 */
[C---:B------:R-:W-:Y:S01]  /*0e30*/  FFMA R11, R13.reuse, R17, R32 ;  /* 0x000000110d0b7223 */ /* 0x040fe20000000020 */
[----:B------:R-:W-:Y:S01]  /*0e40*/  FFMA R7, R13, R15, R14 ;  /* 0x0000000f0d077223 */ /* 0x000fe2000000000e */
[----:B--2---:R-:W-:-:S04]  /*0e50*/  FFMA R8, R12, R8, R34 ;  /* 0x000000080c087223 */ /* 0x004fc80000000022 */
[C---:B------:R-:W-:Y:S01]  /*0e60*/  FFMA R9, R13.reuse, R9, R8 ;  /* 0x000000090d097223 */ /* 0x040fe20000000008 */
[----:B------:R-:W-:Y:S01]  /*0e70*/  FFMA R8, R13, R19, R18 ;  /* 0x000000130d087223 */ /* 0x000fe20000000012 */
[----:B------:R-:W-:Y:S06]  /*0e80*/  @!P0 BRA `(.L_x_5) ;  /* 0xfffffff400d08947 */ /* 0x000fec000383ffff */
.L_x_1:
[----:B------:R-:W-:Y:S05]  /*0e90*/  BSYNC.RECONVERGENT B0 ;  /* 0x0000000000007941 */ /* 0x000fea0003800200 */
.L_x_0:
[----:B------:R-:W0:Y:S01]  /*0ea0*/  S2R R22, SR_TID.X ;  /* 0x0000000000167919 */ /* 0x000e220000002100 */
[----:B------:R-:W-:Y:S01]  /*0eb0*/  LOP3.LUT R4, R3, 0x1, RZ, 0xc0, !PT ;  /* 0x0000000103047812 */ /* 0x000fe200078ec0ff */
[----:B------:R-:W-:Y:S03]  /*0ec0*/  BSSY.RECONVERGENT B0, `(.L_x_6) ;  /* 0x0000027000007945 */ /* 0x000fe60003800200 */
[----:B------:R-:W-:-:S04]  /*0ed0*/  ISETP.NE.U32.AND P0, PT, R4, 0x1, PT ;  /* 0x000000010400780c */ /* 0x000fc80003f05070 */
[----:B0-----:R-:W-:-:S13]  /*0ee0*/  ISETP.NE.OR P0, PT, R22, RZ, P0 ;  /* 0x000000ff1600720c */ /* 0x001fda0000705670 */
[----:B------:R-:W-:Y:S05]  /*0ef0*/  @P0 BRA `(.L_x_7) ;  /* 0x00000000008c0947 */ /* 0x000fea0003800000 */
[----:B------:R-:W0:Y:S01]  /*0f00*/  LDC.64 R16, c[0x0][0x388] ;  /* 0x0000e200ff107b82 */ /* 0x000e220000000a00 */
[C---:B------:R-:W-:Y:S01]  /*0f10*/  SHF.L.U32 R19, R3.reuse, 0x2, RZ ;  /* 0x0000000203137819 */ /* 0x040fe200000006ff */
[C---:B------:R-:W-:Y:S01]  /*0f20*/  IMAD.WIDE R30, R3.reuse, 0x4, R30 ;  /* 0x00000004031e7825 */ /* 0x040fe200078e021e */
[CC--:B------:R-:W-:Y:S02]  /*0f30*/  LEA R21, R3.reuse, R3.reuse, 0x2 ;  /* 0x0000000303157211 */ /* 0x0c0fe400078e10ff */
[C---:B------:R-:W-:Y:S01]  /*0f40*/  SHF.L.U32 R13, R3.reuse, 0x1, RZ ;  /* 0x00000001030d7819 */ /* 0x040fe200000006ff */
[C---:B------:R-:W-:Y:S01]  /*0f50*/  IMAD R25, R3.reuse, 0x6, RZ ;  /* 0x0000000603197824 */ /* 0x040fe200078e02ff */
[C---:B------:R-:W-:Y:S01]  /*0f60*/  LEA R15, R3.reuse, R3, 0x1 ;  /* 0x00000003030f7211 */ /* 0x040fe200078e08ff */
[----:B------:R-:W2:Y:S01]  /*0f70*/  LDG.E.CONSTANT R23, desc[UR6][R30.64+-0x4] ;  /* 0xfffffc061e177981 */ /* 0x000ea2000c1e9900 */
[----:B0-----:R-:W-:-:S03]  /*0f80*/  IMAD.WIDE R16, R3, 0x4, R16 ;  /* 0x0000000403107825 */ /* 0x001fc600078e0210 */
[----:B------:R-:W-:Y:S01]  /*0f90*/  IADD3 R4, P0, PT, R16, -0x4, RZ ;  /* 0xfffffffc10047810 */ /* 0x000fe20007f1e0ff */
[----:B------:R-:W-:Y:S01]  /*0fa0*/  IMAD.WIDE R26, R3, 0x4, R16 ;  /* 0x00000004031a7825 */ /* 0x000fe200078e0210 */
[----:B------:R0:W2:Y:S02]  /*0fb0*/  LDG.E.CONSTANT R24, desc[UR6][R16.64+-0x4] ;  /* 0xfffffc0610187981 */ /* 0x0000a4000c1e9900 */
[----:B------:R-:W-:Y:S02]  /*0fc0*/  IADD3.X R5, PT, PT, R17, -0x1, RZ, P0, !PT ;  /* 0xffffffff11057810 */ /* 0x000fe400007fe4ff */
[----:B------:R-:W-:Y:S01]  /*0fd0*/  LEA R3, R3, -R3, 0x3 ;  /* 0x8000000303037211 */ /* 0x000fe200078e18ff */
[----:B------:R-:W3:Y:S01]  /*0fe0*/  LDG.E.CONSTANT R26, desc[UR6][R26.64+-0x4] ;  /* 0xfffffc061a1a7981 */ /* 0x000ee2000c1e9900 */
[----:B------:R-:W-:-:S04]  /*0ff0*/  IMAD.WIDE R12, R13, 0x4, R4 ;  /* 0x000000040d0c7825 */ /* 0x000fc800078e0204 */
[--C-:B0-----:R-:W-:Y:S02]  /*1000*/  IMAD.WIDE R16, R19, 0x4, R4.reuse ;  /* 0x0000000413107825 */ /* 0x101fe400078e0204 */
[----:B------:R-:W4:Y:S02]  /*1010*/  LDG.E.CONSTANT R13, desc[UR6][R12.64] ;  /* 0x000000060c0d7981 */ /* 0x000f24000c1e9900 */
[--C-:B------:R-:W-:Y:S02]  /*1020*/  IMAD.WIDE R18, R21, 0x4, R4.reuse ;  /* 0x0000000415127825 */ /* 0x100fe400078e0204 */
[----:B------:R-:W5:Y:S02]  /*1030*/  LDG.E.CONSTANT R17, desc[UR6][R16.64] ;  /* 0x0000000610117981 */ /* 0x000f64000c1e9900 */
[--C-:B------:R-:W-:Y:S02]  /*1040*/  IMAD.WIDE R14, R15, 0x4, R4.reuse ;  /* 0x000000040f0e7825 */ /* 0x100fe400078e0204 */
[----:B------:R-:W5:Y:S02]  /*1050*/  LDG.E.CONSTANT R19, desc[UR6][R18.64] ;  /* 0x0000000612137981 */ /* 0x000f64000c1e9900 */
[----:B------:R-:W-:-:S02]  /*1060*/  IMAD.WIDE R20, R25, 0x4, R4 ;  /* 0x0000000419147825 */ /* 0x000fc400078e0204 */
[----:B------:R-:W5:Y:S02]  /*1070*/  LDG.E.CONSTANT R14, desc[UR6][R14.64] ;  /* 0x000000060e0e7981 */ /* 0x000f64000c1e9900 */
[----:B------:R-:W-:Y:S02]  /*1080*/  IMAD.WIDE R4, R3, 0x4, R4 ;  /* 0x0000000403047825 */ /* 0x000fe400078e0204 */
[----:B------:R-:W5:Y:S04]  /*1090*/  LDG.E.CONSTANT R20, desc[UR6][R20.64] ;  /* 0x0000000614147981 */ /* 0x000f68000c1e9900 */
[----:B------:R-:W5:Y:S01]  /*10a0*/  LDG.E.CONSTANT R4, desc[UR6][R4.64] ;  /* 0x0000000604047981 */ /* 0x000f62000c1e9900 */
[C---:B--2---:R-:W-:Y:S01]  /*10b0*/  FFMA R10, R23.reuse, R24, R10 ;  /* 0x00000018170a7223 */ /* 0x044fe2000000000a */
[C---:B---3--:R-:W-:Y:S01]  /*10c0*/  FFMA R29, R23.reuse, R26, R29 ;  /* 0x0000001a171d7223 */ /* 0x048fe2000000001d */
[C---:B----4-:R-:W-:Y:S01]  /*10d0*/  FFMA R6, R23.reuse, R13, R6 ;  /* 0x0000000d17067223 */ /* 0x050fe20000000006 */
[C---:B-----5:R-:W-:Y:S01]  /*10e0*/  FFMA R28, R23.reuse, R17, R28 ;  /* 0x00000011171c7223 */ /* 0x060fe2000000001c */
[C---:B------:R-:W-:Y:S01]  /*10f0*/  FFMA R8, R23.reuse, R19, R8 ;  /* 0x0000001317087223 */ /* 0x040fe20000000008 */
[C---:B------:R-:W-:Y:S01]  /*1100*/  FFMA R9, R23.reuse, R14, R9 ;  /* 0x0000000e17097223 */ /* 0x040fe20000000009 */
[C---:B------:R-:W-:Y:S01]  /*1110*/  FFMA R11, R23.reuse, R20, R11 ;  /* 0x00000014170b7223 */ /* 0x040fe2000000000b */
[----:B------:R-:W-:-:S07]  /*1120*/  FFMA R7, R23, R4, R7 ;  /* 0x0000000417077223 */ /* 0x000fce0000000007 */
.L_x_7:
[----:B------:R-:W-:Y:S05]  /*1130*/  BSYNC.RECONVERGENT B0 ;  /* 0x0000000000007941 */ /* 0x000fea0003800200 */
.L_x_6:
[----:B------:R-:W0:Y:S01]  /*1140*/  SHFL.BFLY PT, R3, R10, 0x10, 0x1f ;  /* 0x0e001f000a037f89 */ /* 0x000e2200000e0000 */
[----:B------:R-:W-:Y:S01]  /*1150*/  BSSY.RECONVERGENT B0, `(.L_x_8) ;  /* 0x000005e000007945 */ /* 0x000fe20003800200 */
[----:B------:R-:W-:Y:S02]  /*1160*/  ISETP.GT.U32.AND P1, PT, R22, 0x1f, PT ;  /* 0x0000001f1600780c */ /* 0x000fe40003f24070 */
[----:B------:R-:W1:Y:S04]  /*1170*/  SHFL.BFLY PT, R4, R29, 0x10, 0x1f ;  /* 0x0e001f001d047f89 */ /* 0x000e6800000e0000 */
[----:B------:R-:W2:Y:S04]  /*1180*/  SHFL.BFLY PT, R12, R9, 0x10, 0x1f ;  /* 0x0e001f00090c7f89 */ /* 0x000ea800000e0000 */
[----:B------:R-:W3:Y:S04]  /*1190*/  SHFL.BFLY PT, R15, R28, 0x10, 0x1f ;  /* 0x0e001f001c0f7f89 */ /* 0x000ee800000e0000 */
[----:B------:R-:W4:Y:S04]  /*11a0*/  SHFL.BFLY PT, R14, R11, 0x10, 0x1f ;  /* 0x0e001f000b0e7f89 */ /* 0x000f2800000e0000 */
[----:B------:R-:W5:Y:S04]  /*11b0*/  SHFL.BFLY PT, R13, R6, 0x10, 0x1f ;  /* 0x0e001f00060d7f89 */ /* 0x000f6800000e0000 */
[----:B------:R-:W5:Y:S01]  /*11c0*/  SHFL.BFLY PT, R17, R8, 0x10, 0x1f ;  /* 0x0e001f0008117f89 */ /* 0x000f6200000e0000 */
[----:B0-----:R-:W-:-:S03]  /*11d0*/  FADD R3, R3, R10 ;  /* 0x0000000a03037221 */ /* 0x001fc60000000000 */
[----:B------:R-:W0:Y:S01]  /*11e0*/  SHFL.BFLY PT, R18, R7, 0x10, 0x1f ;  /* 0x0e001f0007127f89 */ /* 0x000e2200000e0000 */
[----:B-1----:R-:W-:-:S03]  /*11f0*/  FADD R5, R4, R29 ;  /* 0x0000001d04057221 */ /* 0x002fc60000000000 */
[----:B------:R-:W1:Y:S01]  /*1200*/  SHFL.BFLY PT, R4, R3, 0x8, 0x1f ;  /* 0x0d001f0003047f89 */ /* 0x000e6200000e0000 */
[----:B--2---:R-:W-:Y:S01]  /*1210*/  FADD R12, R12, R9 ;  /* 0x000000090c0c7221 */ /* 0x004fe20000000000 */
[----:B---3--:R-:W-:Y:S01]  /*1220*/  FADD R15, R15, R28 ;  /* 0x0000001c0f0f7221 */ /* 0x008fe20000000000 */
[----:B----4-:R-:W-:-:S04]  /*1230*/  FADD R16, R14, R11 ;  /* 0x0000000b0e107221 */ /* 0x010fc80000000000 */
[----:B------:R-:W2:Y:S01]  /*1240*/  SHFL.BFLY PT, R10, R15, 0x8, 0x1f ;  /* 0x0d001f000f0a7f89 */ /* 0x000ea200000e0000 */
[----:B-----5:R-:W-:-:S03]  /*1250*/  FADD R13, R13, R6 ;  /* 0x000000060d0d7221 */ /* 0x020fc60000000000 */
[----:B------:R-:W3:Y:S01]  /*1260*/  SHFL.BFLY PT, R19, R16, 0x8, 0x1f ;  /* 0x0d001f0010137f89 */ /* 0x000ee200000e0000 */
[----:B------:R-:W-:-:S03]  /*1270*/  FADD R17, R17, R8 ;  /* 0x0000000811117221 */ /* 0x000fc60000000000 */
[----:B------:R-:W4:Y:S01]  /*1280*/  SHFL.BFLY PT, R6, R5, 0x8, 0x1f ;  /* 0x0d001f0005067f89 */ /* 0x000f2200000e0000 */
[----:B0-----:R-:W-:-:S03]  /*1290*/  FADD R18, R18, R7 ;  /* 0x0000000712127221 */ /* 0x001fc60000000000 */
[----:B------:R-:W0:Y:S01]  /*12a0*/  SHFL.BFLY PT, R8, R13, 0x8, 0x1f ;  /* 0x0d001f000d087f89 */ /* 0x000e2200000e0000 */
[----:B-1----:R-:W-:-:S03]  /*12b0*/  FADD R4, R3, R4 ;  /* 0x0000000403047221 */ /* 0x002fc60000000000 */
[----:B------:R-:W1:Y:S04]  /*12c0*/  SHFL.BFLY PT, R7, R12, 0x8, 0x1f ;  /* 0x0d001f000c077f89 */ /* 0x000e6800000e0000 */
[----:B------:R-:W5:Y:S04]  /*12d0*/  SHFL.BFLY PT, R14, R17, 0x8, 0x1f ;  /* 0x0d001f00110e7f89 */ /* 0x000f6800000e0000 */
[----:B------:R-:W5:Y:S01]  /*12e0*/  SHFL.BFLY PT, R21, R18, 0x8, 0x1f ;  /* 0x0d001f0012157f89 */ /* 0x000f6200000e0000 */
[----:B--2---:R-:W-:-:S03]  /*12f0*/  FADD R11, R15, R10 ;  /* 0x0000000a0f0b7221 */ /* 0x004fc60000000000 */
[----:B------:R-:W2:Y:S01]  /*1300*/  SHFL.BFLY PT, R3, R4, 0x4, 0x1f ;  /* 0x0c801f0004037f89 */ /* 0x000ea200000e0000 */
[----:B---3--:R-:W-:Y:S01]  /*1310*/  FADD R19, R16, R19 ;  /* 0x0000001310137221 */ /* 0x008fe20000000000 */
[----:B----4-:R-:W-:-:S04]  /*1320*/  FADD R6, R5, R6 ;  /* 0x0000000605067221 */ /* 0x010fc80000000000 */
[----:B------:R-:W3:Y:S01]  /*1330*/  SHFL.BFLY PT, R16, R19, 0x4, 0x1f ;  /* 0x0c801f0013107f89 */ /* 0x000ee200000e0000 */
[----:B0-----:R-:W-:-:S03]  /*1340*/  FADD R8, R13, R8 ;  /* 0x000000080d087221 */ /* 0x001fc60000000000 */
[----:B------:R-:W0:Y:S01]  /*1350*/  SHFL.BFLY PT, R5, R6, 0x4, 0x1f ;  /* 0x0c801f0006057f89 */ /* 0x000e2200000e0000 */
[----:B-1----:R-:W-:-:S03]  /*1360*/  FADD R9, R12, R7 ;  /* 0x000000070c097221 */ /* 0x002fc60000000000 */
[----:B------:R-:W1:Y:S01]  /*1370*/  SHFL.BFLY PT, R12, R11, 0x4, 0x1f ;  /* 0x0c801f000b0c7f89 */ /* 0x000e6200000e0000 */
[----:B-----5:R-:W-:-:S03]  /*1380*/  FADD R14, R17, R14 ;  /* 0x0000000e110e7221 */ /* 0x020fc60000000000 */
[----:B------:R-:W4:Y:S01]  /*1390*/  SHFL.BFLY PT, R10, R9, 0x4, 0x1f ;  /* 0x0c801f00090a7f89 */ /* 0x000f2200000e0000 */
[----:B------:R-:W-:-:S03]  /*13a0*/  FADD R21, R18, R21 ;  /* 0x0000001512157221 */ /* 0x000fc60000000000 */
[----:B------:R-:W5:Y:S01]  /*13b0*/  SHFL.BFLY PT, R7, R8, 0x4, 0x1f ;  /* 0x0c801f0008077f89 */ /* 0x000f6200000e0000 */
[----:B--2---:R-:W-:-:S03]  /*13c0*/  FADD R3, R4, R3 ;  /* 0x0000000304037221 */ /* 0x004fc60000000000 */
[----:B------:R-:W2:Y:S04]  /*13d0*/  SHFL.BFLY PT, R13, R14, 0x4, 0x1f ;  /* 0x0c801f000e0d7f89 */ /* 0x000ea800000e0000 */
[----:B------:R-:W2:Y:S01]  /*13e0*/  SHFL.BFLY PT, R18, R21, 0x4, 0x1f ;  /* 0x0c801f0015127f89 */ /* 0x000ea200000e0000 */
[----:B---3--:R-:W-:-:S03]  /*13f0*/  FADD R16, R19, R16 ;  /* 0x0000001013107221 */ /* 0x008fc60000000000 */
[----:B------:R-:W3:Y:S01]  /*1400*/  SHFL.BFLY PT, R4, R3, 0x2, 0x1f ;  /* 0x0c401f0003047f89 */ /* 0x000ee200000e0000 */
[----:B0-----:R-:W-:Y:S01]  /*1410*/  FADD R5, R6, R5 ;  /* 0x0000000506057221 */ /* 0x001fe20000000000 */
[----:B-1----:R-:W-:Y:S02]  /*1420*/  FADD R12, R11, R12 ;  /* 0x0000000c0b0c7221 */ /* 0x002fe40000000000 */
[----:B------:R-:W0:Y:S01]  /*1430*/  SHFL.BFLY PT, R15, R16, 0x2, 0x1f ;  /* 0x0c401f00100f7f89 */ /* 0x000e2200000e0000 */
[----:B----4-:R-:W-:-:S03]  /*1440*/  FADD R10, R9, R10 ;  /* 0x0000000a090a7221 */ /* 0x010fc60000000000 */
[----:B------:R-:W1:Y:S01]  /*1450*/  SHFL.BFLY PT, R11, R12, 0x2, 0x1f ;  /* 0x0c401f000c0b7f89 */ /* 0x000e6200000e0000 */
[----:B-----5:R-:W-:-:S03]  /*1460*/  FADD R7, R8, R7 ;  /* 0x0000000708077221 */ /* 0x020fc60000000000 */
[----:B------:R-:W4:Y:S01]  /*1470*/  SHFL.BFLY PT, R9, R10, 0x2, 0x1f ;  /* 0x0c401f000a097f89 */ /* 0x000f2200000e0000 */
[----:B--2---:R-:W-:-:S03]  /*1480*/  FADD R13, R14, R13 ;  /* 0x0000000d0e0d7221 */ /* 0x004fc60000000000 */
[----:B------:R-:W2:Y:S01]  /*1490*/  SHFL.BFLY PT, R6, R5, 0x2, 0x1f ;  /* 0x0c401f0005067f89 */ /* 0x000ea200000e0000 */
[----:B------:R-:W-:-:S03]  /*14a0*/  FADD R18, R21, R18 ;  /* 0x0000001215127221 */ /* 0x000fc60000000000 */
[----:B------:R-:W5:Y:S01]  /*14b0*/  SHFL.BFLY PT, R8, R7, 0x2, 0x1f ;  /* 0x0c401f0007087f89 */ /* 0x000f6200000e0000 */
[----:B---3--:R-:W-:-:S03]  /*14c0*/  FADD R4, R3, R4 ;  /* 0x0000000403047221 */ /* 0x008fc60000000000 */
[----:B------:R-:W3:Y:S04]  /*14d0*/  SHFL.BFLY PT, R14, R13, 0x2, 0x1f ;  /* 0x0c401f000d0e7f89 */ /* 0x000ee800000e0000 */
[----:B------:R-:W3:Y:S01]  /*14e0*/  SHFL.BFLY PT, R17, R18, 0x2, 0x1f ;  /* 0x0c401f0012117f89 */ /* 0x000ee200000e0000 */
[----:B0-----:R-:W-:-:S03]  /*14f0*/  FADD R15, R16, R15 ;  /* 0x0000000f100f7221 */ /* 0x001fc60000000000 */
[----:B------:R-:W0:Y:S01]  /*1500*/  SHFL.BFLY PT, R3, R4, 0x1, 0x1f ;  /* 0x0c201f0004037f89 */ /* 0x000e2200000e0000 */
[----:B-1----:R-:W-:Y:S01]  /*1510*/  FADD R11, R12, R11 ;  /* 0x0000000b0c0b7221 */ /* 0x002fe20000000000 */
[----:B----4-:R-:W-:Y:S02]  /*1520*/  FADD R9, R10, R9 ;  /* 0x000000090a097221 */ /* 0x010fe40000000000 */
[----:B------:R-:W-:Y:S01]  /*1530*/  SHFL.BFLY PT, R16, R15, 0x1, 0x1f ;  /* 0x0c201f000f107f89 */ /* 0x000fe200000e0000 */
[----:B--2---:R-:W-:-:S03]  /*1540*/  FADD R6, R5, R6 ;  /* 0x0000000605067221 */ /* 0x004fc60000000000 */
[----:B------:R-:W1:Y:S01]  /*1550*/  SHFL.BFLY PT, R10, R9, 0x1, 0x1f ;  /* 0x0c201f00090a7f89 */ /* 0x000e6200000e0000 */
[----:B-----5:R-:W-:-:S03]  /*1560*/  FADD R8, R7, R8 ;  /* 0x0000000807087221 */ /* 0x020fc60000000000 */
[----:B------:R-:W2:Y:S01]  /*1570*/  SHFL.BFLY PT, R12, R11, 0x1, 0x1f ;  /* 0x0c201f000b0c7f89 */ /* 0x000ea200000e0000 */
[----:B---3--:R-:W-:-:S03]  /*1580*/  FADD R14, R13, R14 ;  /* 0x0000000e0d0e7221 */ /* 0x008fc60000000000 */
[----:B------:R-:W3:Y:S01]  /*1590*/  SHFL.BFLY PT, R5, R6, 0x1, 0x1f ;  /* 0x0c201f0006057f89 */ /* 0x000ee200000e0000 */
[----:B------:R-:W-:-:S03]  /*15a0*/  FADD R17, R18, R17 ;  /* 0x0000001112117221 */ /* 0x000fc60000000000 */
[----:B------:R-:W4:Y:S01]  /*15b0*/  SHFL.BFLY PT, R7, R8, 0x1, 0x1f ;  /* 0x0c201f0008077f89 */ /* 0x000f2200000e0000 */
[----:B0-----:R-:W-:-:S03]  /*15c0*/  FADD R19, R4, R3 ;  /* 0x0000000304137221 */ /* 0x001fc60000000000 */
[----:B------:R-:W0:Y:S01]  /*15d0*/  SHFL.BFLY PT, R13, R14, 0x1, 0x1f ;  /* 0x0c201f000e0d7f89 */ /* 0x000e2200000e0000 */
[----:B------:R-:W-:-:S03]  /*15e0*/  LOP3.LUT P0, R3, R22, 0x1f, RZ, 0xc0, !PT ;  /* 0x0000001f16037812 */ /* 0x000fc6000780c0ff */
[----:B------:R-:W5:Y:S01]  /*15f0*/  SHFL.BFLY PT, R18, R17, 0x1, 0x1f ;  /* 0x0c201f0011127f89 */ /* 0x000f6200000e0000 */
[----:B-1----:R-:W-:Y:S01]  /*1600*/  FADD R21, R9, R10 ;  /* 0x0000000a09157221 */ /* 0x002fe20000000000 */
[----:B--2---:R-:W-:Y:S01]  /*1610*/  FADD R9, R11, R12 ;  /* 0x0000000c0b097221 */ /* 0x004fe20000000000 */
[----:B------:R-:W-:Y:S01]  /*1620*/  FADD R11, R15, R16 ;  /* 0x000000100f0b7221 */ /* 0x000fe20000000000 */
[----:B---3--:R-:W-:Y:S01]  /*1630*/  FADD R5, R6, R5 ;  /* 0x0000000506057221 */ /* 0x008fe20000000000 */
[----:B----4-:R-:W-:Y:S01]  /*1640*/  FADD R7, R8, R7 ;  /* 0x0000000708077221 */ /* 0x010fe20000000000 */
[----:B0-----:R-:W-:Y:S01]  /*1650*/  FADD R13, R14, R13 ;  /* 0x0000000d0e0d7221 */ /* 0x001fe20000000000 */
[----:B-----5:R-:W-:-:S03]  /*1660*/  FADD R15, R17, R18 ;  /* 0x00000012110f7221 */ /* 0x020fc60000000000 */
[----:B------:R-:W-:Y:S05]  /*1670*/  @P0 BRA `(.L_x_9) ;  /* 0x00000000002c0947 */ /* 0x000fea0003800000 */
[----:B------:R-:W0:Y:S01]  /*1680*/  S2UR UR5, SR_CgaCtaId ;  /* 0x00000000000579c3 */ /* 0x000e220000008800 */
[----:B------:R-:W-:Y:S02]  /*1690*/  UMOV UR4, 0x400 ;  /* 0x0000040000047882 */ /* 0x000fe40000000000 */
[----:B0-----:R-:W-:-:S09]  /*16a0*/  ULEA UR4, UR5, UR4, 0x18 ;  /* 0x0000000405047291 */ /* 0x001fd2000f8ec0ff */
[----:B------:R0:W-:Y:S04]  /*16b0*/  STS [R22+UR4], R19 ;  /* 0x0000001316007988 */ /* 0x0001e80008000804 */
[----:B------:R0:W-:Y:S04]  /*16c0*/  STS [R22+UR4+0x4], R5 ;  /* 0x0000040516007988 */ /* 0x0001e80008000804 */
[----:B------:R0:W-:Y:S04]  /*16d0*/  STS [R22+UR4+0x8], R7 ;  /* 0x0000080716007988 */ /* 0x0001e80008000804 */
[----:B------:R0:W-:Y:S04]  /*16e0*/  STS [R22+UR4+0xc], R21 ;  /* 0x00000c1516007988 */ /* 0x0001e80008000804 */
[----:B------:R0:W-:Y:S04]  /*16f0*/  STS [R22+UR4+0x10], R9 ;  /* 0x0000100916007988 */ /* 0x0001e80008000804 */
[----:B------:R0:W-:Y:S04]  /*1700*/  STS [R22+UR4+0x14], R13 ;  /* 0x0000140d16007988 */ /* 0x0001e80008000804 */
[----:B------:R0:W-:Y:S04]  /*1710*/  STS [R22+UR4+0x18], R11 ;  /* 0x0000180b16007988 */ /* 0x0001e80008000804 */
[----:B------:R0:W-:Y:S02]  /*1720*/  STS [R22+UR4+0x1c], R15 ;  /* 0x00001c0f16007988 */ /* 0x0001e40008000804 */
.L_x_9:
[----:B------:R-:W-:Y:S05]  /*1730*/  BSYNC.RECONVERGENT B0 ;  /* 0x0000000000007941 */ /* 0x000fea0003800200 */
.L_x_8:
[----:B------:R-:W-:Y:S06]  /*1740*/  BAR.SYNC.DEFER_BLOCKING 0x0 ;  /* 0x0000000000007b1d */ /* 0x000fec0000010000 */
[----:B------:R-:W-:Y:S05]  /*1750*/  @P1 EXIT ;  /* 0x000000000000194d */ /* 0x000fea0003800000 */
[----:B------:R-:W1:Y:S01]  /*1760*/  S2UR UR5, SR_CgaCtaId ;  /* 0x00000000000579c3 */ /* 0x000e620000008800 */
[----:B------:R-:W-:Y:S01]  /*1770*/  ISETP.GT.U32.AND P0, PT, R3, 0x7, PT ;  /* 0x000000070300780c */ /* 0x000fe20003f04070 */
[----:B------:R-:W-:Y:S01]  /*1780*/  UMOV UR4, 0x400 ;  /* 0x0000040000047882 */ /* 0x000fe20000000000 */
[----:B------:R-:W-:Y:S01]  /*1790*/  HFMA2 R12, -RZ, RZ, 0, 0 ;  /* 0x00000000ff0c7431 */ /* 0x000fe200000001ff */
[----:B------:R-:W-:Y:S01]  /*17a0*/  MOV R14, RZ ;  /* 0x000000ff000e7202 */ /* 0x000fe20000000f00 */
[----:B------:R-:W-:Y:S01]  /*17b0*/  HFMA2 R4, -RZ, RZ, 0, 0 ;  /* 0x00000000ff047431 */ /* 0x000fe200000001ff */
[----:B------:R-:W-:Y:S01]  /*17c0*/  MOV R6, RZ ;  /* 0x000000ff00067202 */ /* 0x000fe20000000f00 */
[----:B------:R-:W-:Y:S01]  /*17d0*/  HFMA2 R8, -RZ, RZ, 0, 0 ;  /* 0x00000000ff087431 */ /* 0x000fe200000001ff */
[----:B------:R-:W-:Y:S01]  /*17e0*/  MOV R10, RZ ;  /* 0x000000ff000a7202 */ /* 0x000fe20000000f00 */
[----:B------:R-:W-:Y:S01]  /*17f0*/  HFMA2 R16, -RZ, RZ, 0, 0 ;  /* 0x00000000ff107431 */ /* 0x000fe200000001ff */
[----:B------:R-:W-:Y:S01]  /*1800*/  MOV R18, RZ ;  /* 0x000000ff00127202 */ /* 0x000fe20000000f00 */
[----:B-1----:R-:W-:-:S06]  /*1810*/  ULEA UR4, UR5, UR4, 0x18 ;  /* 0x0000000405047291 */ /* 0x002fcc000f8ec0ff */
[----:B------:R-:W-:-:S05]  /*1820*/  LEA R3, R3, UR4, 0x5 ;  /* 0x0000000403037c11 */ /* 0x000fca000f8e28ff */
[----:B------:R-:W0:Y:S04]  /*1830*/  @!P0 LDS R12, [R3+0x10] ;  /* 0x00001000030c8984 */ /* 0x000e280000000800 */
[----:B------:R-:W1:Y:S04]  /*1840*/  @!P0 LDS R14, [R3+0x14] ;  /* 0x00001400030e8984 */ /* 0x000e680000000800 */
[----:B------:R-:W2:Y:S04]  /*1850*/  @!P0 LDS R4, [R3] ;  /* 0x0000000003048984 */ /* 0x000ea80000000800 */
[----:B------:R-:W3:Y:S04]  /*1860*/  @!P0 LDS R6, [R3+0x4] ;  /* 0x0000040003068984 */ /* 0x000ee80000000800 */
[----:B------:R-:W4:Y:S04]  /*1870*/  @!P0 LDS R8, [R3+0x8] ;  /* 0x0000080003088984 */ /* 0x000f280000000800 */
[----:B------:R-:W5:Y:S04]  /*1880*/  @!P0 LDS R10, [R3+0xc] ;  /* 0x00000c00030a8984 */ /* 0x000f680000000800 */
[----:B------:R-:W5:Y:S04]  /*1890*/  @!P0 LDS R16, [R3+0x18] ;  /* 0x0000180003108984 */ /* 0x000f680000000800 */
[----:B------:R-:W-:Y:S01]  /*18a0*/  @!P0 LDS R18, [R3+0x1c] ;  /* 0x00001c0003128984 */ /* 0x000fe20000000800 */
[----:B------:R-:W-:-:S03]  /*18b0*/  ISETP.NE.AND P0, PT, R22, RZ, PT ;  /* 0x000000ff1600720c */ /* 0x000fc60003f05270 */
[----:B0-----:R-:W0:Y:S04]  /*18c0*/  SHFL.BFLY PT, R13, R12, 0x10, 0x1f ;  /* 0x0e001f000c0d7f89 */ /* 0x001e2800000e0000 */
[----:B-1----:R-:W1:Y:S04]  /*18d0*/  SHFL.BFLY PT, R15, R14, 0x10, 0x1f ;  /* 0x0e001f000e0f7f89 */ /* 0x002e6800000e0000 */
[----:B--2---:R-:W2:Y:S04]  /*18e0*/  SHFL.BFLY PT, R5, R4, 0x10, 0x1f ;  /* 0x0e001f0004057f89 */ /* 0x004ea800000e0000 */
[----:B---3--:R-:W3:Y:S04]  /*18f0*/  SHFL.BFLY PT, R7, R6, 0x10, 0x1f ;  /* 0x0e001f0006077f89 */ /* 0x008ee800000e0000 */
[----:B----4-:R-:W4:Y:S04]  /*1900*/  SHFL.BFLY PT, R9, R8, 0x10, 0x1f ;  /* 0x0e001f0008097f89 */ /* 0x010f2800000e0000 */
[----:B-----5:R-:W5:Y:S04]  /*1910*/  SHFL.BFLY PT, R11, R10, 0x10, 0x1f ;  /* 0x0e001f000a0b7f89 */ /* 0x020f6800000e0000 */
[----:B------:R-:W5:Y:S01]  /*1920*/  SHFL.BFLY PT, R17, R16, 0x10, 0x1f ;  /* 0x0e001f0010117f89 */ /* 0x000f6200000e0000 */
[----:B0-----:R-:W-:-:S03]  /*1930*/  FADD R13, R13, R12 ;  /* 0x0000000c0d0d7221 */ /* 0x001fc60000000000 */
[----:B------:R-:W0:Y:S01]  /*1940*/  SHFL.BFLY PT, R19, R18, 0x10, 0x1f ;  /* 0x0e001f0012137f89 */ /* 0x000e2200000e0000 */
[----:B-1----:R-:W-:Y:S01]  /*1950*/  FADD R15, R15, R14 ;  /* 0x0000000e0f0f7221 */ /* 0x002fe20000000000 */
[----:B--2---:R-:W-:Y:S02]  /*1960*/  FADD R5, R5, R4 ;  /* 0x0000000405057221 */ /* 0x004fe40000000000 */
[----:B------:R-:W1:Y:S01]  /*1970*/  SHFL.BFLY PT, R12, R13, 0x8, 0x1f ;  /* 0x0d001f000d0c7f89 */ /* 0x000e6200000e0000 */
[----:B---3--:R-:W-:-:S03]  /*1980*/  FADD R7, R7, R6 ;  /* 0x0000000607077221 */ /* 0x008fc60000000000 */
[----:B------:R-:W2:Y:S01]  /*1990*/  SHFL.BFLY PT, R14, R15, 0x8, 0x1f ;  /* 0x0d001f000f0e7f89 */ /* 0x000ea200000e0000 */
[----:B----4-:R-:W-:-:S03]  /*19a0*/  FADD R9, R9, R8 ;  /* 0x0000000809097221 */ /* 0x010fc60000000000 */
[----:B------:R-:W3:Y:S01]  /*19b0*/  SHFL.BFLY PT, R4, R5, 0x8, 0x1f ;  /* 0x0d001f0005047f89 */ /* 0x000ee200000e0000 */
[----:B-----5:R-:W-:-:S03]  /*19c0*/  FADD R11, R11, R10 ;  /* 0x0000000a0b0b7221 */ /* 0x020fc60000000000 */
[----:B------:R-:W4:Y:S01]  /*19d0*/  SHFL.BFLY PT, R6, R7, 0x8, 0x1f ;  /* 0x0d001f0007067f89 */ /* 0x000f2200000e0000 */
[----:B------:R-:W-:-:S03]  /*19e0*/  FADD R17, R17, R16 ;  /* 0x0000001011117221 */ /* 0x000fc60000000000 */
[----:B------:R-:W5:Y:S01]  /*19f0*/  SHFL.BFLY PT, R8, R9, 0x8, 0x1f ;  /* 0x0d001f0009087f89 */ /* 0x000f6200000e0000 */
[----:B0-----:R-:W-:-:S03]  /*1a00*/  FADD R19, R19, R18 ;  /* 0x0000001213137221 */ /* 0x001fc60000000000 */
[----:B------:R-:W0:Y:S04]  /*1a10*/  SHFL.BFLY PT, R10, R11, 0x8, 0x1f ;  /* 0x0d001f000b0a7f89 */ /* 0x000e2800000e0000 */
[----:B------:R-:W0:Y:S01]  /*1a20*/  SHFL.BFLY PT, R16, R17, 0x8, 0x1f ;  /* 0x0d001f0011107f89 */ /* 0x000e2200000e0000 */
[----:B-1----:R-:W-:-:S03]  /*1a30*/  FADD R12, R13, R12 ;  /* 0x0000000c0d0c7221 */ /* 0x002fc60000000000 */
[----:B------:R-:W1:Y:S01]  /*1a40*/  SHFL.BFLY PT, R20, R19, 0x8, 0x1f ;  /* 0x0d001f0013147f89 */ /* 0x000e6200000e0000 */
[----:B--2---:R-:W-:Y:S01]  /*1a50*/  FADD R14, R15, R14 ;  /* 0x0000000e0f0e7221 */ /* 0x004fe20000000000 */
[----:B---3--:R-:W-:Y:S02]  /*1a60*/  FADD R4, R5, R4 ;  /* 0x0000000405047221 */ /* 0x008fe40000000000 */
[----:B------:R-:W2:Y:S01]  /*1a70*/  SHFL.BFLY PT, R15, R12, 0x4, 0x1f ;  /* 0x0c801f000c0f7f89 */ /* 0x000ea200000e0000 */
[----:B----4-:R-:W-:-:S03]  /*1a80*/  FADD R6, R7, R6 ;  /* 0x0000000607067221 */ /* 0x010fc60000000000 */
[----:B------:R-:W3:Y:S01]  /*1a90*/  SHFL.BFLY PT, R3, R4, 0x4, 0x1f ;  /* 0x0c801f0004037f89 */ /* 0x000ee200000e0000 */
[----:B-----5:R-:W-:-:S03]  /*1aa0*/  FADD R8, R9, R8 ;  /* 0x0000000809087221 */ /* 0x020fc60000000000 */
[----:B------:R-:W4:Y:S01]  /*1ab0*/  SHFL.BFLY PT, R7, R6, 0x4, 0x1f ;  /* 0x0c801f0006077f89 */ /* 0x000f2200000e0000 */
[----:B0-----:R-:W-:-:S03]  /*1ac0*/  FADD R10, R11, R10 ;  /* 0x0000000a0b0a7221 */ /* 0x001fc60000000000 */
[----:B------:R-:W0:Y:S01]  /*1ad0*/  SHFL.BFLY PT, R9, R8, 0x4, 0x1f ;  /* 0x0c801f0008097f89 */ /* 0x000e2200000e0000 */
[----:B------:R-:W-:-:S03]  /*1ae0*/  FADD R18, R17, R16 ;  /* 0x0000001011127221 */ /* 0x000fc60000000000 */
[----:B------:R-:W5:Y:S01]  /*1af0*/  SHFL.BFLY PT, R13, R10, 0x4, 0x1f ;  /* 0x0c801f000a0d7f89 */ /* 0x000f6200000e0000 */
[----:B-1----:R-:W-:-:S03]  /*1b00*/  FADD R20, R19, R20 ;  /* 0x0000001413147221 */ /* 0x002fc60000000000 */
[----:B------:R-:W1:Y:S04]  /*1b10*/  SHFL.BFLY PT, R17, R14, 0x4, 0x1f ;  /* 0x0c801f000e117f89 */ /* 0x000e6800000e0000 */
[----:B------:R-:W1:Y:S01]  /*1b20*/  SHFL.BFLY PT, R19, R18, 0x4, 0x1f ;  /* 0x0c801f0012137f89 */ /* 0x000e6200000e0000 */
[----:B--2---:R-:W-:-:S03]  /*1b30*/  FADD R16, R12, R15 ;  /* 0x0000000f0c107221 */ /* 0x004fc60000000000 */
[----:B------:R-:W2:Y:S01]  /*1b40*/  SHFL.BFLY PT, R21, R20, 0x4, 0x1f ;  /* 0x0c801f0014157f89 */ /* 0x000ea200000e0000 */
[----:B---3--:R-:W-:Y:S01]  /*1b50*/  FADD R5, R4, R3 ;  /* 0x0000000304057221 */ /* 0x008fe20000000000 */
[----:B----4-:R-:W-:Y:S02]  /*1b60*/  FADD R7, R6, R7 ;  /* 0x0000000706077221 */ /* 0x010fe40000000000 */
[----:B------:R-:W3:Y:S01]  /*1b70*/  SHFL.BFLY PT, R15, R16, 0x2, 0x1f ;  /* 0x0c401f00100f7f89 */ /* 0x000ee200000e0000 */
[----:B0-----:R-:W-:-:S03]  /*1b80*/  FADD R11, R8, R9 ;  /* 0x00000009080b7221 */ /* 0x001fc60000000000 */
[----:B------:R-:W0:Y:S01]  /*1b90*/  SHFL.BFLY PT, R4, R5, 0x2, 0x1f ;  /* 0x0c401f0005047f89 */ /* 0x000e2200000e0000 */
[----:B-----5:R-:W-:-:S03]  /*1ba0*/  FADD R13, R10, R13 ;  /* 0x0000000d0a0d7221 */ /* 0x020fc60000000000 */
[----:B------:R-:W4:Y:S01]  /*1bb0*/  SHFL.BFLY PT, R8, R7, 0x2, 0x1f ;  /* 0x0c401f0007087f89 */ /* 0x000f2200000e0000 */
[----:B-1----:R-:W-:-:S03]  /*1bc0*/  FADD R17, R14, R17 ;  /* 0x000000110e117221 */ /* 0x002fc60000000000 */
[----:B------:R-:W1:Y:S01]  /*1bd0*/  SHFL.BFLY PT, R6, R11, 0x2, 0x1f ;  /* 0x0c401f000b067f89 */ /* 0x000e6200000e0000 */
        /* <DEDUP_REMOVED lines=8> */
[----:B----4-:R-:W-:Y:S02]  /*1c60*/  FADD R8, R7, R8 ;  /* 0x0000000807087221 */ /* 0x010fe40000000000 */
[----:B------:R0:W4:Y:S01]  /*1c70*/  SHFL.BFLY PT, R25, R14, 0x1, 0x1f ;  /* 0x0c201f000e197f89 */ /* 0x00012200000e0000 */
[----:B-1----:R-:W-:Y:S01]  /*1c80*/  FADD R9, R11, R6 ;  /* 0x000000060b097221 */ /* 0x002fe20000000000 */
[----:B-----5:R-:W-:-:S04]  /*1c90*/  FADD R15, R17, R12 ;  /* 0x0000000c110f7221 */ /* 0x020fc80000000000 */
[----:B------:R0:W1:Y:S01]  /*1ca0*/  SHFL.BFLY PT, R22, R9, 0x1, 0x1f ;  /* 0x0c201f0009167f89 */ /* 0x00006200000e0000 */
[----:B--2---:R-:W-:-:S03]  /*1cb0*/  FADD R10, R13, R10 ;  /* 0x0000000a0d0a7221 */ /* 0x004fc60000000000 */
[----:B------:R0:W2:Y:S01]  /*1cc0*/  SHFL.BFLY PT, R24, R15, 0x1, 0x1f ;  /* 0x0c201f000f187f89 */ /* 0x0000a200000e0000 */
[----:B------:R-:W-:-:S03]  /*1cd0*/  FADD R16, R19, R18 ;  /* 0x0000001213107221 */ /* 0x000fc60000000000 */
[----:B------:R0:W0:Y:S01]  /*1ce0*/  SHFL.BFLY PT, R23, R10, 0x1, 0x1f ;  /* 0x0c201f000a177f89 */ /* 0x00002200000e0000 */
[----:B---3--:R-:W-:-:S03]  /*1cf0*/  FADD R17, R21, R20 ;  /* 0x0000001415117221 */ /* 0x008fc60000000000 */
[----:B------:R3:W0:Y:S04]  /*1d00*/  SHFL.BFLY PT, R19, R8, 0x1, 0x1f ;  /* 0x0c201f0008137f89 */ /* 0x00062800000e0000 */
[----:B------:R3:W0:Y:S04]  /*1d10*/  SHFL.BFLY PT, R20, R3, 0x1, 0x1f ;  /* 0x0c201f0003147f89 */ /* 0x00062800000e0000 */
[----:B------:R3:W0:Y:S04]  /*1d20*/  SHFL.BFLY PT, R21, R16, 0x1, 0x1f ;  /* 0x0c201f0010157f89 */ /* 0x00062800000e0000 */
[----:B------:R3:W0:Y:S01]  /*1d30*/  SHFL.BFLY PT, R18, R17, 0x1, 0x1f ;  /* 0x0c201f0011127f89 */ /* 0x00062200000e0000 */
[----:B-1--4-:R-:W-:Y:S05]  /*1d40*/  @P0 EXIT ;  /* 0x000000000000094d */ /* 0x012fea0003800000 */
[----:B------:R-:W1:Y:S01]  /*1d50*/  LDC.U8 R4, c[0x0][0x3a8] ;  /* 0x0000ea00ff047b82 */ /* 0x000e620000000000 */
[----:B------:R-:W-:Y:S02]  /*1d60*/  MOV R12, RZ ;  /* 0x000000ff000c7202 */ /* 0x000fe40000000f00 */
[----:B-1----:R-:W-:-:S04]  /*1d70*/  PRMT R4, R4, 0x8880, RZ ;  /* 0x0000888004047816 */ /* 0x002fc800000000ff */
[----:B------:R-:W-:-:S13]  /*1d80*/  ISETP.NE.AND P0, PT, R4, RZ, PT ;  /* 0x000000ff0400720c */ /* 0x000fda0003f05270 */
[----:B------:R-:W1:Y:S02]  /*1d90*/  @P0 LDC.64 R4, c[0x0][0x390] ;  /* 0x0000e400ff040b82 */ /* 0x000e640000000a00 */
[----:B-1----:R-:W-:-:S06]  /*1da0*/  @P0 IMAD.WIDE.U32 R6, R0, 0x4, R4 ;  /* 0x0000000400060825 */ /* 0x002fcc00078e0004 */
[----:B------:R-:W1:Y:S01]  /*1db0*/  LDC.64 R4, c[0x0][0x398] ;  /* 0x0000e600ff047b82 */ /* 0x000e620000000a00 */
[----:B------:R2:W4:Y:S01]  /*1dc0*/  @P0 LDG.E.CONSTANT R12, desc[UR6][R6.64] ;  /* 0x00000006060c0981 */ /* 0x000522000c1e9900 */
[-C--:B------:R-:W-:Y:S01]  /*1dd0*/  IADD3 R13, PT, PT, R0, R2.reuse, RZ ;  /* 0x00000002000d7210 */ /* 0x080fe20007ffe0ff */
[----:B0-----:R-:W-:Y:S01]  /*1de0*/  FADD R27, R3, R20 ;  /* 0x00000014031b7221 */ /* 0x001fe20000000000 */
[----:B------:R-:W-:Y:S01]  /*1df0*/  FADD R29, R8, R19 ;  /* 0x00000013081d7221 */ /* 0x000fe20000000000 */
[----:B------:R-:W-:Y:S01]  /*1e00*/  FADD R33, R14, R25 ;  /* 0x000000190e217221 */ /* 0x000fe20000000000 */
[-C--:B------:R-:W-:Y:S01]  /*1e10*/  IADD3 R11, PT, PT, R13, R2.reuse, RZ ;  /* 0x000000020d0b7210 */ /* 0x080fe20007ffe0ff */
[----:B------:R-:W-:Y:S01]  /*1e20*/  FADD R31, R10, R23 ;  /* 0x000000170a1f7221 */ /* 0x000fe20000000000 */
[----:B------:R-:W-:Y:S01]  /*1e30*/  FADD R37, R17, R18 ;  /* 0x0000001211257221 */ /* 0x000fe20000000000 */
[----:B------:R-:W-:Y:S01]  /*1e40*/  FADD R9, R9, R22 ;  /* 0x0000001609097221 */ /* 0x000fe20000000000 */
[----:B---3--:R-:W-:Y:S01]  /*1e50*/  IADD3 R3, PT, PT, R11, R2, RZ ;  /* 0x000000020b037210 */ /* 0x008fe20007ffe0ff */
[----:B--2---:R-:W-:Y:S01]  /*1e60*/  FADD R7, R15, R24 ;  /* 0x000000180f077221 */ /* 0x004fe20000000000 */
[----:B------:R-:W-:-:S02]  /*1e70*/  FADD R35, R16, R21 ;  /* 0x0000001510237221 */ /* 0x000fc40000000000 */
[----:B------:R-:W-:-:S04]  /*1e80*/  IADD3 R19, PT, PT, R3, R2, RZ ;  /* 0x0000000203137210 */ /* 0x000fc80007ffe0ff */
[----:B------:R-:W-:Y:S01]  /*1e90*/  IADD3 R15, PT, PT, R19, R2, RZ ;  /* 0x00000002130f7210 */ /* 0x000fe20007ffe0ff */
[----:B-1----:R-:W-:-:S04]  /*1ea0*/  IMAD.WIDE.U32 R10, R11, 0x4, R4 ;  /* 0x000000040b0a7825 */ /* 0x002fc800078e0004 */
[--C-:B----4-:R-:W-:Y:S01]  /*1eb0*/  FADD R17, R27, R12.reuse ;  /* 0x0000000c1b117221 */ /* 0x110fe20000000000 */
[--C-:B------:R-:W-:Y:S01]  /*1ec0*/  FADD R27, R33, R12.reuse ;  /* 0x0000000c211b7221 */ /* 0x100fe20000000000 */
[--C-:B------:R-:W-:Y:S01]  /*1ed0*/  FADD R21, R29, R12.reuse ;  /* 0x0000000c1d157221 */ /* 0x100fe20000000000 */
[----:B------:R-:W-:Y:S01]  /*1ee0*/  IADD3 R33, PT, PT, R15, R2, RZ ;  /* 0x000000020f217210 */ /* 0x000fe20007ffe0ff */
[--C-:B------:R-:W-:Y:S01]  /*1ef0*/  FADD R25, R31, R12.reuse ;  /* 0x0000000c1f197221 */ /* 0x100fe20000000000 */
[--C-:B------:R-:W-:Y:S01]  /*1f00*/  FADD R29, R7, R12.reuse ;  /* 0x0000000c071d7221 */ /* 0x100fe20000000000 */
[--C-:B------:R-:W-:Y:S01]  /*1f10*/  FADD R23, R9, R12.reuse ;  /* 0x0000000c09177221 */ /* 0x100fe20000000000 */
[----:B------:R-:W-:Y:S01]  /*1f20*/  FADD R31, R35, R12 ;  /* 0x0000000c231f7221 */ /* 0x000fe20000000000 */
[----:B------:R-:W-:-:S04]  /*1f30*/  IMAD.WIDE.U32 R6, R0, 0x4, R4 ;  /* 0x0000000400067825 */ /* 0x000fc800078e0004 */
[----:B------:R-:W-:Y:S01]  /*1f40*/  FADD R35, R37, R12 ;  /* 0x0000000c25237221 */ /* 0x000fe20000000000 */
[----:B------:R-:W-:Y:S01]  /*1f50*/  IADD3 R37, PT, PT, R33, R2, RZ ;  /* 0x0000000221257210 */ /* 0x000fe20007ffe0ff */
[--C-:B------:R-:W-:Y:S01]  /*1f60*/  IMAD.WIDE.U32 R8, R13, 0x4, R4.reuse ;  /* 0x000000040d087825 */ /* 0x100fe200078e0004 */
[----:B------:R-:W-:Y:S03]  /*1f70*/  STG.E desc[UR6][R6.64], R17 ;  /* 0x0000001106007986 */ /* 0x000fe6000c101906 */
        /* <DEDUP_REMOVED lines=8> */
[----:B------:R-:W-:Y:S01]  /*2000*/  IMAD.WIDE.U32 R4, R37, 0x4, R4 ;  /* 0x0000000425047825 */ /* 0x000fe200078e0004 */
[----:B------:R-:W-:Y:S04]  /*2010*/  STG.E desc[UR6][R14.64], R29 ;  /* 0x0000001d0e007986 */ /* 0x000fe8000c101906 */
[----:B------:R-:W-:Y:S04]  /*2020*/  STG.E desc[UR6][R18.64], R31 ;  /* 0x0000001f12007986 */ /* 0x000fe8000c101906 */
[----:B------:R-:W-:Y:S01]  /*2030*/  STG.E desc[UR6][R4.64], R35 ;  /* 0x0000002304007986 */ /* 0x000fe2000c101906 */
[----:B------:R-:W-:Y:S05]  /*2040*/  EXIT ;  /* 0x000000000000794d */ /* 0x000fea0003800000 */
.L_x_10:
[----:B------:R-:W-:-:S00]  /*2050*/  BRA `(.L_x_10) ;  /* 0xfffffffc00fc7947 */ /* 0x000fc0000383ffff */
[----:B------:R-:W-:-:S00]  /*2060*/  NOP ;  /* 0x0000000000007918 */ /* 0x000fc00000000000 */
        /* <DEDUP_REMOVED lines=9> */
.L_x_906:


//--------------------- .text._Z19gemv_kernel_batchedIf6float2Li256ELi7EEvPKT_S3_S3_PS1_iib --------------------------
	.section	.text._Z19gemv_kernel_batchedIf6float2Li256ELi7EEvPKT_S3_S3_PS1_iib,"ax",@progbits
	.align	128
        .global         _Z19gemv_kernel_batchedIf6float2Li256ELi7EEvPKT_S3_S3_PS1_iib
        .type           _Z19gemv_kernel_batchedIf6float2Li256ELi7EEvPKT_S3_S3_PS1_iib,@function
        .size           _Z19gemv_kernel_batchedIf6float2Li256ELi7EEvPKT_S3_S3_PS1_iib,(.L_x_907 - _Z19gemv_kernel_batchedIf6float2Li256ELi7EEvPKT_S3_S3_PS1_iib)
        .other          _Z19gemv_kernel_batchedIf6float2Li256ELi7EEvPKT_S3_S3_PS1_iib,@"STO_CUDA_ENTRY STV_DEFAULT"
_Z19gemv_kernel_batchedIf6float2Li256ELi7EEvPKT_S3_S3_PS1_iib:
.text._Z19gemv_kernel_batchedIf6float2Li256ELi7EEvPKT_S3_S3_PS1_iib:
        /* <DEDUP_REMOVED lines=9> */
[----:B------:R-:W-:Y:S01]  /*0090*/  HFMA2 R27, -RZ, RZ, 0, 0 ;  /* 0x00000000ff1b7431 */ /* 0x000fe200000001ff */
[----:B------:R-:W-:Y:S01]  /*00a0*/  CS2R R18, SRZ ;  /* 0x0000000000127805 */ /* 0x000fe2000001ff00 */
[----:B------:R-:W3:Y:S01]  /*00b0*/  LDCU.64 UR8, c[0x0][0x388] ;  /* 0x00007100ff0877ac */ /* 0x000ee20008000a00 */
[----:B------:R-:W-:Y:S01]  /*00c0*/  CS2R R12, SRZ ;  /* 0x00000000000c7805 */ /* 0x000fe2000001ff00 */
[----:B------:R-:W4:Y:S01]  /*00d0*/  LDC.64 R32, c[0x0][0x380] ;  /* 0x0000e000ff207b82 */ /* 0x000f220000000a00 */
[----:B------:R-:W-:Y:S02]  /*00e0*/  CS2R R10, SRZ ;  /* 0x00000000000a7805 */ /* 0x000fe4000001ff00 */
        /* <DEDUP_REMOVED lines=8> */
[----:B------:R-:W-:Y:S02]  /*0170*/  MOV R18, RZ ;  /* 0x000000ff00127202 */ /* 0x000fe40000000f00 */
        /* <DEDUP_REMOVED lines=11> */
[----:B------:R-:W-:Y:S02]  /*0230*/  CS2R R12, SRZ ;  /* 0x00000000000c7805 */ /* 0x000fe4000001ff00 */
[----:B------:R-:W-:Y:S02]  /*0240*/  CS2R R10, SRZ ;  /* 0x00000000000a7805 */ /* 0x000fe4000001ff00 */
[----:B------:R-:W-:Y:S01]  /*0250*/  LOP3.LUT R14, R14, 0x3, RZ, 0xc0, !PT ;  /* 0x000000030e0e7812 */ /* 0x000fe200078ec0ff */
[----:B------:R-:W-:Y:S01]  /*0260*/  IMAD.WIDE.U32 R8, R5, 0x8, R8 ;  /* 0x0000000805087825 */ /* 0x000fe200078e0008 */
[----:B------:R-:W-:-:S02]  /*0270*/  MOV R27, RZ ;  /* 0x000000ff001b7202 */ /* 0x000fc40000000f00 */
[----:B------:R-:W-:Y:S02]  /*0280*/  MOV R0, R5 ;  /* 0x0000000500007202 */ /* 0x000fe40000000f00 */
[----:B------:R-:W-:Y:S02]  /*0290*/  IADD3 R36, PT, PT, -R14, RZ, RZ ;  /* 0x000000ff0e247210 */ /* 0x000fe40007ffe1ff */
[----:B-1----:R-:W-:-:S04]  /*02a0*/  IADD3 R7, P1, PT, R8, UR6, RZ ;  /* 0x0000000608077c10 */ /* 0x002fc8000ff3e0ff */
[----:B------:R-:W-:Y:S01]  /*02b0*/  IADD3.X R26, PT, PT, R9, UR7, RZ, P1, !PT ;  /* 0x00000007091a7c10 */ /* 0x000fe20008ffe4ff */
[----:B0-----:R-:W-:-:S08]  /*02c0*/  IMAD.WIDE.U32 R34, R5, 0x8, R34 ;  /* 0x0000000805227825 */ /* 0x001fd000078e0022 */
.L_x_15:
[----:B------:R-:W-:Y:S01]  /*02d0*/  IMAD.WIDE R20, R4, 0x4, R34 ;  /* 0x0000000404147825 */ /* 0x000fe200078e0222 */
[----:B------:R-:W-:Y:S01]  /*02e0*/  MOV R8, R7 ;  /* 0x0000000700087202 */ /* 0x000fe20000000f00 */
[----:B------:R-:W2:Y:S01]  /*02f0*/  LDG.E.64.CONSTANT R16, desc[UR4][R34.64] ;  /* 0x0000000422107981 */ /* 0x000ea2000c1e9b00 */
[----:B------:R-:W-:-:S03]  /*0300*/  MOV R9, R26 ;  /* 0x0000001a00097202 */ /* 0x000fc60000000f00 */
[----:B------:R0:W3:Y:S04]  /*0310*/  LDG.E.64.CONSTANT R14, desc[UR4][R20.64] ;  /* 0x00000004140e7981 */ /* 0x0000e8000c1e9b00 */
[----:B------:R-:W3:Y:S01]  /*0320*/  LDG.E.64.CONSTANT R8, desc[UR4][R8.64] ;  /* 0x0000000408087981 */ /* 0x000ee2000c1e9b00 */
[----:B0-----:R-:W-:-:S04]  /*0330*/  IMAD.WIDE R20, R4, 0x4, R20 ;  /* 0x0000000404147825 */ /* 0x001fc800078e0214 */
[C---:B------:R-:W-:Y:S02]  /*0340*/  IMAD.WIDE R22, R4.reuse, 0x4, R20 ;  /* 0x0000000404167825 */ /* 0x040fe400078e0214 */
[----:B------:R-:W4:Y:S02]  /*0350*/  LDG.E.64.CONSTANT R20, desc[UR4][R20.64] ;  /* 0x0000000414147981 */ /* 0x000f24000c1e9b00 */
[C---:B------:R-:W-:Y:S02]  /*0360*/  IMAD.WIDE R24, R4.reuse, 0x4, R22 ;  /* 0x0000000404187825 */ /* 0x040fe400078e0216 */
[----:B------:R-:W5:Y:S02]  /*0370*/  LDG.E.64.CONSTANT R22, desc[UR4][R22.64] ;  /* 0x0000000416167981 */ /* 0x000f64000c1e9b00 */
[C---:B------:R-:W-:Y:S02]  /*0380*/  IMAD.WIDE R28, R4.reuse, 0x4, R24 ;  /* 0x00000004041c7825 */ /* 0x040fe400078e0218 */
[----:B------:R-:W5:Y:S02]  /*0390*/  LDG.E.64.CONSTANT R24, desc[UR4][R24.64] ;  /* 0x0000000418187981 */ /* 0x000f64000c1e9b00 */
[----:B------:R-:W-:-:S02]  /*03a0*/  IMAD.WIDE R30, R4, 0x4, R28 ;  /* 0x00000004041e7825 */ /* 0x000fc400078e021c */
[----:B------:R-:W5:Y:S04]  /*03b0*/  LDG.E.64.CONSTANT R28, desc[UR4][R28.64] ;  /* 0x000000041c1c7981 */ /* 0x000f68000c1e9b00 */
[----:B------:R-:W5:Y:S01]  /*03c0*/  LDG.E.64.CONSTANT R30, desc[UR4][R30.64] ;  /* 0x000000041e1e7981 */ /* 0x000f62000c1e9b00 */
[----:B------:R-:W-:Y:S02]  /*03d0*/  IADD3 R34, P1, PT, R34, 0x800, RZ ;  /* 0x0000080022227810 */ /* 0x000fe40007f3e0ff */
[----:B------:R-:W-:Y:S02]  /*03e0*/  IADD3 R36, PT, PT, R36, 0x1, RZ ;  /* 0x0000000124247810 */ /* 0x000fe40007ffe0ff */
[----:B------:R-:W-:Y:S02]  /*03f0*/  IADD3.X R35, PT, PT, RZ, R35, RZ, P1, !PT ;  /* 0x00000023ff237210 */ /* 0x000fe40000ffe4ff */
[----:B------:R-:W-:-:S02]  /*0400*/  ISETP.NE.AND P1, PT, R36, RZ, PT ;  /* 0x000000ff2400720c */ /* 0x000fc40003f25270 */
[----:B------:R-:W-:Y:S02]  /*0410*/  IADD3 R7, P2, PT, R7, 0x800, RZ ;  /* 0x0000080007077810 */ /* 0x000fe40007f5e0ff */
[----:B------:R-:W-:Y:S02]  /*0420*/  IADD3 R0, PT, PT, R0, 0x100, RZ ;  /* 0x0000010000007810 */ /* 0x000fe40007ffe0ff */
[----:B------:R-:W-:Y:S01]  /*0430*/  IADD3.X R26, PT, PT, RZ, R26, RZ, P2, !PT ;  /* 0x0000001aff1a7210 */ /* 0x000fe200017fe4ff */
[C---:B---3--:R-:W-:Y:S01]  /*0440*/  FFMA R11, R8.reuse, R14, R11 ;  /* 0x0000000e080b7223 */ /* 0x048fe2000000000b */
[----:B--2---:R-:W-:-:S03]  /*0450*/  FFMA R16, R8, R16, R27 ;  /* 0x0000001008107223 */ /* 0x004fc6000000001b */
[C---:B------:R-:W-:Y:S01]  /*0460*/  FFMA R11, R9.reuse, R15, R11 ;  /* 0x0000000f090b7223 */ /* 0x040fe2000000000b */
[----:B------:R-:W-:Y:S01]  /*0470*/  FFMA R27, R9, R17, R16 ;  /* 0x00000011091b7223 */ /* 0x000fe20000000010 */
[C---:B----4-:R-:W-:Y:S01]  /*0480*/  FFMA R14, R8.reuse, R20, R13 ;  /* 0x00000014080e7223 */ /* 0x050fe2000000000d */
[----:B-----5:R-:W-:-:S03]  /*0490*/  FFMA R10, R8, R22, R10 ;  /* 0x00000016080a7223 */ /* 0x020fc6000000000a */
[C---:B------:R-:W-:Y:S01]  /*04a0*/  FFMA R13, R9.reuse, R21, R14 ;  /* 0x00000015090d7223 */ /* 0x040fe2000000000e */
[C---:B------:R-:W-:Y:S01]  /*04b0*/  FFMA R12, R8.reuse, R24, R12 ;  /* 0x00000018080c7223 */ /* 0x040fe2000000000c */
[C---:B------:R-:W-:Y:S01]  /*04c0*/  FFMA R10, R9.reuse, R23, R10 ;  /* 0x00000017090a7223 */ /* 0x040fe2000000000a */
[C---:B------:R-:W-:Y:S01]  /*04d0*/  FFMA R28, R8.reuse, R28, R19 ;  /* 0x0000001c081c7223 */ /* 0x040fe20000000013 */
[----:B------:R-:W-:Y:S01]  /*04e0*/  FFMA R18, R8, R30, R18 ;  /* 0x0000001e08127223 */ /* 0x000fe20000000012 */
[C---:B------:R-:W-:Y:S02]  /*04f0*/  FFMA R12, R9.reuse, R25, R12 ;  /* 0x00000019090c7223 */ /* 0x040fe4000000000c */
[C---:B------:R-:W-:Y:S01]  /*0500*/  FFMA R19, R9.reuse, R29, R28 ;  /* 0x0000001d09137223 */ /* 0x040fe2000000001c */
[----:B------:R-:W-:Y:S01]  /*0510*/  FFMA R18, R9, R31, R18 ;  /* 0x0000001f09127223 */ /* 0x000fe20000000012 */
[----:B------:R-:W-:Y:S06]  /*0520*/  @P1 BRA `(.L_x_15) ;  /* 0xfffffffc00681947 */ /* 0x000fec000383ffff */
.L_x_14:
[----:B------:R-:W-:Y:S05]  /*0530*/  BSYNC.RECONVERGENT B1 ;  /* 0x0000000000017941 */ /* 0x000fea0003800200 */
.L_x_13:
[----:B------:R-:W-:Y:S05]  /*0540*/  @!P0 BRA `(.L_x_12) ;  /* 0x0000000800088947 */ /* 0x000fea0003800000 */
[----:B------:R-:W-:-:S04]  /*0550*/  IMAD.WIDE R28, R4, 0x14, RZ ;  /* 0x00000014041c7825 */ /* 0x000fc800078e02ff */
[----:B------:R-:W-:Y:S01]  /*0560*/  IMAD.WIDE.U32 R14, R0, 0x8, RZ ;  /* 0x00000008000e7825 */ /* 0x000fe200078e00ff */
[----:B------:R-:W-:Y:S02]  /*0570*/  IADD3 R9, P0, PT, -R28, 0x800, RZ ;  /* 0x000008001c097810 */ /* 0x000fe40007f1e1ff */
[----:B------:R-:W-:Y:S02]  /*0580*/  MOV R8, R14 ;  /* 0x0000000e00087202 */ /* 0x000fe40000000f00 */
[----:B------:R-:W-:Y:S02]  /*0590*/  MOV R7, R15 ;  /* 0x0000000f00077202 */ /* 0x000fe40000000f00 */
[----:B------:R-:W-:-:S07]  /*05a0*/  IADD3.X R28, PT, PT, RZ, ~R29, RZ, P0, !PT ;  /* 0x8000001dff1c7210 */ /* 0x000fce00007fe4ff */
.L_x_16:
        /* <DEDUP_REMOVED lines=8> */
[----:B------:R-:W3:Y:S04]  /*0630*/  LDG.E.64.CONSTANT R22, desc[UR4][R22.64] ;  /* 0x0000000416167981 */ /* 0x000ee8000c1e9b00 */
[----:B------:R0:W4:Y:S02]  /*0640*/  LDG.E.64.CONSTANT R20, desc[UR4][R38.64] ;  /* 0x0000000426147981 */ /* 0x000124000c1e9b00 */
[----:B0-----:R-:W-:-:S05]  /*0650*/  IMAD.WIDE R38, R4, 0x4, R38 ;  /* 0x0000000404267825 */ /* 0x001fca00078e0226 */
[----:B------:R0:W5:Y:S02]  /*0660*/  LDG.E.64.CONSTANT R24, desc[UR4][R38.64] ;  /* 0x0000000426187981 */ /* 0x000164000c1e9b00 */
[----:B0-----:R-:W-:-:S04]  /*0670*/  IMAD.WIDE R38, R4, 0x4, R38 ;  /* 0x0000000404267825 */ /* 0x001fc800078e0226 */
[----:B--2---:R-:W-:-:S04]  /*0680*/  FFMA R14, R16, R14, R27 ;  /* 0x0000000e100e7223 */ /* 0x004fc8000000001b */
[----:B------:R-:W-:Y:S02]  /*0690*/  FFMA R26, R17, R15, R14 ;  /* 0x0000000f111a7223 */ /* 0x000fe4000000000e */
[----:B------:R0:W2:Y:S01]  /*06a0*/  LDG.E.64.CONSTANT R14, desc[UR4][R38.64] ;  /* 0x00000004260e7981 */ /* 0x0000a2000c1e9b00 */
[C---:B---3--:R-:W-:Y:S01]  /*06b0*/  FFMA R36, R16.reuse, R22, R11 ;  /* 0x0000001610247223 */ /* 0x048fe2000000000b */
[----:B----4-:R-:W-:-:S03]  /*06c0*/  FFMA R20, R16, R20, R13 ;  /* 0x0000001410147223 */ /* 0x010fc6000000000d */
[----:B------:R-:W-:Y:S01]  /*06d0*/  FFMA R27, R17, R23, R36 ;  /* 0x00000017111b7223 */ /* 0x000fe20000000024 */
[----:B0-----:R-:W-:-:S04]  /*06e0*/  IMAD.WIDE R38, R4, 0x4, R38 ;  /* 0x0000000404267825 */ /* 0x001fc800078e0226 */
[----:B------:R-:W-:Y:S01]  /*06f0*/  FFMA R29, R17, R21, R20 ;  /* 0x00000015111d7223 */ /* 0x000fe20000000014 */
[----:B------:R-:W3:Y:S01]  /*0700*/  LDG.E.64.CONSTANT R22, desc[UR4][R30.64+0x800] ;  /* 0x000800041e167981 */ /* 0x000ee2000c1e9b00 */
[----:B------:R-:W-:-:S04]  /*0710*/  IMAD.WIDE R36, R4, 0x4, R38 ;  /* 0x0000000404247825 */ /* 0x000fc800078e0226 */
[C---:B-----5:R-:W-:Y:S02]  /*0720*/  FFMA R24, R16.reuse, R24, R10 ;  /* 0x0000001810187223 */ /* 0x060fe4000000000a */
[----:B------:R-:W4:Y:S04]  /*0730*/  LDG.E.64.CONSTANT R10, desc[UR4][R38.64] ;  /* 0x00000004260a7981 */ /* 0x000f28000c1e9b00 */
[----:B------:R-:W5:Y:S01]  /*0740*/  LDG.E.64.CONSTANT R20, desc[UR4][R36.64] ;  /* 0x0000000424147981 */ /* 0x000f62000c1e9b00 */
[----:B--2---:R-:W-:-:S03]  /*0750*/  FFMA R14, R16, R14, R12 ;  /* 0x0000000e100e7223 */ /* 0x004fc6000000000c */
[----:B------:R-:W3:Y:S01]  /*0760*/  LDG.E.64.CONSTANT R12, desc[UR4][R34.64+0x800] ;  /* 0x00080004220c7981 */ /* 0x000ee2000c1e9b00 */
[C---:B----4-:R-:W-:Y:S01]  /*0770*/  FFMA R10, R16.reuse, R10, R19 ;  /* 0x0000000a100a7223 */ /* 0x050fe20000000013 */
[----:B-----5:R-:W-:Y:S01]  /*0780*/  FFMA R16, R16, R20, R18 ;  /* 0x0000001410107223 */ /* 0x020fe20000000012 */
[----:B------:R-:W-:-:S04]  /*0790*/  IADD3 R18, P0, PT, R36, R9, RZ ;  /* 0x0000000924127210 */ /* 0x000fc80007f1e0ff */
[----:B------:R-:W-:Y:S01]  /*07a0*/  IADD3.X R19, PT, PT, R37, R28, RZ, P0, !PT ;  /* 0x0000001c25137210 */ /* 0x000fe200007fe4ff */
[C---:B------:R-:W-:Y:S01]  /*07b0*/  FFMA R20, R17.reuse, R25, R24 ;  /* 0x0000001911147223 */ /* 0x040fe20000000018 */
[C---:B------:R-:W-:Y:S01]  /*07c0*/  FFMA R24, R17.reuse, R11, R10 ;  /* 0x0000000b11187223 */ /* 0x040fe2000000000a */
[C---:B------:R-:W-:Y:S02]  /*07d0*/  IMAD.WIDE R40, R4.reuse, 0x4, R18 ;  /* 0x0000000404287825 */ /* 0x040fe400078e0212 */
[----:B------:R-:W2:Y:S02]  /*07e0*/  LDG.E.64.CONSTANT R10, desc[UR4][R18.64] ;  /* 0x00000004120a7981 */ /* 0x000ea4000c1e9b00 */
[----:B------:R-:W-:Y:S02]  /*07f0*/  FFMA R37, R17, R15, R14 ;  /* 0x0000000f11257223 */ /* 0x000fe4000000000e */
[----:B------:R0:W4:Y:S02]  /*0800*/  LDG.E.64.CONSTANT R18, desc[UR4][R40.64] ;  /* 0x0000000428127981 */ /* 0x000124000c1e9b00 */
[----:B0-----:R-:W-:-:S05]  /*0810*/  IMAD.WIDE R40, R4, 0x4, R40 ;  /* 0x0000000404287825 */ /* 0x001fca00078e0228 */
[----:B------:R0:W5:Y:S02]  /*0820*/  LDG.E.64.CONSTANT R14, desc[UR4][R40.64] ;  /* 0x00000004280e7981 */ /* 0x000164000c1e9b00 */
[----:B0-----:R-:W-:-:S04]  /*0830*/  IMAD.WIDE R40, R4, 0x4, R40 ;  /* 0x0000000404287825 */ /* 0x001fc800078e0228 */
[----:B------:R-:W-:Y:S02]  /*0840*/  FFMA R36, R17, R21, R16 ;  /* 0x0000001511247223 */ /* 0x000fe40000000010 */
[----:B------:R0:W2:Y:S01]  /*0850*/  LDG.E.64.CONSTANT R16, desc[UR4][R40.64] ;  /* 0x0000000428107981 */ /* 0x0000a2000c1e9b00 */
[----:B---3--:R-:W-:-:S04]  /*0860*/  FFMA R22, R12, R22, R26 ;  /* 0x000000160c167223 */ /* 0x008fc8000000001a */
[----:B------:R-:W-:Y:S01]  /*0870*/  FFMA R38, R13, R23, R22 ;  /* 0x000000170d267223 */ /* 0x000fe20000000016 */
[----:B------:R-:W-:-:S04]  /*0880*/  IMAD.WIDE R22, R4, 0x4, R40 ;  /* 0x0000000404167825 */ /* 0x000fc800078e0228 */
[----:B0-----:R-:W-:-:S04]  /*0890*/  IMAD.WIDE R40, R4, 0x4, R22 ;  /* 0x0000000404287825 */ /* 0x001fc800078e0216 */
[----:B----4-:R-:W-:-:S04]  /*08a0*/  FFMA R26, R12, R18, R29 ;  /* 0x000000120c1a7223 */ /* 0x010fc8000000001d */
[C---:B------:R-:W-:Y:S02]  /*08b0*/  FFMA R26, R13.reuse, R19, R26 ;  /* 0x000000130d1a7223 */ /* 0x040fe4000000001a */
[----:B------:R-:W3:Y:S01]  /*08c0*/  LDG.E.64.CONSTANT R18, desc[UR4][R22.64] ;  /* 0x0000000416127981 */ /* 0x000ee2000c1e9b00 */
[C---:B-----5:R-:W-:Y:S01]  /*08d0*/  FFMA R14, R12.reuse, R14, R20 ;  /* 0x0000000e0c0e7223 */ /* 0x060fe20000000014 */
[C---:B--2---:R-:W-:Y:S02]  /*08e0*/  FFMA R10, R12.reuse, R10, R27 ;  /* 0x0000000a0c0a7223 */ /* 0x044fe4000000001b */
[----:B------:R-:W2:Y:S02]  /*08f0*/  LDG.E.64.CONSTANT R20, desc[UR4][R40.64] ;  /* 0x0000000428147981 */ /* 0x000ea4000c1e9b00 */
[----:B------:R-:W-:Y:S02]  /*0900*/  FFMA R25, R13, R11, R10 ;  /* 0x0000000b0d197223 */ /* 0x000fe4000000000a */
[----:B------:R-:W4:Y:S04]  /*0910*/  LDG.E.64.CONSTANT R22, desc[UR4][R30.64+0x1000] ;  /* 0x001000041e167981 */ /* 0x000f28000c1e9b00 */
[----:B------:R-:W4:Y:S01]  /*0920*/  LDG.E.64.CONSTANT R10, desc[UR4][R34.64+0x1000] ;  /* 0x00100004220a7981 */ /* 0x000f22000c1e9b00 */
[C---:B------:R-:W-:Y:S01]  /*0930*/  FFMA R16, R12.reuse, R16, R37 ;  /* 0x000000100c107223 */ /* 0x040fe20000000025 */
[----:B---3--:R-:W-:-:S03]  /*0940*/  FFMA R18, R12, R18, R24 ;  /* 0x000000120c127223 */ /* 0x008fc60000000018 */
[C---:B------:R-:W-:Y:S01]  /*0950*/  FFMA R24, R13.reuse, R17, R16 ;  /* 0x000000110d187223 */ /* 0x040fe20000000010 */
[----:B--2---:R-:W-:Y:S01]  /*0960*/  FFMA R36, R12, R20, R36 ;  /* 0x000000140c247223 */ /* 0x004fe20000000024 */
[----:B------:R-:W-:Y:S01]  /*0970*/  FFMA R20, R13, R15, R14 ;  /* 0x0000000f0d147223 */ /* 0x000fe2000000000e */
[----:B------:R-:W-:-:S04]  /*0980*/  IADD3 R14, P0, PT, R40, R9, RZ ;  /* 0x00000009280e7210 */ /* 0x000fc80007f1e0ff */
[----:B------:R-:W-:-:S03]  /*0990*/  IADD3.X R15, PT, PT, R41, R28, RZ, P0, !PT ;  /* 0x0000001c290f7210 */ /* 0x000fc600007fe4ff */
[----:B------:R-:W-:-:S04]  /*09a0*/  IMAD.WIDE R16, R4, 0x4, R14 ;  /* 0x0000000404107825 */ /* 0x000fc800078e020e */
[C---:B------:R-:W-:Y:S01]  /*09b0*/  FFMA R29, R13.reuse, R19, R18 ;  /* 0x000000130d1d7223 */ /* 0x040fe20000000012 */
[----:B------:R-:W-:Y:S02]  /*09c0*/  FFMA R36, R13, R21, R36 ;  /* 0x000000150d247223 */ /* 0x000fe40000000024 */
[----:B------:R-:W2:Y:S01]  /*09d0*/  LDG.E.64.CONSTANT R12, desc[UR4][R14.64] ;  /* 0x000000040e0c7981 */ /* 0x000ea2000c1e9b00 */
[----:B------:R-:W-:-:S03]  /*09e0*/  IMAD.WIDE R18, R4, 0x4, R16 ;  /* 0x0000000404127825 */ /* 0x000fc600078e0210 */
[----:B------:R-:W3:Y:S04]  /*09f0*/  LDG.E.64.CONSTANT R14, desc[UR4][R16.64] ;  /* 0x00000004100e7981 */ /* 0x000ee8000c1e9b00 */
[----:B------:R-:W5:Y:S01]  /*0a00*/  LDG.E.64.CONSTANT R16, desc[UR4][R18.64] ;  /* 0x0000000412107981 */ /* 0x000f62000c1e9b00 */
[----:B----4-:R-:W-:-:S04]  /*0a10*/  FFMA R22, R10, R22, R38 ;  /* 0x000000160a167223 */ /* 0x010fc80000000026 */
[----:B------:R-:W-:Y:S01]  /*0a20*/  FFMA R37, R11, R23, R22 ;  /* 0x000000170b257223 */ /* 0x000fe20000000016 */
[----:B------:R-:W-:-:S05]  /*0a30*/  IMAD.WIDE R22, R4, 0x4, R18 ;  /* 0x0000000404167825 */ /* 0x000fca00078e0212 */
[----:B------:R0:W4:Y:S02]  /*0a40*/  LDG.E.64.CONSTANT R18, desc[UR4][R22.64] ;  /* 0x0000000416127981 */ /* 0x000124000c1e9b00 */
[----:B0-----:R-:W-:-:S04]  /*0a50*/  IMAD.WIDE R22, R4, 0x4, R22 ;  /* 0x0000000404167825 */ /* 0x001fc800078e0216 */
[----:B------:R-:W-:-:S04]  /*0a60*/  IMAD.WIDE R38, R4, 0x4, R22 ;  /* 0x0000000404267825 */ /* 0x000fc800078e0216 */
[C---:B-----5:R-:W-:Y:S02]  /*0a70*/  FFMA R16, R10.reuse, R16, R20 ;  /* 0x000000100a107223 */ /* 0x060fe40000000014 */
[----:B------:R-:W5:Y:S04]  /*0a80*/  LDG.E.64.CONSTANT R20, desc[UR4][R22.64] ;  /* 0x0000000416147981 */ /* 0x000f68000c1e9b00 */
[----:B------:R0:W5:Y:S01]  /*0a90*/  LDG.E.64.CONSTANT R22, desc[UR4][R38.64] ;  /* 0x0000000426167981 */ /* 0x000162000c1e9b00 */
[----:B--2---:R-:W-:Y:S01]  /*0aa0*/  FFMA R12, R10, R12, R25 ;  /* 0x0000000c0a0c7223 */ /* 0x004fe20000000019 */
[----:B0-----:R-:W-:-:S04]  /*0ab0*/  IADD3 R38, P0, PT, R38, R9, RZ ;  /* 0x0000000926267210 */ /* 0x001fc80007f1e0ff */
[----:B------:R-:W-:Y:S01]  /*0ac0*/  IADD3.X R39, PT, PT, R39, R28, RZ, P0, !PT ;  /* 0x0000001c27277210 */ /* 0x000fe200007fe4ff */
[C---:B---3--:R-:W-:Y:S02]  /*0ad0*/  FFMA R14, R10.reuse, R14, R26 ;  /* 0x0000000e0a0e7223 */ /* 0x048fe4000000001a */
[----:B------:R0:W2:Y:S01]  /*0ae0*/  LDG.E.64.CONSTANT R26, desc[UR4][R30.64+0x1800] ;  /* 0x001800041e1a7981 */ /* 0x0000a2000c1e9b00 */
[----:B----4-:R-:W-:-:S03]  /*0af0*/  FFMA R18, R10, R18, R24 ;  /* 0x000000120a127223 */ /* 0x010fc60000000018 */
[----:B------:R1:W2:Y:S01]  /*0b00*/  LDG.E.64.CONSTANT R24, desc[UR4][R34.64+0x1800] ;  /* 0x0018000422187981 */ /* 0x0002a2000c1e9b00 */
[C---:B0-----:R-:W-:Y:S01]  /*0b10*/  FFMA R30, R11.reuse, R15, R14 ;  /* 0x0000000f0b1e7223 */ /* 0x041fe2000000000e */
[C---:B------:R-:W-:Y:S01]  /*0b20*/  FFMA R31, R11.reuse, R19, R18 ;  /* 0x000000130b1f7223 */ /* 0x040fe20000000012 */
[----:B-----5:R-:W-:Y:S01]  /*0b30*/  FFMA R36, R10, R22, R36 ;  /* 0x000000160a247223 */ /* 0x020fe20000000024 */
[----:B------:R-:W-:Y:S01]  /*0b40*/  FFMA R22, R11, R13, R12 ;  /* 0x0000000d0b167223 */ /* 0x000fe2000000000c */
[----:B------:R-:W-:-:S04]  /*0b50*/  IMAD.WIDE R12, R4, 0x4, R38 ;  /* 0x00000004040c7825 */ /* 0x000fc800078e0226 */
[----:B------:R-:W-:Y:S01]  /*0b60*/  FFMA R20, R10, R20, R29 ;  /* 0x000000140a147223 */ /* 0x000fe2000000001d */
[----:B------:R-:W-:-:S04]  /*0b70*/  IMAD.WIDE R14, R4, 0x4, R12 ;  /* 0x00000004040e7825 */ /* 0x000fc800078e020c */
[C---:B------:R-:W-:Y:S01]  /*0b80*/  FFMA R29, R11.reuse, R17, R16 ;  /* 0x000000110b1d7223 */ /* 0x040fe20000000010 */
[C---:B-1----:R-:W-:Y:S01]  /*0b90*/  FFMA R34, R11.reuse, R21, R20 ;  /* 0x000000150b227223 */ /* 0x042fe20000000014 */
[----:B------:R-:W-:Y:S01]  /*0ba0*/  FFMA R23, R11, R23, R36 ;  /* 0x000000170b177223 */ /* 0x000fe20000000024 */
[----:B------:R-:W3:Y:S01]  /*0bb0*/  LDG.E.64.CONSTANT R12, desc[UR4][R12.64] ;  /* 0x000000040c0c7981 */ /* 0x000ee2000c1e9b00 */
[----:B------:R-:W-:-:S03]  /*0bc0*/  IMAD.WIDE R16, R4, 0x4, R14 ;  /* 0x0000000404107825 */ /* 0x000fc600078e020e */
[----:B------:R-:W4:Y:S01]  /*0bd0*/  LDG.E.64.CONSTANT R10, desc[UR4][R38.64] ;  /* 0x00000004260a7981 */ /* 0x000f22000c1e9b00 */
[----:B------:R-:W-:-:S03]  /*0be0*/  IMAD.WIDE R18, R4, 0x4, R16 ;  /* 0x0000000404127825 */ /* 0x000fc600078e0210 */
[----:B------:R-:W5:Y:S04]  /*0bf0*/  LDG.E.64.CONSTANT R14, desc[UR4][R14.64] ;  /* 0x000000040e0e7981 */ /* 0x000f68000c1e9b00 */
[----:B------:R-:W5:Y:S01]  /*0c00*/  LDG.E.64.CONSTANT R16, desc[UR4][R16.64] ;  /* 0x0000000410107981 */ /* 0x000f62000c1e9b00 */
[----:B------:R-:W-:-:S03]  /*0c10*/  IMAD.WIDE R20, R4, 0x4, R18 ;  /* 0x0000000404147825 */ /* 0x000fc600078e0212 */
[----:B------:R-:W5:Y:S04]  /*0c20*/  LDG.E.64.CONSTANT R18, desc[UR4][R18.64] ;  /* 0x0000000412127981 */ /* 0x000f68000c1e9b00 */
[----:B------:R-:W5:Y:S01]  /*0c30*/  LDG.E.64.CONSTANT R20, desc[UR4][R20.64] ;  /* 0x0000000414147981 */ /* 0x000f62000c1e9b00 */
[----:B------:R-:W-:-:S04]  /*0c40*/  IADD3 R0, PT, PT, R0, 0x400, RZ ;  /* 0x0000040000007810 */ /* 0x000fc80007ffe0ff */
[----:B------:R-:W-:Y:S01]  /*0c50*/  ISETP.GE.AND P0, PT, R0, R6, PT ;  /* 0x000000060000720c */ /* 0x000fe20003f06270 */
[----:B--2---:R-:W-:Y:S01]  /*0c60*/  FFMA R26, R24, R26, R37 ;  /* 0x0000001a181a7223 */ /* 0x004fe20000000025 */
[----:B------:R-:W-:-:S03]  /*0c70*/  IADD3 R8, P1, PT, R8, 0x2000, RZ ;  /* 0x0000200008087810 */ /* 0x000fc60007f3e0ff */
[----:B------:R-:W-:Y:S01]  /*0c80*/  FFMA R27, R25, R27, R26 ;  /* 0x0000001b191b7223 */ /* 0x000fe2000000001a */
[----:B------:R-:W-:Y:S01]  /*0c90*/  IADD3.X R7, PT, PT, RZ, R7, RZ, P1, !PT ;  /* 0x00000007ff077210 */ /* 0x000fe20000ffe4ff */
[C---:B----4-:R-:W-:Y:S01]  /*0ca0*/  FFMA R10, R24.reuse, R10, R22 ;  /* 0x0000000a180a7223 */ /* 0x050fe20000000016 */
[----:B---3--:R-:W-:-:S03]  /*0cb0*/  FFMA R30, R24, R12, R30 ;  /* 0x0000000c181e7223 */ /* 0x008fc6000000001e */
[C---:B------:R-:W-:Y:S01]  /*0cc0*/  FFMA R11, R25.reuse, R11, R10 ;  /* 0x0000000b190b7223 */ /* 0x040fe2000000000a */
[C---:B-----5:R-:W-:Y:S01]  /*0cd0*/  FFMA R10, R24.reuse, R14, R29 ;  /* 0x0000000e180a7223 */ /* 0x060fe2000000001d */
[C---:B------:R-:W-:Y:S01]  /*0ce0*/  FFMA R16, R24.reuse, R16, R31 ;  /* 0x0000001018107223 */ /* 0x040fe2000000001f */
[C---:B------:R-:W-:Y:S01]  /*0cf0*/  FFMA R34, R24.reuse, R18, R34 ;  /* 0x0000001218227223 */ /* 0x040fe20000000022 */
[----:B------:R-:W-:Y:S01]  /*0d00*/  FFMA R20, R24, R20, R23 ;  /* 0x0000001418147223 */ /* 0x000fe20000000017 */
[C---:B------:R-:W-:Y:S01]  /*0d10*/  FFMA R13, R25.reuse, R13, R30 ;  /* 0x0000000d190d7223 */ /* 0x040fe2000000001e */
[C---:B------:R-:W-:Y:S01]  /*0d20*/  FFMA R10, R25.reuse, R15, R10 ;  /* 0x0000000f190a7223 */ /* 0x040fe2000000000a */
[C---:B------:R-:W-:Y:S01]  /*0d30*/  FFMA R12, R25.reuse, R17, R16 ;  /* 0x00000011190c7223 */ /* 0x040fe20000000010 */
[C---:B------:R-:W-:Y:S01]  /*0d40*/  FFMA R19, R25.reuse, R19, R34 ;  /* 0x0000001319137223 */ /* 0x040fe20000000022 */
[----:B------:R-:W-:Y:S01]  /*0d50*/  FFMA R18, R25, R21, R20 ;  /* 0x0000001519127223 */ /* 0x000fe20000000014 */
[----:B------:R-:W-:Y:S06]  /*0d60*/  @!P0 BRA `(.L_x_16) ;  /* 0xfffffff800108947 */ /* 0x000fec000383ffff */
.L_x_12:
[----:B------:R-:W-:Y:S05]  /*0d70*/  BSYNC.RECONVERGENT B0 ;  /* 0x0000000000007941 */ /* 0x000fea0003800200 */
.L_x_11:
[----:B------:R-:W-:Y:S01]  /*0d80*/  LOP3.LUT R0, R4, 0x1, RZ, 0xc0, !PT ;  /* 0x0000000104007812 */ /* 0x000fe200078ec0ff */
[----:B------:R-:W-:Y:S03]  /*0d90*/  BSSY.RECONVERGENT B0, `(.L_x_17) ;  /* 0x0000023000007945 */ /* 0x000fe60003800200 */
[----:B------:R-:W-:-:S04]  /*0da0*/  ISETP.NE.U32.AND P0, PT, R0, 0x1, PT ;  /* 0x000000010000780c */ /* 0x000fc80003f05070 */
[----:B------:R-:W-:-:S13]  /*0db0*/  ISETP.NE.OR P0, PT, R5, RZ, P0 ;  /* 0x000000ff0500720c */ /* 0x000fda0000705670 */
[----:B------:R-:W-:Y:S05]  /*0dc0*/  @P0 BRA `(.L_x_18) ;  /* 0x00000000007c0947 */ /* 0x000fea0003800000 */
[----:B------:R-:W0:Y:S01]  /*0dd0*/  LDC.64 R20, c[0x0][0x388] ;  /* 0x0000e200ff147b82 */ /* 0x000e220000000a00 */
[C---:B------:R-:W-:Y:S01]  /*0de0*/  SHF.L.U32 R9, R4.reuse, 0x1, RZ ;  /* 0x0000000104097819 */ /* 0x040fe200000006ff */
[C---:B------:R-:W-:Y:S01]  /*0df0*/  IMAD.WIDE R32, R4.reuse, 0x4, R32 ;  /* 0x0000000404207825 */ /* 0x040fe200078e0220 */
[CC--:B------:R-:W-:Y:S02]  /*0e00*/  LEA R15, R4.reuse, R4.reuse, 0x1 ;  /* 0x00000004040f7211 */ /* 0x0c0fe400078e08ff */
[C---:B------:R-:W-:Y:S02]  /*0e10*/  SHF.L.U32 R17, R4.reuse, 0x2, RZ ;  /* 0x0000000204117819 */ /* 0x040fe400000006ff */
[C---:B------:R-:W-:Y:S01]  /*0e20*/  LEA R23, R4.reuse, R4, 0x2 ;  /* 0x0000000404177211 */ /* 0x040fe200078e10ff */
[C---:B------:R-:W-:Y:S01]  /*0e30*/  IMAD R29, R4.reuse, 0x6, RZ ;  /* 0x00000006041d7824 */ /* 0x040fe200078e02ff */
[----:B------:R-:W2:Y:S01]  /*0e40*/  LDG.E.CONSTANT R0, desc[UR4][R32.64+-0x4] ;  /* 0xfffffc0420007981 */ /* 0x000ea2000c1e9900 */
[----:B0-----:R-:W-:-:S03]  /*0e50*/  IMAD.WIDE R20, R4, 0x4, R20 ;  /* 0x0000000404147825 */ /* 0x001fc600078e0214 */
[----:B------:R-:W-:Y:S01]  /*0e60*/  IADD3 R6, P0, PT, R20, -0x4, RZ ;  /* 0xfffffffc14067810 */ /* 0x000fe20007f1e0ff */
[----:B------:R-:W-:Y:S01]  /*0e70*/  IMAD.WIDE R24, R4, 0x4, R20 ;  /* 0x0000000404187825 */ /* 0x000fe200078e0214 */
[----:B------:R0:W2:Y:S02]  /*0e80*/  LDG.E.CONSTANT R22, desc[UR4][R20.64+-0x4] ;  /* 0xfffffc0414167981 */ /* 0x0000a4000c1e9900 */
[----:B------:R-:W-:-:S03]  /*0e90*/  IADD3.X R7, PT, PT, R21, -0x1, RZ, P0, !PT ;  /* 0xffffffff15077810 */ /* 0x000fc600007fe4ff */
[----:B------:R-:W3:Y:S01]  /*0ea0*/  LDG.E.CONSTANT R24, desc[UR4][R24.64+-0x4] ;  /* 0xfffffc0418187981 */ /* 0x000ee2000c1e9900 */
[----:B------:R-:W-:-:S04]  /*0eb0*/  IMAD.WIDE R8, R9, 0x4, R6 ;  /* 0x0000000409087825 */ /* 0x000fc800078e0206 */
[--C-:B------:R-:W-:Y:S02]  /*0ec0*/  IMAD.WIDE R14, R15, 0x4, R6.reuse ;  /* 0x000000040f0e7825 */ /* 0x100fe400078e0206 */
[----:B------:R-:W4:Y:S02]  /*0ed0*/  LDG.E.CONSTANT R8, desc[UR4][R8.64] ;  /* 0x0000000408087981 */ /* 0x000f24000c1e9900 */
[--C-:B------:R-:W-:Y:S02]  /*0ee0*/  IMAD.WIDE R16, R17, 0x4, R6.reuse ;  /* 0x0000000411107825 */ /* 0x100fe400078e0206 */
[----:B------:R-:W5:Y:S02]  /*0ef0*/  LDG.E.CONSTANT R15, desc[UR4][R14.64] ;  /* 0x000000040e0f7981 */ /* 0x000f64000c1e9900 */
[--C-:B0-----:R-:W-:Y:S02]  /*0f00*/  IMAD.WIDE R20, R23, 0x4, R6.reuse ;  /* 0x0000000417147825 */ /* 0x101fe400078e0206 */
[----:B------:R-:W5:Y:S02]  /*0f10*/  LDG.E.CONSTANT R17, desc[UR4][R16.64] ;  /* 0x0000000410117981 */ /* 0x000f64000c1e9900 */
[----:B------:R-:W-:-:S02]  /*0f20*/  IMAD.WIDE R6, R29, 0x4, R6 ;  /* 0x000000041d067825 */ /* 0x000fc400078e0206 */
        /* <DEDUP_REMOVED lines=8> */
[----:B------:R-:W-:-:S07]  /*0fb0*/  FFMA R18, R0, R7, R18 ;  /* 0x0000000700127223 */ /* 0x000fce0000000012 */
.L_x_18:
[----:B------:R-:W-:Y:S05]  /*0fc0*/  BSYNC.RECONVERGENT B0 ;  /* 0x0000000000007941 */ /* 0x000fea0003800200 */
.L_x_17:
        /* <DEDUP_REMOVED lines=9> */
[----:B0-----:R-:W-:Y:S01]  /*1060*/  FADD R4, R4, R11 ;  /* 0x0000000b04047221 */ /* 0x001fe20000000000 */
[----:B-1----:R-:W-:Y:S01]  /*1070*/  FADD R6, R6, R13 ;  /* 0x0000000d06067221 */ /* 0x002fe20000000000 */
[----:B--2---:R-:W-:-:S04]  /*1080*/  FADD R8, R7, R10 ;  /* 0x0000000a07087221 */ /* 0x004fc80000000000 */
[----:B------:R-:W0:Y:S01]  /*1090*/  SHFL.BFLY PT, R11, R6, 0x8, 0x1f ;  /* 0x0d001f00060b7f89 */ /* 0x000e2200000e0000 */
[----:B---3--:R-:W-:-:S03]  /*10a0*/  FADD R14, R9, R12 ;  /* 0x0000000c090e7221 */ /* 0x008fc60000000000 */
[----:B------:R-:W1:Y:S01]  /*10b0*/  SHFL.BFLY PT, R13, R8, 0x8, 0x1f ;  /* 0x0d001f00080d7f89 */ /* 0x000e6200000e0000 */
[----:B----4-:R-:W-:-:S03]  /*10c0*/  FADD R0, R0, R27 ;  /* 0x0000001b00007221 */ /* 0x010fc60000000000 */
[----:B------:R-:W2:Y:S01]  /*10d0*/  SHFL.BFLY PT, R9, R4, 0x8, 0x1f ;  /* 0x0d001f0004097f89 */ /* 0x000ea200000e0000 */
[----:B-----5:R-:W-:-:S03]  /*10e0*/  FADD R16, R16, R19 ;  /* 0x0000001310107221 */ /* 0x020fc60000000000 */
[----:B------:R-:W3:Y:S01]  /*10f0*/  SHFL.BFLY PT, R7, R0, 0x8, 0x1f ;  /* 0x0d001f0000077f89 */ /* 0x000ee200000e0000 */
[----:B------:R-:W-:-:S03]  /*1100*/  FADD R20, R15, R18 ;  /* 0x000000120f147221 */ /* 0x000fc60000000000 */
[----:B------:R-:W4:Y:S04]  /*1110*/  SHFL.BFLY PT, R17, R16, 0x8, 0x1f ;  /* 0x0d001f0010117f89 */ /* 0x000f2800000e0000 */
[----:B------:R-:W5:Y:S04]  /*1120*/  SHFL.BFLY PT, R15, R14, 0x8, 0x1f ;  /* 0x0d001f000e0f7f89 */ /* 0x000f6800000e0000 */
[----:B------:R-:W5:Y:S01]  /*1130*/  SHFL.BFLY PT, R19, R20, 0x8, 0x1f ;  /* 0x0d001f0014137f89 */ /* 0x000f6200000e0000 */
[----:B0-----:R-:W-:Y:S01]  /*1140*/  FADD R11, R6, R11 ;  /* 0x0000000b060b7221 */ /* 0x001fe20000000000 */
[----:B-1----:R-:W-:-:S04]  /*1150*/  FADD R13, R8, R13 ;  /* 0x0000000d080d7221 */ /* 0x002fc80000000000 */
[----:B------:R-:W0:Y:S01]  /*1160*/  SHFL.BFLY PT, R6, R11, 0x4, 0x1f ;  /* 0x0c801f000b067f89 */ /* 0x000e2200000e0000 */
[----:B--2---:R-:W-:-:S03]  /*1170*/  FADD R9, R4, R9 ;  /* 0x0000000904097221 */ /* 0x004fc60000000000 */
[----:B------:R-:W1:Y:S01]  /*1180*/  SHFL.BFLY PT, R8, R13, 0x4, 0x1f ;  /* 0x0c801f000d087f89 */ /* 0x000e6200000e0000 */
[----:B---3--:R-:W-:-:S03]  /*1190*/  FADD R7, R0, R7 ;  /* 0x0000000700077221 */ /* 0x008fc60000000000 */
[----:B------:R-:W2:Y:S01]  /*11a0*/  SHFL.BFLY PT, R4, R9, 0x4, 0x1f ;  /* 0x0c801f0009047f89 */ /* 0x000ea200000e0000 */
[----:B----4-:R-:W-:Y:S01]  /*11b0*/  FADD R17, R16, R17 ;  /* 0x0000001110117221 */ /* 0x010fe20000000000 */
[----:B------:R-:W-:Y:S02]  /*11c0*/  LOP3.LUT P0, R16, R5, 0x1f, RZ, 0xc0, !PT ;  /* 0x0000001f05107812 */ /* 0x000fe4000780c0ff */
[----:B------:R-:W3:Y:S01]  /*11d0*/  SHFL.BFLY PT, R0, R7, 0x4, 0x1f ;  /* 0x0c801f0007007f89 */ /* 0x000ee200000e0000 */
[----:B-----5:R-:W-:-:S03]  /*11e0*/  FADD R15, R14, R15 ;  /* 0x0000000f0e0f7221 */ /* 0x020fc60000000000 */
[----:B------:R-:W4:Y:S01]  /*11f0*/  SHFL.BFLY PT, R12, R17, 0x4, 0x1f ;  /* 0x0c801f00110c7f89 */ /* 0x000f2200000e0000 */
[----:B------:R-:W-:-:S03]  /*1200*/  FADD R19, R20, R19 ;  /* 0x0000001314137221 */ /* 0x000fc60000000000 */
        /* <DEDUP_REMOVED lines=20> */
[----:B------:R-:W-:Y:S01]  /*1350*/  SHFL.BFLY PT, R8, R13, 0x1, 0x1f ;  /* 0x0c201f000d087f89 */ /* 0x000fe200000e0000 */
        /* <DEDUP_REMOVED lines=8> */
[----:B------:R-:W5:Y:S01]  /*13e0*/  SHFL.BFLY PT, R14, R19, 0x1, 0x1f ;  /* 0x0c201f00130e7f89 */ /* 0x000f6200000e0000 */
[----:B0-----:R-:W-:Y:S01]  /*13f0*/  FADD R25, R11, R6 ;  /* 0x000000060b197221 */ /* 0x001fe20000000000 */
[----:B-1----:R-:W-:Y:S01]  /*1400*/  FADD R23, R9, R4 ;  /* 0x0000000409177221 */ /* 0x002fe20000000000 */
[----:B------:R-:W-:Y:S01]  /*1410*/  FADD R9, R13, R8 ;  /* 0x000000080d097221 */ /* 0x000fe20000000000 */
[----:B--2---:R-:W-:Y:S01]  /*1420*/  FADD R21, R7, R0 ;  /* 0x0000000007157221 */ /* 0x004fe20000000000 */
[----:B---3--:R-:W-:Y:S01]  /*1430*/  FADD R13, R17, R12 ;  /* 0x0000000c110d7221 */ /* 0x008fe20000000000 */
[----:B----4-:R-:W-:Y:S01]  /*1440*/  FADD R11, R15, R10 ;  /* 0x0000000a0f0b7221 */ /* 0x010fe20000000000 */
[----:B-----5:R-:W-:Y:S01]  /*1450*/  FADD R15, R19, R14 ;  /* 0x0000000e130f7221 */ /* 0x020fe20000000000 */
[----:B------:R-:W-:Y:S06]  /*1460*/  @P0 BRA `(.L_x_20) ;  /* 0x0000000000300947 */ /* 0x000fec0003800000 */
[----:B------:R-:W0:Y:S01]  /*1470*/  S2R R7, SR_CgaCtaId ;  /* 0x0000000000077919 */ /* 0x000e220000008800 */
[----:B------:R-:W-:Y:S02]  /*1480*/  MOV R4, 0x400 ;  /* 0x0000040000047802 */ /* 0x000fe40000000f00 */
[----:B------:R-:W-:Y:S02]  /*1490*/  SHF.R.U32.HI R0, RZ, 0x5, R5 ;  /* 0x00000005ff007819 */ /* 0x000fe40000011605 */
[----:B0-----:R-:W-:-:S05]  /*14a0*/  LEA R7, R7, R4, 0x18 ;  /* 0x0000000407077211 */ /* 0x001fca00078ec0ff */
[----:B------:R-:W-:-:S05]  /*14b0*/  IMAD R0, R0, 0x1c, R7 ;  /* 0x0000001c00007824 */ /* 0x000fca00078e0207 */
[----:B------:R0:W-:Y:S04]  /*14c0*/  STS [R0], R21 ;  /* 0x0000001500007388 */ /* 0x0001e80000000800 */
[----:B------:R0:W-:Y:S04]  /*14d0*/  STS [R0+0x4], R23 ;  /* 0x0000041700007388 */ /* 0x0001e80000000800 */
[----:B------:R0:W-:Y:S04]  /*14e0*/  STS [R0+0x8], R25 ;  /* 0x0000081900007388 */ /* 0x0001e80000000800 */
[----:B------:R0:W-:Y:S04]  /*14f0*/  STS [R0+0xc], R9 ;  /* 0x00000c0900007388 */ /* 0x0001e80000000800 */
[----:B------:R0:W-:Y:S04]  /*1500*/  STS [R0+0x10], R11 ;  /* 0x0000100b00007388 */ /* 0x0001e80000000800 */
[----:B------:R0:W-:Y:S04]  /*1510*/  STS [R0+0x14], R13 ;  /* 0x0000140d00007388 */ /* 0x0001e80000000800 */
[----:B------:R0:W-:Y:S02]  /*1520*/  STS [R0+0x18], R15 ;  /* 0x0000180f00007388 */ /* 0x0001e40000000800 */
.L_x_20:
[----:B------:R-:W-:Y:S05]  /*1530*/  BSYNC.RECONVERGENT B0 ;  /* 0x0000000000007941 */ /* 0x000fea0003800200 */
.L_x_19:
[----:B------:R-:W-:Y:S06]  /*1540*/  BAR.SYNC.DEFER_BLOCKING 0x0 ;  /* 0x0000000000007b1d */ /* 0x000fec0000010000 */
[----:B------:R-:W-:Y:S05]  /*1550*/  @P1 EXIT ;  /* 0x000000000000194d */ /* 0x000fea0003800000 */
[----:B------:R-:W1:Y:S01]  /*1560*/  S2R R7, SR_CgaCtaId ;  /* 0x0000000000077919 */ /* 0x000e620000008800 */
[----:B0-----:R-:W-:Y:S01]  /*1570*/  MOV R0, 0x400 ;  /* 0x0000040000007802 */ /* 0x001fe20000000f00 */
[----:B------:R-:W-:Y:S01]  /*1580*/  HFMA2 R6, -RZ, RZ, 0, 0 ;  /* 0x00000000ff067431 */ /* 0x000fe200000001ff */
[----:B------:R-:W-:Y:S01]  /*1590*/  ISETP.GT.U32.AND P0, PT, R16, 0x7, PT ;  /* 0x000000071000780c */ /* 0x000fe20003f04070 */
[----:B------:R-:W-:Y:S01]  /*15a0*/  HFMA2 R10, -RZ, RZ, 0, 0 ;  /* 0x00000000ff0a7431 */ /* 0x000fe200000001ff */
[----:B------:R-:W-:Y:S01]  /*15b0*/  MOV R4, RZ ;  /* 0x000000ff00047202 */ /* 0x000fe20000000f00 */
[----:B------:R-:W-:Y:S01]  /*15c0*/  HFMA2 R14, -RZ, RZ, 0, 0 ;  /* 0x00000000ff0e7431 */ /* 0x000fe200000001ff */
[----:B------:R-:W-:Y:S02]  /*15d0*/  MOV R8, RZ ;  /* 0x000000ff00087202 */ /* 0x000fe40000000f00 */
[----:B------:R-:W-:Y:S02]  /*15e0*/  MOV R12, RZ ;  /* 0x000000ff000c7202 */ /* 0x000fe40000000f00 */
[----:B-1----:R-:W-:Y:S01]  /*15f0*/  LEA R7, R7, R0, 0x18 ;  /* 0x0000000007077211 */ /* 0x002fe200078ec0ff */
[----:B------:R-:W-:-:S04]  /*1600*/  HFMA2 R0, -RZ, RZ, 0, 0 ;  /* 0x00000000ff007431 */ /* 0x000fc800000001ff */
[----:B------:R-:W-:-:S05]  /*1610*/  IMAD R16, R16, 0x1c, R7 ;  /* 0x0000001c10107824 */ /* 0x000fca00078e0207 */
[----:B------:R-:W0:Y:S04]  /*1620*/  @!P0 LDS R6, [R16+0x8] ;  /* 0x0000080010068984 */ /* 0x000e280000000800 */
[----:B------:R-:W1:Y:S04]  /*1630*/  @!P0 LDS R0, [R16] ;  /* 0x0000000010008984 */ /* 0x000e680000000800 */
[----:B------:R-:W2:Y:S04]  /*1640*/  @!P0 LDS R4, [R16+0x4] ;  /* 0x0000040010048984 */ /* 0x000ea80000000800 */
[----:B------:R-:W3:Y:S04]  /*1650*/  @!P0 LDS R8, [R16+0xc] ;  /* 0x00000c0010088984 */ /* 0x000ee80000000800 */
[----:B------:R-:W4:Y:S04]  /*1660*/  @!P0 LDS R10, [R16+0x10] ;  /* 0x00001000100a8984 */ /* 0x000f280000000800 */
[----:B------:R-:W5:Y:S04]  /*1670*/  @!P0 LDS R12, [R16+0x14] ;  /* 0x00001400100c8984 */ /* 0x000f680000000800 */
[----:B------:R-:W5:Y:S01]  /*1680*/  @!P0 LDS R14, [R16+0x18] ;  /* 0x00001800100e8984 */ /* 0x000f620000000800 */
        /* <DEDUP_REMOVED lines=51> */
[----:B-1----:R-:W-:Y:S01]  /*19c0*/  FADD R6, R9, R6 ;  /* 0x0000000609067221 */ /* 0x002fe20000000000 */
[----:B--2---:R-:W-:Y:S01]  /*19d0*/  FADD R7, R10, R11 ;  /* 0x0000000b0a077221 */ /* 0x004fe20000000000 */
[----:B---3--:R-:W-:Y:S02]  /*19e0*/  FADD R11, R13, R8 ;  /* 0x000000080d0b7221 */ /* 0x008fe40000000000 */
[----:B------:R0:W1:Y:S01]  /*19f0*/  SHFL.BFLY PT, R13, R0, 0x1, 0x1f ;  /* 0x0c201f00000d7f89 */ /* 0x00006200000e0000 */
[----:B----4-:R-:W-:-:S03]  /*1a00*/  FADD R20, R17, R14 ;  /* 0x0000000e11147221 */ /* 0x010fc60000000000 */
[----:B------:R0:W2:Y:S01]  /*1a10*/  SHFL.BFLY PT, R17, R6, 0x1, 0x1f ;  /* 0x0c201f0006117f89 */ /* 0x0000a200000e0000 */
[----:B-----5:R-:W-:-:S03]  /*1a20*/  FADD R12, R15, R12 ;  /* 0x0000000c0f0c7221 */ /* 0x020fc60000000000 */
[----:B------:R0:W3:Y:S01]  /*1a30*/  SHFL.BFLY PT, R18, R11, 0x1, 0x1f ;  /* 0x0c201f000b127f89 */ /* 0x0000e200000e0000 */
[----:B------:R-:W-:-:S03]  /*1a40*/  FADD R22, R19, R16 ;  /* 0x0000001013167221 */ /* 0x000fc60000000000 */
[----:B------:R0:W4:Y:S04]  /*1a50*/  SHFL.BFLY PT, R16, R7, 0x1, 0x1f ;  /* 0x0c201f0007107f89 */ /* 0x00012800000e0000 */
[----:B------:R0:W0:Y:S04]  /*1a60*/  SHFL.BFLY PT, R19, R12, 0x1, 0x1f ;  /* 0x0c201f000c137f89 */ /* 0x00002800000e0000 */
[----:B------:R0:W0:Y:S04]  /*1a70*/  SHFL.BFLY PT, R21, R20, 0x1, 0x1f ;  /* 0x0c201f0014157f89 */ /* 0x00002800000e0000 */
[----:B------:R0:W0:Y:S01]  /*1a80*/  SHFL.BFLY PT, R23, R22, 0x1, 0x1f ;  /* 0x0c201f0016177f89 */ /* 0x00002200000e0000 */
[----:B-1----:R-:W-:Y:S05]  /*1a90*/  @P0 EXIT ;  /* 0x000000000000094d */ /* 0x002fea0003800000 */
[----:B------:R-:W1:Y:S01]  /*1aa0*/  LDC.U8 R4, c[0x0][0x3a8] ;  /* 0x0000ea00ff047b82 */ /* 0x000e620000000000 */
[----:B------:R-:W-:Y:S02]  /*1ab0*/  MOV R8, RZ ;  /* 0x000000ff00087202 */ /* 0x000fe40000000f00 */
[----:B-1----:R-:W-:-:S04]  /*1ac0*/  PRMT R4, R4, 0x8880, RZ ;  /* 0x0000888004047816 */ /* 0x002fc800000000ff */
[----:B------:R-:W-:Y:S02]  /*1ad0*/  ISETP.NE.AND P0, PT, R4, RZ, PT ;  /* 0x000000ff0400720c */ /* 0x000fe40003f05270 */
[----:B------:R-:W1:Y:S11]  /*1ae0*/  LDC.64 R4, c[0x0][0x398] ;  /* 0x0000e600ff047b82 */ /* 0x000e760000000a00 */
[----:B------:R-:W5:Y:S02]  /*1af0*/  @P0 LDC.64 R14, c[0x0][0x390] ;  /* 0x0000e400ff0e0b82 */ /* 0x000f640000000a00 */
[----:B-----5:R-:W-:-:S05]  /*1b00*/  @P0 IMAD.WIDE.U32 R14, R2, 0x4, R14 ;  /* 0x00000004020e0825 */ /* 0x020fca00078e000e */
[----:B------:R5:W5:Y:S01]  /*1b10*/  @P0 LDG.E.CONSTANT R8, desc[UR4][R14.64] ;  /* 0x000000040e080981 */ /* 0x000b62000c1e9900 */
[-C--:B------:R-:W-:Y:S01]  /*1b20*/  IADD3 R9, PT, PT, R2, R3.reuse, RZ ;  /* 0x0000000302097210 */ /* 0x080fe20007ffe0ff */
[----:B------:R-:W-:Y:S01]  /*1b30*/  FADD R13, R0, R13 ;  /* 0x0000000d000d7221 */ /* 0x000fe20000000000 */
[----:B---3--:R-:W-:Y:S01]  /*1b40*/  FADD R25, R11, R18 ;  /* 0x000000120b197221 */ /* 0x008fe20000000000 */
[----:B0---4-:R-:W-:Y:S01]  /*1b50*/  FADD R7, R7, R16 ;  /* 0x0000001007077221 */ /* 0x011fe20000000000 */
[-C--:B------:R-:W-:Y:S01]  /*1b60*/  IADD3 R10, PT, PT, R9, R3.reuse, RZ ;  /* 0x00000003090a7210 */ /* 0x080fe20007ffe0ff */
[----:B------:R-:W-:Y:S01]  /*1b70*/  FADD R27, R12, R19 ;  /* 0x000000130c1b7221 */ /* 0x000fe20000000000 */
[----:B--2---:R-:W-:Y:S01]  /*1b80*/  FADD R17, R6, R17 ;  /* 0x0000001106117221 */ /* 0x004fe20000000000 */
[----:B------:R-:W-:Y:S01]  /*1b90*/  FADD R29, R22, R23 ;  /* 0x00000017161d7221 */ /* 0x000fe20000000000 */
[----:B------:R-:W-:Y:S01]  /*1ba0*/  IADD3 R0, PT, PT, R10, R3, RZ ;  /* 0x000000030a007210 */ /* 0x000fe20007ffe0ff */
[----:B-----5:R-:W-:-:S03]  /*1bb0*/  FADD R15, R20, R21 ;  /* 0x00000015140f7221 */ /* 0x020fc60000000000 */
[----:B------:R-:W-:-:S04]  /*1bc0*/  IADD3 R11, PT, PT, R0, R3, RZ ;  /* 0x00000003000b7210 */ /* 0x000fc80007ffe0ff */
[----:B------:R-:W-:-:S04]  /*1bd0*/  IADD3 R16, PT, PT, R11, R3, RZ ;  /* 0x000000030b107210 */ /* 0x000fc80007ffe0ff */
[----:B------:R-:W-:Y:S01]  /*1be0*/  IADD3 R31, PT, PT, R16, R3, RZ ;  /* 0x00000003101f7210 */ /* 0x000fe20007ffe0ff */
[--C-:B------:R-:W-:Y:S01]  /*1bf0*/  FADD R23, R25, R8.reuse ;  /* 0x0000000819177221 */ /* 0x100fe20000000000 */
[--C-:B------:R-:W-:Y:S01]  /*1c00*/  FADD R21, R7, R8.reuse ;  /* 0x0000000807157221 */ /* 0x100fe20000000000 */
[--C-:B------:R-:W-:Y:S01]  /*1c10*/  FADD R25, R27, R8.reuse ;  /* 0x000000081b197221 */ /* 0x100fe20000000000 */
[--C-:B------:R-:W-:Y:S01]  /*1c20*/  FADD R13, R13, R8.reuse ;  /* 0x000000080d0d7221 */ /* 0x100fe20000000000 */
[--C-:B------:R-:W-:Y:S01]  /*1c30*/  FADD R19, R17, R8.reuse ;  /* 0x0000000811137221 */ /* 0x100fe20000000000 */
[--C-:B------:R-:W-:Y:S01]  /*1c40*/  FADD R27, R15, R8.reuse ;  /* 0x000000080f1b7221 */ /* 0x100fe20000000000 */
[----:B------:R-:W-:Y:S01]  /*1c50*/  FADD R29, R29, R8 ;  /* 0x000000081d1d7221 */ /* 0x000fe20000000000 */
[----:B-1----:R-:W-:-:S04]  /*1c60*/  IMAD.WIDE.U32 R6, R2, 0x4, R4 ;  /* 0x0000000402067825 */ /* 0x002fc800078e0004 */
        /* <DEDUP_REMOVED lines=12> */
[----:B------:R-:W-:Y:S01]  /*1d30*/  STG.E desc[UR4][R4.64], R29 ;  /* 0x0000001d04007986 */ /* 0x000fe2000c101904 */
[----:B------:R-:W-:Y:S05]  /*1d40*/  EXIT ;  /* 0x000000000000794d */ /* 0x000fea0003800000 */
.L_x_21:
        /* <DEDUP_REMOVED lines=11> */
.L_x_907:


//--------------------- .text._Z19gemv_kernel_batchedIf6float2Li256ELi6EEvPKT_S3_S3_PS1_iib --------------------------
	.section	.text._Z19gemv_kernel_batchedIf6float2Li256ELi6EEvPKT_S3_S3_PS1_iib,"ax",@progbits
	.align	128
        .global         _Z19gemv_kernel_batchedIf6float2Li256ELi6EEvPKT_S3_S3_PS1_iib
        .type           _Z19gemv_kernel_batchedIf6float2Li256ELi6EEvPKT_S3_S3_PS1_iib,@function
        .size           _Z19gemv_kernel_batchedIf6float2Li256ELi6EEvPKT_S3_S3_PS1_iib,(.L_x_908 - _Z19gemv_kernel_batchedIf6float2Li256ELi6EEvPKT_S3_S3_PS1_iib)
        .other          _Z19gemv_kernel_batchedIf6float2Li256ELi6EEvPKT_S3_S3_PS1_iib,@"STO_CUDA_ENTRY STV_DEFAULT"
_Z19gemv_kernel_batchedIf6float2Li256ELi6EEvPKT_S3_S3_PS1_iib:
.text._Z19gemv_kernel_batchedIf6float2Li256ELi6EEvPKT_S3_S3_PS1_iib:
        /* <DEDUP_REMOVED lines=12> */
[----:B------:R-:W-:Y:S01]  /*00c0*/  HFMA2 R23, -RZ, RZ, 0, 0 ;  /* 0x00000000ff177431 */ /* 0x000fe200000001ff */
[----:B------:R-:W4:Y:S01]  /*00d0*/  LDC.64 R32, c[0x0][0x380] ;  /* 0x0000e000ff207b82 */ /* 0x000f220000000a00 */
[----:B------:R-:W-:Y:S02]  /*00e0*/  MOV R25, RZ ;  /* 0x000000ff00197202 */ /* 0x000fe40000000f00 */
[----:B------:R-:W-:-:S02]  /*00f0*/  MOV R19, RZ ;  /* 0x000000ff00137202 */ /* 0x000fc40000000f00 */
        /* <DEDUP_REMOVED lines=18> */
[----:B------:R-:W-:-:S03]  /*0220*/  LEA.HI R8, R8, 0x1, RZ, 0x18 ;  /* 0x0000000108087811 */ /* 0x000fc600078fc0ff */
[----:B------:R-:W-:Y:S01]  /*0230*/  HFMA2 R27, -RZ, RZ, 0, 0 ;  /* 0x00000000ff1b7431 */ /* 0x000fe200000001ff */
[----:B------:R-:W-:Y:S01]  /*0240*/  CS2R R20, SRZ ;  /* 0x0000000000147805 */ /* 0x000fe2000001ff00 */
[----:B------:R-:W-:Y:S01]  /*0250*/  HFMA2 R23, -RZ, RZ, 0, 0 ;  /* 0x00000000ff177431 */ /* 0x000fe200000001ff */
[----:B------:R-:W-:Y:S01]  /*0260*/  LOP3.LUT R8, R8, 0x3, RZ, 0xc0, !PT ;  /* 0x0000000308087812 */ /* 0x000fe200078ec0ff */
[----:B------:R-:W-:Y:S01]  /*0270*/  IMAD.WIDE.U32 R6, R0, 0x8, R6 ;  /* 0x0000000800067825 */ /* 0x000fe200078e0006 */
[----:B------:R-:W-:Y:S02]  /*0280*/  MOV R25, RZ ;  /* 0x000000ff00197202 */ /* 0x000fe40000000f00 */
[----:B------:R-:W-:Y:S02]  /*0290*/  MOV R19, RZ ;  /* 0x000000ff00137202 */ /* 0x000fe40000000f00 */
[----:B------:R-:W-:Y:S02]  /*02a0*/  MOV R5, R0 ;  /* 0x0000000000057202 */ /* 0x000fe40000000f00 */
[----:B------:R-:W-:-:S02]  /*02b0*/  IADD3 R24, PT, PT, -R8, RZ, RZ ;  /* 0x000000ff08187210 */ /* 0x000fc40007ffe1ff */
[----:B-1----:R-:W-:-:S04]  /*02c0*/  IADD3 R18, P1, PT, R6, UR6, RZ ;  /* 0x0000000606127c10 */ /* 0x002fc8000ff3e0ff */
[----:B------:R-:W-:Y:S01]  /*02d0*/  IADD3.X R22, PT, PT, R7, UR7, RZ, P1, !PT ;  /* 0x0000000707167c10 */ /* 0x000fe20008ffe4ff */
[----:B0-----:R-:W-:-:S08]  /*02e0*/  IMAD.WIDE.U32 R34, R0, 0x8, R34 ;  /* 0x0000000800227825 */ /* 0x001fd000078e0022 */
.L_x_26:
[C---:B------:R-:W-:Y:S01]  /*02f0*/  IMAD.WIDE R8, R2.reuse, 0x4, R34 ;  /* 0x0000000402087825 */ /* 0x040fe200078e0222 */
[----:B------:R-:W-:Y:S01]  /*0300*/  MOV R6, R18 ;  /* 0x0000001200067202 */ /* 0x000fe20000000f00 */
[----:B------:R0:W2:Y:S01]  /*0310*/  LDG.E.64.CONSTANT R10, desc[UR4][R34.64] ;  /* 0x00000004220a7981 */ /* 0x0000a2000c1e9b00 */
[----:B------:R-:W-:Y:S01]  /*0320*/  MOV R7, R22 ;  /* 0x0000001600077202 */ /* 0x000fe20000000f00 */
[C---:B------:R-:W-:Y:S02]  /*0330*/  IMAD.WIDE R12, R2.reuse, 0x4, R8 ;  /* 0x00000004020c7825 */ /* 0x040fe400078e0208 */
[----:B------:R-:W3:Y:S02]  /*0340*/  LDG.E.64.CONSTANT R8, desc[UR4][R8.64] ;  /* 0x0000000408087981 */ /* 0x000ee4000c1e9b00 */
[C---:B------:R-:W-:Y:S02]  /*0350*/  IMAD.WIDE R14, R2.reuse, 0x4, R12 ;  /* 0x00000004020e7825 */ /* 0x040fe400078e020c */
[----:B------:R-:W3:Y:S04]  /*0360*/  LDG.E.64.CONSTANT R6, desc[UR4][R6.64] ;  /* 0x0000000406067981 */ /* 0x000ee8000c1e9b00 */
[----:B------:R-:W4:Y:S01]  /*0370*/  LDG.E.64.CONSTANT R12, desc[UR4][R12.64] ;  /* 0x000000040c0c7981 */ /* 0x000f22000c1e9b00 */
[----:B------:R-:W-:-:S03]  /*0380*/  IMAD.WIDE R16, R2, 0x4, R14 ;  /* 0x0000000402107825 */ /* 0x000fc600078e020e */
[----:B------:R-:W5:Y:S01]  /*0390*/  LDG.E.64.CONSTANT R14, desc[UR4][R14.64] ;  /* 0x000000040e0e7981 */ /* 0x000f62000c1e9b00 */
[----:B------:R-:W-:-:S03]  /*03a0*/  IMAD.WIDE R28, R2, 0x4, R16 ;  /* 0x00000004021c7825 */ /* 0x000fc600078e0210 */
[----:B------:R-:W5:Y:S04]  /*03b0*/  LDG.E.64.CONSTANT R16, desc[UR4][R16.64] ;  /* 0x0000000410107981 */ /* 0x000f68000c1e9b00 */
[----:B------:R-:W5:Y:S01]  /*03c0*/  LDG.E.64.CONSTANT R28, desc[UR4][R28.64] ;  /* 0x000000041c1c7981 */ /* 0x000f62000c1e9b00 */
[----:B0-----:R-:W-:Y:S02]  /*03d0*/  IADD3 R34, P1, PT, R34, 0x800, RZ ;  /* 0x0000080022227810 */ /* 0x001fe40007f3e0ff */
[----:B------:R-:W-:Y:S02]  /*03e0*/  IADD3 R24, PT, PT, R24, 0x1, RZ ;  /* 0x0000000118187810 */ /* 0x000fe40007ffe0ff */
[----:B------:R-:W-:Y:S02]  /*03f0*/  IADD3.X R35, PT, PT, RZ, R35, RZ, P1, !PT ;  /* 0x00000023ff237210 */ /* 0x000fe40000ffe4ff */
[----:B------:R-:W-:-:S02]  /*0400*/  ISETP.NE.AND P1, PT, R24, RZ, PT ;  /* 0x000000ff1800720c */ /* 0x000fc40003f25270 */
[----:B------:R-:W-:Y:S02]  /*0410*/  IADD3 R18, P2, PT, R18, 0x800, RZ ;  /* 0x0000080012127810 */ /* 0x000fe40007f5e0ff */
[----:B------:R-:W-:Y:S02]  /*0420*/  IADD3 R5, PT, PT, R5, 0x100, RZ ;  /* 0x0000010005057810 */ /* 0x000fe40007ffe0ff */
[----:B------:R-:W-:Y:S01]  /*0430*/  IADD3.X R22, PT, PT, RZ, R22, RZ, P2, !PT ;  /* 0x00000016ff167210 */ /* 0x000fe200017fe4ff */
[C---:B---3--:R-:W-:Y:S01]  /*0440*/  FFMA R26, R6.reuse, R8, R21 ;  /* 0x00000008061a7223 */ /* 0x048fe20000000015 */
[C---:B--2---:R-:W-:Y:S01]  /*0450*/  FFMA R10, R6.reuse, R10, R19 ;  /* 0x0000000a060a7223 */ /* 0x044fe20000000013 */
[C---:B----4-:R-:W-:Y:S01]  /*0460*/  FFMA R12, R6.reuse, R12, R23 ;  /* 0x0000000c060c7223 */ /* 0x050fe20000000017 */
[C---:B-----5:R-:W-:Y:S02]  /*0470*/  FFMA R14, R6.reuse, R14, R25 ;  /* 0x0000000e060e7223 */ /* 0x060fe40000000019 */
        /* <DEDUP_REMOVED lines=8> */
[----:B------:R-:W-:Y:S06]  /*0500*/  @P1 BRA `(.L_x_26) ;  /* 0xfffffffc00781947 */ /* 0x000fec000383ffff */
.L_x_25:
[----:B------:R-:W-:Y:S05]  /*0510*/  BSYNC.RECONVERGENT B1 ;  /* 0x0000000000017941 */ /* 0x000fea0003800200 */
.L_x_24:
[----:B------:R-:W-:Y:S05]  /*0520*/  @!P0 BRA `(.L_x_23) ;  /* 0x0000000400c88947 */ /* 0x000fea0003800000 */
[----:B------:R-:W-:-:S04]  /*0530*/  IMAD.WIDE R10, R2, 0x10, RZ ;  /* 0x00000010020a7825 */ /* 0x000fc800078e02ff */
[----:B------:R-:W-:Y:S01]  /*0540*/  IMAD.WIDE.U32 R8, R5, 0x8, RZ ;  /* 0x0000000805087825 */ /* 0x000fe200078e00ff */
[----:B------:R-:W-:Y:S02]  /*0550*/  IADD3 R6, P0, PT, -R10, 0x800, RZ ;  /* 0x000008000a067810 */ /* 0x000fe40007f1e1ff */
[----:B------:R-:W-:Y:S02]  /*0560*/  MOV R7, R8 ;  /* 0x0000000800077202 */ /* 0x000fe40000000f00 */
[----:B------:R-:W-:Y:S02]  /*0570*/  MOV R8, R9 ;  /* 0x0000000900087202 */ /* 0x000fe40000000f00 */
[----:B------:R-:W-:-:S07]  /*0580*/  IADD3.X R9, PT, PT, RZ, ~R11, RZ, P0, !PT ;  /* 0x8000000bff097210 */ /* 0x000fce00007fe4ff */
.L_x_27:
        /* <DEDUP_REMOVED lines=10> */
[----:B------:R-:W4:Y:S01]  /*0630*/  LDG.E.64.CONSTANT R16, desc[UR4][R16.64] ;  /* 0x0000000410107981 */ /* 0x000f22000c1e9b00 */
[----:B------:R-:W-:-:S04]  /*0640*/  IMAD.WIDE R36, R2, 0x4, R38 ;  /* 0x0000000402247825 */ /* 0x000fc800078e0226 */
[C---:B--2---:R-:W-:Y:S02]  /*0650*/  FFMA R14, R10.reuse, R14, R19 ;  /* 0x0000000e0a0e7223 */ /* 0x044fe40000000013 */
[----:B------:R0:W2:Y:S01]  /*0660*/  LDG.E.64.CONSTANT R18, desc[UR4][R36.64] ;  /* 0x0000000424127981 */ /* 0x0000a2000c1e9b00 */
[----:B---3--:R-:W-:Y:S01]  /*0670*/  FFMA R22, R10, R12, R21 ;  /* 0x0000000c0a167223 */ /* 0x008fe20000000015 */
[C---:B------:R-:W-:Y:S02]  /*0680*/  FFMA R31, R11.reuse, R15, R14 ;  /* 0x0000000f0b1f7223 */ /* 0x040fe4000000000e */
[----:B------:R1:W3:Y:S01]  /*0690*/  LDG.E.64.CONSTANT R14, desc[UR4][R38.64] ;  /* 0x00000004260e7981 */ /* 0x0002e2000c1e9b00 */
[----:B------:R-:W-:Y:S01]  /*06a0*/  FFMA R21, R11, R13, R22 ;  /* 0x0000000d0b157223 */ /* 0x000fe20000000016 */
[----:B0-----:R-:W-:-:S05]  /*06b0*/  IMAD.WIDE R36, R2, 0x4, R36 ;  /* 0x0000000402247825 */ /* 0x001fca00078e0224 */
[----:B------:R-:W5:Y:S01]  /*06c0*/  LDG.E.64.CONSTANT R12, desc[UR4][R36.64] ;  /* 0x00000004240c7981 */ /* 0x000f62000c1e9b00 */
[----:B----4-:R-:W-:-:S03]  /*06d0*/  FFMA R26, R10, R16, R23 ;  /* 0x000000100a1a7223 */ /* 0x010fc60000000017 */
[----:B------:R-:W4:Y:S01]  /*06e0*/  LDG.E.64.CONSTANT R22, desc[UR4][R28.64+0x800] ;  /* 0x000800041c167981 */ /* 0x000f22000c1e9b00 */
[----:B------:R-:W-:-:S03]  /*06f0*/  FFMA R26, R11, R17, R26 ;  /* 0x000000110b1a7223 */ /* 0x000fc6000000001a */
[----:B------:R-:W4:Y:S01]  /*0700*/  LDG.E.64.CONSTANT R16, desc[UR4][R34.64+0x800] ;  /* 0x0008000422107981 */ /* 0x000f22000c1e9b00 */
[----:B-1----:R-:W-:-:S04]  /*0710*/  IADD3 R38, P0, PT, R36, R6, RZ ;  /* 0x0000000624267210 */ /* 0x002fc80007f1e0ff */
[----:B------:R-:W-:Y:S01]  /*0720*/  IADD3.X R39, PT, PT, R37, R9, RZ, P0, !PT ;  /* 0x0000000925277210 */ /* 0x000fe200007fe4ff */
[----:B---3--:R-:W-:-:S04]  /*0730*/  FFMA R14, R10, R14, R25 ;  /* 0x0000000e0a0e7223 */ /* 0x008fc80000000019 */
[----:B------:R0:W3:Y:S01]  /*0740*/  LDG.E.64.CONSTANT R24, desc[UR4][R38.64] ;  /* 0x0000000426187981 */ /* 0x0000e2000c1e9b00 */
[C---:B--2---:R-:W-:Y:S01]  /*0750*/  FFMA R18, R10.reuse, R18, R27 ;  /* 0x000000120a127223 */ /* 0x044fe2000000001b */
[----:B-----5:R-:W-:Y:S01]  /*0760*/  FFMA R12, R10, R12, R20 ;  /* 0x0000000c0a0c7223 */ /* 0x020fe20000000014 */
[----:B0-----:R-:W-:-:S04]  /*0770*/  IMAD.WIDE R38, R2, 0x4, R38 ;  /* 0x0000000402267825 */ /* 0x001fc800078e0226 */
[----:B------:R-:W-:Y:S01]  /*0780*/  FFMA R27, R11, R13, R12 ;  /* 0x0000000d0b1b7223 */ /* 0x000fe2000000000c */
[----:B------:R-:W-:-:S04]  /*0790*/  IMAD.WIDE R12, R2, 0x4, R38 ;  /* 0x00000004020c7825 */ /* 0x000fc800078e0226 */
[C---:B------:R-:W-:Y:S01]  /*07a0*/  FFMA R20, R11.reuse, R19, R18 ;  /* 0x000000130b147223 */ /* 0x040fe20000000012 */
[----:B----4-:R-:W-:Y:S01]  /*07b0*/  FFMA R22, R16, R22, R31 ;  /* 0x0000001610167223 */ /* 0x010fe2000000001f */
[----:B------:R0:W2:Y:S01]  /*07c0*/  LDG.E.64.CONSTANT R18, desc[UR4][R12.64] ;  /* 0x000000040c127981 */ /* 0x0000a2000c1e9b00 */
[----:B------:R-:W-:Y:S02]  /*07d0*/  FFMA R36, R11, R15, R14 ;  /* 0x0000000f0b247223 */ /* 0x000fe4000000000e */
[----:B------:R-:W-:Y:S01]  /*07e0*/  FFMA R31, R17, R23, R22 ;  /* 0x00000017111f7223 */ /* 0x000fe20000000016 */
[----:B------:R-:W4:Y:S01]  /*07f0*/  LDG.E.64.CONSTANT R10, desc[UR4][R38.64] ;  /* 0x00000004260a7981 */ /* 0x000f22000c1e9b00 */
[----:B0-----:R-:W-:-:S04]  /*0800*/  IMAD.WIDE R12, R2, 0x4, R12 ;  /* 0x00000004020c7825 */ /* 0x001fc800078e020c */
[----:B------:R-:W-:Y:S02]  /*0810*/  IMAD.WIDE R22, R2, 0x4, R12 ;  /* 0x0000000402167825 */ /* 0x000fe400078e020c */
[----:B------:R-:W5:Y:S04]  /*0820*/  LDG.E.64.CONSTANT R12, desc[UR4][R12.64] ;  /* 0x000000040c0c7981 */ /* 0x000f68000c1e9b00 */
[----:B------:R0:W2:Y:S02]  /*0830*/  LDG.E.64.CONSTANT R14, desc[UR4][R22.64] ;  /* 0x00000004160e7981 */ /* 0x0000a4000c1e9b00 */
[----:B0-----:R-:W-:-:S04]  /*0840*/  IADD3 R22, P0, PT, R22, R6, RZ ;  /* 0x0000000616167210 */ /* 0x001fc80007f1e0ff */
[----:B------:R-:W-:-:S03]  /*0850*/  IADD3.X R23, PT, PT, R23, R9, RZ, P0, !PT ;  /* 0x0000000917177210 */ /* 0x000fc600007fe4ff */
[----:B------:R-:W-:-:S04]  /*0860*/  IMAD.WIDE R40, R2, 0x4, R22 ;  /* 0x0000000402287825 */ /* 0x000fc800078e0216 */
[C---:B---3--:R-:W-:Y:S01]  /*0870*/  FFMA R24, R16.reuse, R24, R21 ;  /* 0x0000001810187223 */ /* 0x048fe20000000015 */
[----:B----4-:R-:W-:-:S04]  /*0880*/  FFMA R10, R16, R10, R26 ;  /* 0x0000000a100a7223 */ /* 0x010fc8000000001a */
[----:B------:R-:W-:Y:S02]  /*0890*/  FFMA R38, R17, R11, R10 ;  /* 0x0000000b11267223 */ /* 0x000fe4000000000a */
[----:B------:R-:W3:Y:S01]  /*08a0*/  LDG.E.64.CONSTANT R10, desc[UR4][R34.64+0x1000] ;  /* 0x00100004220a7981 */ /* 0x000ee2000c1e9b00 */
[----:B-----5:R-:W-:-:S03]  /*08b0*/  FFMA R12, R16, R12, R20 ;  /* 0x0000000c100c7223 */ /* 0x020fc60000000014 */
[----:B------:R-:W4:Y:S04]  /*08c0*/  LDG.E.64.CONSTANT R20, desc[UR4][R22.64] ;  /* 0x0000000416147981 */ /* 0x000f28000c1e9b00 */
[----:B------:R0:W3:Y:S01]  /*08d0*/  LDG.E.64.CONSTANT R22, desc[UR4][R40.64] ;  /* 0x0000000428167981 */ /* 0x0000e2000c1e9b00 */
[C---:B--2---:R-:W-:Y:S01]  /*08e0*/  FFMA R36, R16.reuse, R18, R36 ;  /* 0x0000001210247223 */ /* 0x044fe20000000024 */
[----:B------:R-:W-:Y:S01]  /*08f0*/  FFMA R18, R17, R25, R24 ;  /* 0x0000001911127223 */ /* 0x000fe20000000018 */
[----:B------:R-:W-:Y:S02]  /*0900*/  FFMA R14, R16, R14, R27 ;  /* 0x0000000e100e7223 */ /* 0x000fe4000000001b */
[----:B------:R-:W2:Y:S01]  /*0910*/  LDG.E.64.CONSTANT R26, desc[UR4][R28.64+0x1000] ;  /* 0x001000041c1a7981 */ /* 0x000ea2000c1e9b00 */
[----:B0-----:R-:W-:-:S04]  /*0920*/  IMAD.WIDE R40, R2, 0x4, R40 ;  /* 0x0000000402287825 */ /* 0x001fc800078e0228 */
[----:B------:R-:W-:Y:S01]  /*0930*/  FFMA R37, R17, R15, R14 ;  /* 0x0000000f11257223 */ /* 0x000fe2000000000e */
[----:B------:R-:W5:Y:S01]  /*0940*/  LDG.E.64.CONSTANT R24, desc[UR4][R40.64] ;  /* 0x0000000428187981 */ /* 0x000f62000c1e9b00 */
[----:B------:R-:W-:-:S04]  /*0950*/  IMAD.WIDE R14, R2, 0x4, R40 ;  /* 0x00000004020e7825 */ /* 0x000fc800078e0228 */
[C---:B------:R-:W-:Y:S01]  /*0960*/  FFMA R19, R17.reuse, R19, R36 ;  /* 0x0000001311137223 */ /* 0x040fe20000000024 */
[----:B------:R-:W-:Y:S02]  /*0970*/  FFMA R36, R17, R13, R12 ;  /* 0x0000000d11247223 */ /* 0x000fe4000000000c */
[----:B------:R-:W5:Y:S04]  /*0980*/  LDG.E.64.CONSTANT R16, desc[UR4][R34.64+0x1800] ;  /* 0x0018000422107981 */ /* 0x000f68000c1e9b00 */
[----:B------:R-:W5:Y:S01]  /*0990*/  LDG.E.64.CONSTANT R12, desc[UR4][R14.64] ;  /* 0x000000040e0c7981 */ /* 0x000f62000c1e9b00 */
[----:B---3--:R-:W-:Y:S01]  /*09a0*/  FFMA R22, R10, R22, R38 ;  /* 0x000000160a167223 */ /* 0x008fe20000000026 */
[----:B------:R-:W-:-:S05]  /*09b0*/  IMAD.WIDE R38, R2, 0x4, R14 ;  /* 0x0000000402267825 */ /* 0x000fca00078e020e */
[----:B------:R-:W3:Y:S01]  /*09c0*/  LDG.E.64.CONSTANT R14, desc[UR4][R38.64] ;  /* 0x00000004260e7981 */ /* 0x000ee2000c1e9b00 */
[C---:B----4-:R-:W-:Y:S01]  /*09d0*/  FFMA R20, R10.reuse, R20, R18 ;  /* 0x000000140a147223 */ /* 0x050fe20000000012 */
[C---:B--2---:R-:W-:Y:S01]  /*09e0*/  FFMA R26, R10.reuse, R26, R31 ;  /* 0x0000001a0a1a7223 */ /* 0x044fe2000000001f */
[----:B-----5:R-:W-:Y:S02]  /*09f0*/  FFMA R24, R10, R24, R19 ;  /* 0x000000180a187223 */ /* 0x020fe40000000013 */
[----:B------:R0:W2:Y:S01]  /*0a00*/  LDG.E.64.CONSTANT R18, desc[UR4][R28.64+0x1800] ;  /* 0x001800041c127981 */ /* 0x0000a2000c1e9b00 */
[----:B------:R-:W-:Y:S01]  /*0a10*/  FFMA R41, R11, R27, R26 ;  /* 0x0000001b0b297223 */ /* 0x000fe2000000001a */
[----:B0-----:R-:W-:-:S04]  /*0a20*/  IADD3 R28, P0, PT, R38, R6, RZ ;  /* 0x00000006261c7210 */ /* 0x001fc80007f1e0ff */
[----:B------:R-:W-:-:S03]  /*0a30*/  IADD3.X R29, PT, PT, R39, R9, RZ, P0, !PT ;  /* 0x00000009271d7210 */ /* 0x000fc600007fe4ff */
[----:B------:R-:W-:-:S04]  /*0a40*/  IMAD.WIDE R26, R2, 0x4, R28 ;  /* 0x00000004021a7825 */ /* 0x000fc800078e021c */
[C---:B------:R-:W-:Y:S01]  /*0a50*/  FFMA R12, R10.reuse, R12, R36 ;  /* 0x0000000c0a0c7223 */ /* 0x040fe20000000024 */
[C---:B------:R-:W-:Y:S02]  /*0a60*/  FFMA R31, R11.reuse, R21, R20 ;  /* 0x000000150b1f7223 */ /* 0x040fe40000000014 */
[----:B------:R0:W4:Y:S01]  /*0a70*/  LDG.E.64.CONSTANT R20, desc[UR4][R28.64] ;  /* 0x000000041c147981 */ /* 0x000122000c1e9b00 */
[----:B------:R-:W-:Y:S01]  /*0a80*/  FFMA R34, R11, R25, R24 ;  /* 0x000000190b227223 */ /* 0x000fe20000000018 */
[----:B---3--:R-:W-:Y:S01]  /*0a90*/  FFMA R14, R10, R14, R37 ;  /* 0x0000000e0a0e7223 */ /* 0x008fe20000000025 */
[----:B------:R-:W-:-:S04]  /*0aa0*/  IMAD.WIDE R36, R2, 0x4, R26 ;  /* 0x0000000402247825 */ /* 0x000fc800078e021a */
[----:B------:R-:W-:Y:S02]  /*0ab0*/  FFMA R10, R11, R23, R22 ;  /* 0x000000170b0a7223 */ /* 0x000fe40000000016 */
[----:B------:R-:W3:Y:S01]  /*0ac0*/  LDG.E.64.CONSTANT R22, desc[UR4][R26.64] ;  /* 0x000000041a167981 */ /* 0x000ee2000c1e9b00 */
[----:B0-----:R-:W-:-:S03]  /*0ad0*/  IMAD.WIDE R28, R2, 0x4, R36 ;  /* 0x00000004021c7825 */ /* 0x001fc600078e0224 */
[----:B------:R0:W5:Y:S04]  /*0ae0*/  LDG.E.64.CONSTANT R24, desc[UR4][R36.64] ;  /* 0x0000000424187981 */ /* 0x000168000c1e9b00 */
[----:B------:R-:W5:Y:S01]  /*0af0*/  LDG.E.64.CONSTANT R26, desc[UR4][R28.64] ;  /* 0x000000041c1a7981 */ /* 0x000f62000c1e9b00 */
[----:B0-----:R-:W-:-:S05]  /*0b00*/  IMAD.WIDE R36, R2, 0x4, R28 ;  /* 0x0000000402247825 */ /* 0x001fca00078e021c */
[----:B------:R-:W5:Y:S01]  /*0b10*/  LDG.E.64.CONSTANT R28, desc[UR4][R36.64] ;  /* 0x00000004241c7981 */ /* 0x000f62000c1e9b00 */
[----:B------:R-:W-:-:S04]  /*0b20*/  IADD3 R5, PT, PT, R5, 0x400, RZ ;  /* 0x0000040005057810 */ /* 0x000fc80007ffe0ff */
[----:B------:R-:W-:Y:S01]  /*0b30*/  ISETP.GE.AND P0, PT, R5, R30, PT ;  /* 0x0000001e0500720c */ /* 0x000fe20003f06270 */
[C---:B------:R-:W-:Y:S01]  /*0b40*/  FFMA R13, R11.reuse, R13, R12 ;  /* 0x0000000d0b0d7223 */ /* 0x040fe2000000000c */
[----:B------:R-:W-:Y:S01]  /*0b50*/  FFMA R15, R11, R15, R14 ;  /* 0x0000000f0b0f7223 */ /* 0x000fe2000000000e */
[C---:B--2---:R-:W-:Y:S01]  /*0b60*/  FFMA R18, R16.reuse, R18, R41 ;  /* 0x0000001210127223 */ /* 0x044fe20000000029 */
[----:B------:R-:W-:Y:S01]  /*0b70*/  IADD3 R7, P1, PT, R7, 0x2000, RZ ;  /* 0x0000200007077810 */ /* 0x000fe20007f3e0ff */
[C---:B----4-:R-:W-:Y:S02]  /*0b80*/  FFMA R20, R16.reuse, R20, R31 ;  /* 0x0000001410147223 */ /* 0x050fe4000000001f */
[C---:B------:R-:W-:Y:S01]  /*0b90*/  FFMA R19, R17.reuse, R19, R18 ;  /* 0x0000001311137223 */ /* 0x040fe20000000012 */
[----:B------:R-:W-:Y:S01]  /*0ba0*/  IADD3.X R8, PT, PT, RZ, R8, RZ, P1, !PT ;  /* 0x00000008ff087210 */ /* 0x000fe20000ffe4ff */
[----:B------:R-:W-:Y:S01]  /*0bb0*/  FFMA R21, R17, R21, R20 ;  /* 0x0000001511157223 */ /* 0x000fe20000000014 */
[C---:B---3--:R-:W-:Y:S01]  /*0bc0*/  FFMA R10, R16.reuse, R22, R10 ;  /* 0x00000016100a7223 */ /* 0x048fe2000000000a */
[----:B-----5:R-:W-:-:S03]  /*0bd0*/  FFMA R24, R16, R24, R34 ;  /* 0x0000001810187223 */ /* 0x020fc60000000022 */
[C---:B------:R-:W-:Y:S01]  /*0be0*/  FFMA R23, R17.reuse, R23, R10 ;  /* 0x0000001711177223 */ /* 0x040fe2000000000a */
[----:B------:R-:W-:Y:S01]  /*0bf0*/  FFMA R26, R16, R26, R13 ;  /* 0x0000001a101a7223 */ /* 0x000fe2000000000d */
[----:B------:R-:W-:-:S03]  /*0c00*/  FFMA R25, R17, R25, R24 ;  /* 0x0000001911197223 */ /* 0x000fc60000000018 */
[----:B------:R-:W-:Y:S01]  /*0c10*/  FFMA R27, R17, R27, R26 ;  /* 0x0000001b111b7223 */ /* 0x000fe2000000001a */
[----:B------:R-:W-:-:S04]  /*0c20*/  FFMA R28, R16, R28, R15 ;  /* 0x0000001c101c7223 */ /* 0x000fc8000000000f */
[----:B------:R-:W-:Y:S01]  /*0c30*/  FFMA R20, R17, R29, R28 ;  /* 0x0000001d11147223 */ /* 0x000fe2000000001c */
[----:B------:R-:W-:Y:S06]  /*0c40*/  @!P0 BRA `(.L_x_27) ;  /* 0xfffffff800508947 */ /* 0x000fec000383ffff */
.L_x_23:
[----:B------:R-:W-:Y:S05]  /*0c50*/  BSYNC.RECONVERGENT B0 ;  /* 0x0000000000007941 */ /* 0x000fea0003800200 */
.L_x_22:
        /* <DEDUP_REMOVED lines=11> */
[----:B------:R-:W2:Y:S01]  /*0d10*/  LDG.E.CONSTANT R32, desc[UR4][R32.64+-0x4] ;  /* 0xfffffc0420207981 */ /* 0x000ea2000c1e9900 */
[----:B0-----:R-:W-:-:S03]  /*0d20*/  IMAD.WIDE R16, R2, 0x4, R16 ;  /* 0x0000000402107825 */ /* 0x001fc600078e0210 */
[----:B------:R-:W-:Y:S01]  /*0d30*/  IADD3 R6, P0, PT, R16, -0x4, RZ ;  /* 0xfffffffc10067810 */ /* 0x000fe20007f1e0ff */
[----:B------:R-:W-:Y:S01]  /*0d40*/  IMAD.WIDE R8, R2, 0x4, R16 ;  /* 0x0000000402087825 */ /* 0x000fe200078e0210 */
[----:B------:R-:W2:Y:S02]  /*0d50*/  LDG.E.CONSTANT R5, desc[UR4][R16.64+-0x4] ;  /* 0xfffffc0410057981 */ /* 0x000ea4000c1e9900 */
[----:B------:R-:W-:-:S03]  /*0d60*/  IADD3.X R7, PT, PT, R17, -0x1, RZ, P0, !PT ;  /* 0xffffffff11077810 */ /* 0x000fc600007fe4ff */
[----:B------:R-:W3:Y:S01]  /*0d70*/  LDG.E.CONSTANT R8, desc[UR4][R8.64+-0x4] ;  /* 0xfffffc0408087981 */ /* 0x000ee2000c1e9900 */
[----:B------:R-:W-:-:S04]  /*0d80*/  IMAD.WIDE R14, R15, 0x4, R6 ;  /* 0x000000040f0e7825 */ /* 0x000fc800078e0206 */
[--C-:B------:R-:W-:Y:S02]  /*0d90*/  IMAD.WIDE R12, R13, 0x4, R6.reuse ;  /* 0x000000040d0c7825 */ /* 0x100fe400078e0206 */
[----:B------:R-:W4:Y:S02]  /*0da0*/  LDG.E.CONSTANT R14, desc[UR4][R14.64] ;  /* 0x000000040e0e7981 */ /* 0x000f24000c1e9900 */
[--C-:B------:R-:W-:Y:S02]  /*0db0*/  IMAD.WIDE R10, R11, 0x4, R6.reuse ;  /* 0x000000040b0a7825 */ /* 0x100fe400078e0206 */
        /* <DEDUP_REMOVED lines=9> */
[----:B------:R-:W-:-:S07]  /*0e50*/  FFMA R20, R32, R7, R20 ;  /* 0x0000000720147223 */ /* 0x000fce0000000014 */
.L_x_29:
[----:B------:R-:W-:Y:S05]  /*0e60*/  BSYNC.RECONVERGENT B0 ;  /* 0x0000000000007941 */ /* 0x000fea0003800200 */
.L_x_28:
[----:B------:R-:W0:Y:S01]  /*0e70*/  SHFL.BFLY PT, R2, R19, 0x10, 0x1f ;  /* 0x0e001f0013027f89 */ /* 0x000e2200000e0000 */
[----:B------:R-:W-:-:S03]  /*0e80*/  ISETP.GT.U32.AND P1, PT, R0, 0x1f, PT ;  /* 0x0000001f0000780c */ /* 0x000fc60003f24070 */
[----:B------:R-:W1:Y:S04]  /*0e90*/  SHFL.BFLY PT, R6, R21, 0x10, 0x1f ;  /* 0x0e001f0015067f89 */ /* 0x000e6800000e0000 */
[----:B------:R-:W2:Y:S04]  /*0ea0*/  SHFL.BFLY PT, R8, R23, 0x10, 0x1f ;  /* 0x0e001f0017087f89 */ /* 0x000ea800000e0000 */
[----:B------:R-:W3:Y:S04]  /*0eb0*/  SHFL.BFLY PT, R10, R25, 0x10, 0x1f ;  /* 0x0e001f00190a7f89 */ /* 0x000ee800000e0000 */
[----:B------:R-:W4:Y:S04]  /*0ec0*/  SHFL.BFLY PT, R12, R27, 0x10, 0x1f ;  /* 0x0e001f001b0c7f89 */ /* 0x000f2800000e0000 */
        /* <DEDUP_REMOVED lines=10> */
[----:B------:R-:W3:Y:S04]  /*0f70*/  SHFL.BFLY PT, R13, R12, 0x8, 0x1f ;  /* 0x0d001f000c0d7f89 */ /* 0x000ee800000e0000 */
[----:B------:R-:W4:Y:S04]  /*0f80*/  SHFL.BFLY PT, R5, R2, 0x8, 0x1f ;  /* 0x0d001f0002057f89 */ /* 0x000f2800000e0000 */
        /* <DEDUP_REMOVED lines=9> */
[----:B-----5:R-:W-:-:S04]  /*1020*/  FADD R15, R14, R15 ;  /* 0x0000000f0e0f7221 */ /* 0x020fc80000000000 */
[----:B------:R-:W3:Y:S04]  /*1030*/  SHFL.BFLY PT, R2, R5, 0x4, 0x1f ;  /* 0x0c801f0005027f89 */ /* 0x000ee800000e0000 */
[----:B------:R-:W4:Y:S04]  /*1040*/  SHFL.BFLY PT, R14, R13, 0x4, 0x1f ;  /* 0x0c801f000d0e7f89 */ /* 0x000f2800000e0000 */
[----:B------:R-:W5:Y:S01]  /*1050*/  SHFL.BFLY PT, R16, R15, 0x4, 0x1f ;  /* 0x0c801f000f107f89 */ /* 0x000f6200000e0000 */
[----:B0-----:R-:W-:Y:S01]  /*1060*/  FADD R8, R7, R8 ;  /* 0x0000000807087221 */ /* 0x001fe20000000000 */
[----:B-1----:R-:W-:-:S04]  /*1070*/  FADD R10, R9, R10 ;  /* 0x0000000a090a7221 */ /* 0x002fc80000000000 */
[----:B------:R-:W0:Y:S01]  /*1080*/  SHFL.BFLY PT, R7, R8, 0x2, 0x1f ;  /* 0x0c401f0008077f89 */ /* 0x000e2200000e0000 */
[----:B--2---:R-:W-:-:S03]  /*1090*/  FADD R12, R11, R12 ;  /* 0x0000000c0b0c7221 */ /* 0x004fc60000000000 */
[----:B------:R-:W1:Y:S04]  /*10a0*/  SHFL.BFLY PT, R9, R10, 0x2, 0x1f ;  /* 0x0c401f000a097f89 */ /* 0x000e6800000e0000 */
[----:B------:R-:W2:Y:S01]  /*10b0*/  SHFL.BFLY PT, R11, R12, 0x2, 0x1f ;  /* 0x0c401f000c0b7f89 */ /* 0x000ea200000e0000 */
[----:B---3--:R-:W-:Y:S01]  /*10c0*/  FADD R6, R5, R2 ;  /* 0x0000000205067221 */ /* 0x008fe20000000000 */
[----:B------:R-:W-:Y:S01]  /*10d0*/  LOP3.LUT P0, R2, R0, 0x1f, RZ, 0xc0, !PT ;  /* 0x0000001f00027812 */ /* 0x000fe2000780c0ff */
[----:B----4-:R-:W-:-:S03]  /*10e0*/  FADD R14, R13, R14 ;  /* 0x0000000e0d0e7221 */ /* 0x010fc60000000000 */
[----:B------:R-:W3:Y:S01]  /*10f0*/  SHFL.BFLY PT, R5, R6, 0x2, 0x1f ;  /* 0x0c401f0006057f89 */ /* 0x000ee200000e0000 */
[----:B-----5:R-:W-:-:S03]  /*1100*/  FADD R16, R15, R16 ;  /* 0x000000100f107221 */ /* 0x020fc60000000000 */
[----:B------:R-:W4:Y:S04]  /*1110*/  SHFL.BFLY PT, R13, R14, 0x2, 0x1f ;  /* 0x0c401f000e0d7f89 */ /* 0x000f2800000e0000 */
[----:B------:R-:W5:Y:S01]  /*1120*/  SHFL.BFLY PT, R15, R16, 0x2, 0x1f ;  /* 0x0c401f00100f7f89 */ /* 0x000f6200000e0000 */
[----:B0-----:R-:W-:Y:S01]  /*1130*/  FADD R7, R8, R7 ;  /* 0x0000000708077221 */ /* 0x001fe20000000000 */
[----:B------:R-:W-:Y:S01]  /*1140*/  @!P0 MOV R17, 0x400 ;  /* 0x0000040000118802 */ /* 0x000fe20000000f00 */
[----:B------:R-:W0:Y:S01]  /*1150*/  @!P0 S2R R18, SR_CgaCtaId ;  /* 0x0000000000128919 */ /* 0x000e220000008800 */
[----:B-1----:R-:W-:Y:S02]  /*1160*/  FADD R9, R10, R9 ;  /* 0x000000090a097221 */ /* 0x002fe40000000000 */
[----:B------:R-:W1:Y:S01]  /*1170*/  SHFL.BFLY PT, R8, R7, 0x1, 0x1f ;  /* 0x0c201f0007087f89 */ /* 0x000e6200000e0000 */
[----:B--2---:R-:W-:-:S03]  /*1180*/  FADD R11, R12, R11 ;  /* 0x0000000b0c0b7221 */ /* 0x004fc60000000000 */
[----:B------:R-:W-:Y:S01]  /*1190*/  SHFL.BFLY PT, R10, R9, 0x1, 0x1f ;  /* 0x0c201f00090a7f89 */ /* 0x000fe200000e0000 */
[----:B---3--:R-:W-:-:S03]  /*11a0*/  FADD R5, R6, R5 ;  /* 0x0000000506057221 */ /* 0x008fc60000000000 */
[----:B------:R-:W2:Y:S01]  /*11b0*/  SHFL.BFLY PT, R12, R11, 0x1, 0x1f ;  /* 0x0c201f000b0c7f89 */ /* 0x000ea200000e0000 */
[----:B----4-:R-:W-:-:S03]  /*11c0*/  FADD R13, R14, R13 ;  /* 0x0000000d0e0d7221 */ /* 0x010fc60000000000 */
[----:B------:R-:W3:Y:S01]  /*11d0*/  SHFL.BFLY PT, R6, R5, 0x1, 0x1f ;  /* 0x0c201f0005067f89 */ /* 0x000ee200000e0000 */
[----:B-----5:R-:W-:-:S03]  /*11e0*/  FADD R15, R16, R15 ;  /* 0x0000000f100f7221 */ /* 0x020fc60000000000 */
[----:B------:R-:W4:Y:S04]  /*11f0*/  SHFL.BFLY PT, R14, R13, 0x1, 0x1f ;  /* 0x0c201f000d0e7f89 */ /* 0x000f2800000e0000 */
[----:B------:R-:W5:Y:S01]  /*1200*/  SHFL.BFLY PT, R16, R15, 0x1, 0x1f ;  /* 0x0c201f000f107f89 */ /* 0x000f6200000e0000 */
[----:B-1----:R-:W-:Y:S01]  /*1210*/  FADD R19, R7, R8 ;  /* 0x0000000807137221 */ /* 0x002fe20000000000 */
[----:B0-----:R-:W-:Y:S02]  /*1220*/  @!P0 LEA R18, R18, R17, 0x18 ;  /* 0x0000001112128211 */ /* 0x001fe400078ec0ff */
[----:B------:R-:W-:Y:S01]  /*1230*/  @!P0 SHF.R.U32.HI R17, RZ, 0x5, R0 ;  /* 0x00000005ff118819 */ /* 0x000fe20000011600 */
[----:B--2---:R-:W-:-:S04]  /*1240*/  FADD R7, R11, R12 ;  /* 0x0000000c0b077221 */ /* 0x004fc80000000000 */
[----:B------:R-:W-:Y:S02]  /*1250*/  @!P0 IMAD R17, R17, 0x18, R18 ;  /* 0x0000001811118824 */ /* 0x000fe400078e0212 */
[----:B---3--:R-:W-:Y:S01]  /*1260*/  FADD R18, R5, R6 ;  /* 0x0000000605127221 */ /* 0x008fe20000000000 */
[----:B------:R-:W-:Y:S01]  /*1270*/  FADD R6, R9, R10 ;  /* 0x0000000a09067221 */ /* 0x000fe20000000000 */
[----:B----4-:R-:W-:-:S03]  /*1280*/  FADD R14, R13, R14 ;  /* 0x0000000e0d0e7221 */ /* 0x010fc60000000000 */
[----:B------:R0:W-:Y:S01]  /*1290*/  @!P0 STS.64 [R17], R18 ;  /* 0x0000001211008388 */ /* 0x0001e20000000a00 */
[----:B-----5:R-:W-:-:S03]  /*12a0*/  FADD R15, R15, R16 ;  /* 0x000000100f0f7221 */ /* 0x020fc60000000000 */
[----:B------:R0:W-:Y:S04]  /*12b0*/  @!P0 STS.64 [R17+0x8], R6 ;  /* 0x0000080611008388 */ /* 0x0001e80000000a00 */
[----:B------:R0:W-:Y:S01]  /*12c0*/  @!P0 STS.64 [R17+0x10], R14 ;  /* 0x0000100e11008388 */ /* 0x0001e20000000a00 */
[----:B------:R-:W-:Y:S06]  /*12d0*/  BAR.SYNC.DEFER_BLOCKING 0x0 ;  /* 0x0000000000007b1d */ /* 0x000fec0000010000 */
[----:B------:R-:W-:Y:S05]  /*12e0*/  @P1 EXIT ;  /* 0x000000000000194d */ /* 0x000fea0003800000 */
[----:B0-----:R-:W0:Y:S01]  /*12f0*/  S2R R6, SR_CgaCtaId ;  /* 0x0000000000067919 */ /* 0x001e220000008800 */
[----:B------:R-:W-:Y:S01]  /*1300*/  MOV R5, 0x400 ;  /* 0x0000040000057802 */ /* 0x000fe20000000f00 */
[----:B------:R-:W-:Y:S01]  /*1310*/  HFMA2 R9, -RZ, RZ, 0, 0 ;  /* 0x00000000ff097431 */ /* 0x000fe200000001ff */
[----:B------:R-:W-:Y:S01]  /*1320*/  ISETP.GT.U32.AND P0, PT, R2, 0x7, PT ;  /* 0x000000070200780c */ /* 0x000fe20003f04070 */
[----:B------:R-:W-:Y:S01]  /*1330*/  HFMA2 R13, -RZ, RZ, 0, 0 ;  /* 0x00000000ff0d7431 */ /* 0x000fe200000001ff */
[----:B------:R-:W-:Y:S02]  /*1340*/  MOV R11, RZ ;  /* 0x000000ff000b7202 */ /* 0x000fe40000000f00 */
[----:B------:R-:W-:Y:S02]  /*1350*/  MOV R15, RZ ;  /* 0x000000ff000f7202 */ /* 0x000fe40000000f00 */
[----:B0-----:R-:W-:Y:S01]  /*1360*/  LEA R7, R6, R5, 0x18 ;  /* 0x0000000506077211 */ /* 0x001fe200078ec0ff */
[----:B------:R-:W-:-:S04]  /*1370*/  HFMA2 R5, -RZ, RZ, 0, 0 ;  /* 0x00000000ff057431 */ /* 0x000fc800000001ff */
[----:B------:R-:W-:Y:S01]  /*1380*/  IMAD R2, R2, 0x18, R7 ;  /* 0x0000001802027824 */ /* 0x000fe200078e0207 */
[----:B------:R-:W-:-:S04]  /*1390*/  MOV R7, RZ ;  /* 0x000000ff00077202 */ /* 0x000fc80000000f00 */
[----:B------:R-:W0:Y:S04]  /*13a0*/  @!P0 LDS R9, [R2+0x8] ;  /* 0x0000080002098984 */ /* 0x000e280000000800 */
[----:B------:R-:W1:Y:S04]  /*13b0*/  @!P0 LDS R5, [R2] ;  /* 0x0000000002058984 */ /* 0x000e680000000800 */
[----:B------:R-:W2:Y:S04]  /*13c0*/  @!P0 LDS R7, [R2+0x4] ;  /* 0x0000040002078984 */ /* 0x000ea80000000800 */
[----:B------:R-:W3:Y:S04]  /*13d0*/  @!P0 LDS R11, [R2+0xc] ;  /* 0x00000c00020b8984 */ /* 0x000ee80000000800 */
[----:B------:R-:W4:Y:S04]  /*13e0*/  @!P0 LDS R13, [R2+0x10] ;  /* 0x00001000020d8984 */ /* 0x000f280000000800 */
[----:B------:R-:W5:Y:S01]  /*13f0*/  @!P0 LDS R15, [R2+0x14] ;  /* 0x00001400020f8984 */ /* 0x000f620000000800 */
[----:B------:R-:W-:-:S03]  /*1400*/  ISETP.NE.AND P0, PT, R0, RZ, PT ;  /* 0x000000ff0000720c */ /* 0x000fc60003f05270 */
[----:B0-----:R-:W0:Y:S04]  /*1410*/  SHFL.BFLY PT, R10, R9, 0x10, 0x1f ;  /* 0x0e001f00090a7f89 */ /* 0x001e2800000e0000 */
[----:B-1----:R-:W1:Y:S04]  /*1420*/  SHFL.BFLY PT, R6, R5, 0x10, 0x1f ;  /* 0x0e001f0005067f89 */ /* 0x002e6800000e0000 */
[----:B--2---:R-:W2:Y:S04]  /*1430*/  SHFL.BFLY PT, R8, R7, 0x10, 0x1f ;  /* 0x0e001f0007087f89 */ /* 0x004ea800000e0000 */
[----:B---3--:R-:W3:Y:S04]  /*1440*/  SHFL.BFLY PT, R12, R11, 0x10, 0x1f ;  /* 0x0e001f000b0c7f89 */ /* 0x008ee800000e0000 */
[----:B----4-:R-:W4:Y:S04]  /*1450*/  SHFL.BFLY PT, R14, R13, 0x10, 0x1f ;  /* 0x0e001f000d0e7f89 */ /* 0x010f2800000e0000 */
[----:B-----5:R-:W5:Y:S01]  /*1460*/  SHFL.BFLY PT, R16, R15, 0x10, 0x1f ;  /* 0x0e001f000f107f89 */ /* 0x020f6200000e0000 */
        /* <DEDUP_REMOVED lines=38> */
[----:B------:R0:W1:Y:S01]  /*16d0*/  SHFL.BFLY PT, R2, R5, 0x1, 0x1f ;  /* 0x0c201f0005027f89 */ /* 0x00006200000e0000 */
[----:B--2---:R-:W-:Y:S01]  /*16e0*/  FADD R12, R8, R9 ;  /* 0x00000009080c7221 */ /* 0x004fe20000000000 */
[----:B---3--:R-:W-:Y:S02]  /*16f0*/  FADD R17, R16, R11 ;  /* 0x0000000b10117221 */ /* 0x008fe40000000000 */
[----:B------:R0:W2:Y:S01]  /*1700*/  SHFL.BFLY PT, R11, R10, 0x1, 0x1f ;  /* 0x0c201f000a0b7f89 */ /* 0x0000a200000e0000 */
[----:B----4-:R-:W-:-:S03]  /*1710*/  FADD R14, R13, R14 ;  /* 0x0000000e0d0e7221 */ /* 0x010fc60000000000 */
[----:B------:R0:W3:Y:S01]  /*1720*/  SHFL.BFLY PT, R13, R12, 0x1, 0x1f ;  /* 0x0c201f000c0d7f89 */ /* 0x0000e200000e0000 */
[----:B-----5:R-:W-:-:S03]  /*1730*/  FADD R19, R18, R15 ;  /* 0x0000000f12137221 */ /* 0x020fc60000000000 */
[----:B------:R0:W4:Y:S04]  /*1740*/  SHFL.BFLY PT, R15, R14, 0x1, 0x1f ;  /* 0x0c201f000e0f7f89 */ /* 0x00012800000e0000 */
[----:B------:R0:W0:Y:S04]  /*1750*/  SHFL.BFLY PT, R16, R17, 0x1, 0x1f ;  /* 0x0c201f0011107f89 */ /* 0x00002800000e0000 */
[----:B------:R0:W0:Y:S01]  /*1760*/  SHFL.BFLY PT, R18, R19, 0x1, 0x1f ;  /* 0x0c201f0013127f89 */ /* 0x00002200000e0000 */
[----:B-1----:R-:W-:Y:S05]  /*1770*/  @P0 EXIT ;  /* 0x000000000000094d */ /* 0x002fea0003800000 */
[----:B------:R-:W1:Y:S01]  /*1780*/  LDC.U8 R0, c[0x0][0x3a8] ;  /* 0x0000ea00ff007b82 */ /* 0x000e620000000000 */
[----:B------:R-:W-:-:S07]  /*1790*/  MOV R20, RZ ;  /* 0x000000ff00147202 */ /* 0x000fce0000000f00 */
[----:B------:R-:W5:Y:S01]  /*17a0*/  LDC.64 R6, c[0x0][0x398] ;  /* 0x0000e600ff067b82 */ /* 0x000f620000000a00 */
[----:B-1----:R-:W-:-:S04]  /*17b0*/  PRMT R0, R0, 0x8880, RZ ;  /* 0x0000888000007816 */ /* 0x002fc800000000ff */
[----:B------:R-:W-:-:S13]  /*17c0*/  ISETP.NE.AND P0, PT, R0, RZ, PT ;  /* 0x000000ff0000720c */ /* 0x000fda0003f05270 */
[----:B------:R-:W1:Y:S02]  /*17d0*/  @P0 LDC.64 R8, c[0x0][0x390] ;  /* 0x0000e400ff080b82 */ /* 0x000e640000000a00 */
[----:B-1----:R-:W-:-:S05]  /*17e0*/  @P0 IMAD.WIDE.U32 R8, R4, 0x4, R8 ;  /* 0x0000000404080825 */ /* 0x002fca00078e0008 */
[----:B------:R5:W5:Y:S01]  /*17f0*/  @P0 LDG.E.CONSTANT R20, desc[UR4][R8.64] ;  /* 0x0000000408140981 */ /* 0x000b62000c1e9900 */
[-C--:B------:R-:W-:Y:S01]  /*1800*/  IADD3 R21, PT, PT, R4, R3.reuse, RZ ;  /* 0x0000000304157210 */ /* 0x080fe20007ffe0ff */
[----:B--2---:R-:W-:Y:S01]  /*1810*/  FADD R11, R10, R11 ;  /* 0x0000000b0a0b7221 */ /* 0x004fe20000000000 */
[----:B0-----:R-:W-:Y:S01]  /*1820*/  FADD R5, R5, R2 ;  /* 0x0000000205057221 */ /* 0x001fe20000000000 */
[----:B---3--:R-:W-:Y:S01]  /*1830*/  FADD R13, R12, R13 ;  /* 0x0000000d0c0d7221 */ /* 0x008fe20000000000 */
[-C--:B------:R-:W-:Y:S01]  /*1840*/  IADD3 R0, PT, PT, R21, R3.reuse, RZ ;  /* 0x0000000315007210 */ /* 0x080fe20007ffe0ff */
[----:B----4-:R-:W-:Y:S01]  /*1850*/  FADD R23, R14, R15 ;  /* 0x0000000f0e177221 */ /* 0x010fe20000000000 */
[----:B------:R-:W-:Y:S01]  /*1860*/  FADD R25, R17, R16 ;  /* 0x0000001011197221 */ /* 0x000fe20000000000 */
[----:B------:R-:W-:Y:S01]  /*1870*/  FADD R27, R19, R18 ;  /* 0x00000012131b7221 */ /* 0x000fe20000000000 */
[C---:B------:R-:W-:Y:S01]  /*1880*/  IADD3 R10, PT, PT, R0.reuse, R3, RZ ;  /* 0x00000003000a7210 */ /* 0x040fe20007ffe0ff */
[----:B-----5:R-:W-:-:S03]  /*1890*/  IMAD.WIDE.U32 R8, R0, 0x4, R6 ;  /* 0x0000000400087825 */ /* 0x020fc600078e0006 */
[----:B------:R-:W-:-:S04]  /*18a0*/  IADD3 R12, PT, PT, R10, R3, RZ ;  /* 0x000000030a0c7210 */ /* 0x000fc80007ffe0ff */
[----:B------:R-:W-:Y:S01]  /*18b0*/  IADD3 R29, PT, PT, R12, R3, RZ ;  /* 0x000000030c1d7210 */ /* 0x000fe20007ffe0ff */
[----:B------:R-:W-:-:S04]  /*18c0*/  IMAD.WIDE.U32 R2, R21, 0x4, R6 ;  /* 0x0000000415027825 */ /* 0x000fc800078e0006 */
[----:B------:R-:W-:Y:S01]  /*18d0*/  FADD R15, R5, R20 ;  /* 0x00000014050f7221 */ /* 0x000fe20000000000 */
[----:B------:R-:W-:-:S04]  /*18e0*/  IMAD.WIDE.U32 R4, R4, 0x4, R6 ;  /* 0x0000000404047825 */ /* 0x000fc800078e0006 */
[--C-:B------:R-:W-:Y:S01]  /*18f0*/  FADD R17, R11, R20.reuse ;  /* 0x000000140b117221 */ /* 0x100fe20000000000 */
[--C-:B------:R-:W-:Y:S01]  /*1900*/  FADD R19, R13, R20.reuse ;  /* 0x000000140d137221 */ /* 0x100fe20000000000 */
[----:B------:R-:W-:Y:S01]  /*1910*/  FADD R23, R23, R20 ;  /* 0x0000001417177221 */ /* 0x000fe20000000000 */
[----:B------:R-:W-:-:S04]  /*1920*/  IMAD.WIDE.U32 R10, R10, 0x4, R6 ;  /* 0x000000040a0a7825 */ /* 0x000fc800078e0006 */
[--C-:B------:R-:W-:Y:S01]  /*1930*/  FADD R25, R25, R20.reuse ;  /* 0x0000001419197221 */ /* 0x100fe20000000000 */
[----:B------:R-:W-:Y:S01]  /*1940*/  FADD R27, R27, R20 ;  /* 0x000000141b1b7221 */ /* 0x000fe20000000000 */
[----:B------:R-:W-:Y:S01]  /*1950*/  STG.E desc[UR4][R4.64], R15 ;  /* 0x0000000f04007986 */ /* 0x000fe2000c101904 */
[----:B------:R-:W-:-:S03]  /*1960*/  IMAD.WIDE.U32 R12, R12, 0x4, R6 ;  /* 0x000000040c0c7825 */ /* 0x000fc600078e0006 */
[----:B------:R-:W-:Y:S01]  /*1970*/  STG.E desc[UR4][R2.64], R17 ;  /* 0x0000001102007986 */ /* 0x000fe2000c101904 */
[----:B------:R-:W-:-:S03]  /*1980*/  IMAD.WIDE.U32 R6, R29, 0x4, R6 ;  /* 0x000000041d067825 */ /* 0x000fc600078e0006 */
[----:B------:R-:W-:Y:S04]  /*1990*/  STG.E desc[UR4][R8.64], R19 ;  /* 0x0000001308007986 */ /* 0x000fe8000c101904 */
[----:B------:R-:W-:Y:S04]  /*19a0*/  STG.E desc[UR4][R10.64], R23 ;  /* 0x000000170a007986 */ /* 0x000fe8000c101904 */
[----:B------:R-:W-:Y:S04]  /*19b0*/  STG.E desc[UR4][R12.64], R25 ;  /* 0x000000190c007986 */ /* 0x000fe8000c101904 */
[----:B------:R-:W-:Y:S01]  /*19c0*/  STG.E desc[UR4][R6.64], R27 ;  /* 0x0000001b06007986 */ /* 0x000fe2000c101904 */
[----:B------:R-:W-:Y:S05]  /*19d0*/  EXIT ;  /* 0x000000000000794d */ /* 0x000fea0003800000 */
.L_x_30:
        /* <DEDUP_REMOVED lines=10> */
.L_x_908:


//--------------------- .text._Z19gemv_kernel_batchedIf6float2Li256ELi5EEvPKT_S3_S3_PS1_iib --------------------------
	.section	.text._Z19gemv_kernel_batchedIf6float2Li256ELi5EEvPKT_S3_S3_PS1_iib,"ax",@progbits
	.align	128
        .global         _Z19gemv_kernel_batchedIf6float2Li256ELi5EEvPKT_S3_S3_PS1_iib
        .type           _Z19gemv_kernel_batchedIf6float2Li256ELi5EEvPKT_S3_S3_PS1_iib,@function
        .size           _Z19gemv_kernel_batchedIf6float2Li256ELi5EEvPKT_S3_S3_PS1_iib,(.L_x_909 - _Z19gemv_kernel_batchedIf6float2Li256ELi5EEvPKT_S3_S3_PS1_iib)
        .other          _Z19gemv_kernel_batchedIf6float2Li256ELi5EEvPKT_S3_S3_PS1_iib,@"STO_CUDA_ENTRY STV_DEFAULT"
_Z19gemv_kernel_batchedIf6float2Li256ELi5EEvPKT_S3_S3_PS1_iib:
.text._Z19gemv_kernel_batchedIf6float2Li256ELi5EEvPKT_S3_S3_PS1_iib:
        /* <DEDUP_REMOVED lines=23> */
[----:B------:R-:W-:Y:S02]  /*0170*/  IADD3 R8, PT, PT, R5, R6, RZ ;  /* 0x0000000605087210 */ /* 0x000fe40007ffe0ff */
[----:B------:R-:W-:Y:S02]  /*0180*/  MOV R7, R4 ;  /* 0x0000000400077202 */ /* 0x000fe40000000f00 */
[C---:B------:R-:W-:Y:S02]  /*0190*/  LOP3.LUT R6, R8.reuse, 0x300, RZ, 0xc0, !PT ;  /* 0x0000030008067812 */ /* 0x040fe400078ec0ff */
[----:B------:R-:W-:-:S02]  /*01a0*/  ISETP.GE.U32.AND P0, PT, R8, 0x300, PT ;  /* 0x000003000800780c */ /* 0x000fc40003f06070 */
[----:B------:R-:W-:-:S13]  /*01b0*/  ISETP.NE.AND P1, PT, R6, 0x300, PT ;  /* 0x000003000600780c */ /* 0x000fda0003f25270 */
[----:B------:R-:W-:Y:S05]  /*01c0*/  @!P1 BRA `(.L_x_34) ;  /* 0x0000000000b09947 */ /* 0x000fea0003800000 */
[----:B------:R-:W0:Y:S01]  /*01d0*/  LDC.64 R24, c[0x0][0x388] ;  /* 0x0000e200ff187b82 */ /* 0x000e220000000a00 */
[----:B------:R-:W1:Y:S01]  /*01e0*/  LDCU.64 UR6, c[0x0][0x380] ;  /* 0x00007000ff0677ac */ /* 0x000e620008000a00 */
[----:B------:R-:W-:Y:S01]  /*01f0*/  IMAD.WIDE R6, R9, 0x4, RZ ;  /* 0x0000000409067825 */ /* 0x000fe200078e02ff */
[----:B------:R-:W-:Y:S02]  /*0200*/  LEA.HI R8, R8, 0x1, RZ, 0x18 ;  /* 0x0000000108087811 */ /* 0x000fe400078fc0ff */
[----:B------:R-:W-:Y:S02]  /*0210*/  CS2R R20, SRZ ;  /* 0x0000000000147805 */ /* 0x000fe4000001ff00 */
[----:B------:R-:W-:Y:S02]  /*0220*/  MOV R27, RZ ;  /* 0x000000ff001b7202 */ /* 0x000fe40000000f00 */
[----:B------:R-:W-:Y:S02]  /*0230*/  CS2R R14, SRZ ;  /* 0x00000000000e7805 */ /* 0x000fe4000001ff00 */
[----:B------:R-:W-:Y:S01]  /*0240*/  LOP3.LUT R8, R8, 0x3, RZ, 0xc0, !PT ;  /* 0x0000000308087812 */ /* 0x000fe200078ec0ff */
[----:B------:R-:W-:-:S03]  /*0250*/  IMAD.WIDE.U32 R6, R4, 0x8, R6 ;  /* 0x0000000804067825 */ /* 0x000fc600078e0006 */
[----:B------:R-:W-:Y:S02]  /*0260*/  IADD3 R28, PT, PT, -R8, RZ, RZ ;  /* 0x000000ff081c7210 */ /* 0x000fe40007ffe1ff */
[----:B-1----:R-:W-:-:S04]  /*0270*/  IADD3 R6, P1, PT, R6, UR6, RZ ;  /* 0x0000000606067c10 */ /* 0x002fc8000ff3e0ff */
[----:B------:R-:W-:Y:S01]  /*0280*/  IADD3.X R26, PT, PT, R7, UR7, RZ, P1, !PT ;  /* 0x00000007071a7c10 */ /* 0x000fe20008ffe4ff */
[----:B0-----:R-:W-:Y:S01]  /*0290*/  IMAD.WIDE.U32 R24, R4, 0x8, R24 ;  /* 0x0000000804187825 */ /* 0x001fe200078e0018 */
[----:B------:R-:W-:-:S07]  /*02a0*/  MOV R7, R4 ;  /* 0x0000000400077202 */ /* 0x000fce0000000f00 */
.L_x_35:
[C---:B------:R-:W-:Y:S01]  /*02b0*/  IMAD.WIDE R12, R3.reuse, 0x4, R24 ;  /* 0x00000004030c7825 */ /* 0x040fe200078e0218 */
[----:B------:R-:W-:Y:S01]  /*02c0*/  MOV R8, R6 ;  /* 0x0000000600087202 */ /* 0x000fe20000000f00 */
[----:B------:R0:W2:Y:S01]  /*02d0*/  LDG.E.64.CONSTANT R10, desc[UR4][R24.64] ;  /* 0x00000004180a7981 */ /* 0x0000a2000c1e9b00 */
[----:B------:R-:W-:Y:S01]  /*02e0*/  MOV R9, R26 ;  /* 0x0000001a00097202 */ /* 0x000fe20000000f00 */
[C---:B------:R-:W-:Y:S02]  /*02f0*/  IMAD.WIDE R16, R3.reuse, 0x4, R12 ;  /* 0x0000000403107825 */ /* 0x040fe400078e020c */
[----:B------:R-:W3:Y:S02]  /*0300*/  LDG.E.64.CONSTANT R12, desc[UR4][R12.64] ;  /* 0x000000040c0c7981 */ /* 0x000ee4000c1e9b00 */
[C---:B------:R-:W-:Y:S02]  /*0310*/  IMAD.WIDE R18, R3.reuse, 0x4, R16 ;  /* 0x0000000403127825 */ /* 0x040fe400078e0210 */
[----:B------:R-:W2:Y:S04]  /*0320*/  LDG.E.64.CONSTANT R8, desc[UR4][R8.64] ;  /* 0x0000000408087981 */ /* 0x000ea8000c1e9b00 */
[----:B------:R-:W4:Y:S01]  /*0330*/  LDG.E.64.CONSTANT R16, desc[UR4][R16.64] ;  /* 0x0000000410107981 */ /* 0x000f22000c1e9b00 */
        /* <DEDUP_REMOVED lines=10> */
[----:B--2---:R-:W-:-:S04]  /*03e0*/  FFMA R10, R8, R10, R21 ;  /* 0x0000000a080a7223 */ /* 0x004fc80000000015 */
[C---:B------:R-:W-:Y:S01]  /*03f0*/  FFMA R21, R9.reuse, R11, R10 ;  /* 0x0000000b09157223 */ /* 0x040fe2000000000a */
[C---:B---3--:R-:W-:Y:S01]  /*0400*/  FFMA R10, R8.reuse, R12, R15 ;  /* 0x0000000c080a7223 */ /* 0x048fe2000000000f */
[C---:B----4-:R-:W-:Y:S01]  /*0410*/  FFMA R14, R8.reuse, R16, R14 ;  /* 0x00000010080e7223 */ /* 0x050fe2000000000e */
[C---:B-----5:R-:W-:Y:S01]  /*0420*/  FFMA R12, R8.reuse, R18, R27 ;  /* 0x00000012080c7223 */ /* 0x060fe2000000001b */
[----:B------:R-:W-:Y:S01]  /*0430*/  FFMA R20, R8, R22, R20 ;  /* 0x0000001608147223 */ /* 0x000fe20000000014 */
[C---:B------:R-:W-:Y:S01]  /*0440*/  FFMA R15, R9.reuse, R13, R10 ;  /* 0x0000000d090f7223 */ /* 0x040fe2000000000a */
[C---:B------:R-:W-:Y:S01]  /*0450*/  FFMA R14, R9.reuse, R17, R14 ;  /* 0x00000011090e7223 */ /* 0x040fe2000000000e */
[C---:B------:R-:W-:Y:S01]  /*0460*/  FFMA R27, R9.reuse, R19, R12 ;  /* 0x00000013091b7223 */ /* 0x040fe2000000000c */
[----:B------:R-:W-:Y:S01]  /*0470*/  FFMA R20, R9, R23, R20 ;  /* 0x0000001709147223 */ /* 0x000fe20000000014 */
[----:B------:R-:W-:Y:S06]  /*0480*/  @P1 BRA `(.L_x_35) ;  /* 0xfffffffc00881947 */ /* 0x000fec000383ffff */
.L_x_34:
[----:B------:R-:W-:Y:S05]  /*0490*/  BSYNC.RECONVERGENT B1 ;  /* 0x0000000000017941 */ /* 0x000fea0003800200 */
.L_x_33:
[----:B------:R-:W-:Y:S05]  /*04a0*/  @!P0 BRA `(.L_x_32) ;  /* 0x0000000400888947 */ /* 0x000fea0003800000 */
[----:B------:R-:W-:-:S04]  /*04b0*/  IMAD.WIDE R32, R3, 0xc, RZ ;  /* 0x0000000c03207825 */ /* 0x000fc800078e02ff */
[----:B------:R-:W-:Y:S01]  /*04c0*/  IMAD.WIDE.U32 R8, R7, 0x8, RZ ;  /* 0x0000000807087825 */ /* 0x000fe200078e00ff */
[----:B------:R-:W-:Y:S02]  /*04d0*/  IADD3 R31, P0, PT, -R32, 0x800, RZ ;  /* 0x00000800201f7810 */ /* 0x000fe40007f1e1ff */
[----:B------:R-:W-:Y:S02]  /*04e0*/  MOV R30, R8 ;  /* 0x00000008001e7202 */ /* 0x000fe40000000f00 */
[----:B------:R-:W-:Y:S02]  /*04f0*/  MOV R6, R9 ;  /* 0x0000000900067202 */ /* 0x000fe40000000f00 */
[----:B------:R-:W-:-:S07]  /*0500*/  IADD3.X R32, PT, PT, RZ, ~R33, RZ, P0, !PT ;  /* 0x80000021ff207210 */ /* 0x000fce00007fe4ff */
.L_x_36:
        /* <DEDUP_REMOVED lines=11> */
[----:B------:R-:W-:-:S03]  /*05c0*/  IMAD.WIDE R36, R3, 0x4, R10 ;  /* 0x0000000403247825 */ /* 0x000fc600078e020a */
[----:B------:R-:W5:Y:S04]  /*05d0*/  LDG.E.64.CONSTANT R10, desc[UR4][R10.64] ;  /* 0x000000040a0a7981 */ /* 0x000f68000c1e9b00 */
[----:B------:R-:W5:Y:S01]  /*05e0*/  LDG.E.64.CONSTANT R16, desc[UR4][R36.64] ;  /* 0x0000000424107981 */ /* 0x000f62000c1e9b00 */
[----:B--2---:R-:W-:-:S04]  /*05f0*/  FFMA R12, R8, R12, R21 ;  /* 0x0000000c080c7223 */ /* 0x004fc80000000015 */
[----:B------:R-:W-:Y:S01]  /*0600*/  FFMA R26, R9, R13, R12 ;  /* 0x0000000d091a7223 */ /* 0x000fe2000000000c */
[----:B------:R-:W-:-:S04]  /*0610*/  IADD3 R12, P0, PT, R36, R31, RZ ;  /* 0x0000001f240c7210 */ /* 0x000fc80007f1e0ff */
[----:B------:R-:W-:Y:S01]  /*0620*/  IADD3.X R13, PT, PT, R37, R32, RZ, P0, !PT ;  /* 0x00000020250d7210 */ /* 0x000fe200007fe4ff */
[C---:B---3--:R-:W-:Y:S01]  /*0630*/  FFMA R18, R8.reuse, R18, R15 ;  /* 0x0000001208127223 */ /* 0x048fe2000000000f */
[----:B----4-:R-:W-:Y:S02]  /*0640*/  FFMA R22, R8, R22, R14 ;  /* 0x0000001608167223 */ /* 0x010fe4000000000e */
[----:B------:R-:W2:Y:S01]  /*0650*/  LDG.E.64.CONSTANT R14, desc[UR4][R28.64+0x800] ;  /* 0x000800041c0e7981 */ /* 0x000ea2000c1e9b00 */
[----:B------:R-:W-:-:S03]  /*0660*/  IMAD.WIDE R38, R3, 0x4, R12 ;  /* 0x0000000403267825 */ /* 0x000fc600078e020c */
[----:B------:R-:W2:Y:S01]  /*0670*/  LDG.E.64.CONSTANT R12, desc[UR4][R12.64] ;  /* 0x000000040c0c7981 */ /* 0x000ea2000c1e9b00 */
[----:B-----5:R-:W-:-:S03]  /*0680*/  FFMA R16, R8, R16, R20 ;  /* 0x0000001008107223 */ /* 0x020fc60000000014 */
[----:B------:R-:W3:Y:S01]  /*0690*/  LDG.E.64.CONSTANT R20, desc[UR4][R38.64] ;  /* 0x0000000426147981 */ /* 0x000ee2000c1e9b00 */
[----:B------:R-:W-:Y:S01]  /*06a0*/  FFMA R10, R8, R10, R27 ;  /* 0x0000000a080a7223 */ /* 0x000fe2000000001b */
[----:B------:R-:W-:Y:S01]  /*06b0*/  FFMA R8, R9, R19, R18 ;  /* 0x0000001309087223 */ /* 0x000fe20000000012 */
[----:B------:R-:W-:-:S04]  /*06c0*/  IMAD.WIDE R18, R3, 0x4, R38 ;  /* 0x0000000403127825 */ /* 0x000fc800078e0226 */
[C---:B------:R-:W-:Y:S01]  /*06d0*/  FFMA R36, R9.reuse, R23, R22 ;  /* 0x0000001709247223 */ /* 0x040fe20000000016 */
[C---:B------:R-:W-:Y:S01]  /*06e0*/  FFMA R27, R9.reuse, R11, R10 ;  /* 0x0000000b091b7223 */ /* 0x040fe2000000000a */
[----:B------:R-:W-:Y:S01]  /*06f0*/  FFMA R33, R9, R17, R16 ;  /* 0x0000001109217223 */ /* 0x000fe20000000010 */
[----:B------:R-:W4:Y:S04]  /*0700*/  LDG.E.64.CONSTANT R22, desc[UR4][R24.64+0x800] ;  /* 0x0008000418167981 */ /* 0x000f28000c1e9b00 */
[----:B------:R-:W5:Y:S01]  /*0710*/  LDG.E.64.CONSTANT R16, desc[UR4][R18.64] ;  /* 0x0000000412107981 */ /* 0x000f62000c1e9b00 */
[----:B--2---:R-:W-:Y:S01]  /*0720*/  FFMA R12, R14, R12, R8 ;  /* 0x0000000c0e0c7223 */ /* 0x004fe20000000008 */
[----:B------:R-:W-:-:S04]  /*0730*/  IMAD.WIDE R8, R3, 0x4, R18 ;  /* 0x0000000403087825 */ /* 0x000fc800078e0212 */
[----:B---3--:R-:W-:Y:S01]  /*0740*/  FFMA R20, R14, R20, R36 ;  /* 0x000000140e147223 */ /* 0x008fe20000000024 */
[----:B------:R-:W2:Y:S01]  /*0750*/  LDG.E.64.CONSTANT R18, desc[UR4][R8.64] ;  /* 0x0000000408127981 */ /* 0x000ea2000c1e9b00 */
[----:B------:R-:W-:-:S04]  /*0760*/  IADD3 R36, P0, PT, R8, R31, RZ ;  /* 0x0000001f08247210 */ /* 0x000fc80007f1e0ff */
[----:B------:R-:W-:Y:S02]  /*0770*/  IADD3.X R37, PT, PT, R9, R32, RZ, P0, !PT ;  /* 0x0000002009257210 */ /* 0x000fe400007fe4ff */
[----:B------:R-:W3:Y:S04]  /*0780*/  LDG.E.64.CONSTANT R8, desc[UR4][R28.64+0x1000] ;  /* 0x001000041c087981 */ /* 0x000ee8000c1e9b00 */
[----:B------:R0:W3:Y:S01]  /*0790*/  LDG.E.64.CONSTANT R10, desc[UR4][R36.64] ;  /* 0x00000004240a7981 */ /* 0x0000e2000c1e9b00 */
[C---:B----4-:R-:W-:Y:S01]  /*07a0*/  FFMA R22, R14.reuse, R22, R26 ;  /* 0x000000160e167223 */ /* 0x050fe2000000001a */
[----:B-----5:R-:W-:Y:S01]  /*07b0*/  FFMA R16, R14, R16, R27 ;  /* 0x000000100e107223 */ /* 0x020fe2000000001b */
[----:B0-----:R-:W-:-:S04]  /*07c0*/  IMAD.WIDE R36, R3, 0x4, R36 ;  /* 0x0000000403247825 */ /* 0x001fc800078e0224 */
[----:B------:R-:W-:Y:S01]  /*07d0*/  FFMA R23, R15, R23, R22 ;  /* 0x000000170f177223 */ /* 0x000fe20000000016 */
[----:B------:R-:W-:-:S04]  /*07e0*/  IMAD.WIDE R26, R3, 0x4, R36 ;  /* 0x00000004031a7825 */ /* 0x000fc800078e0224 */
[C---:B------:R-:W-:Y:S01]  /*07f0*/  FFMA R21, R15.reuse, R21, R20 ;  /* 0x000000150f157223 */ /* 0x040fe20000000014 */
[C---:B------:R-:W-:Y:S01]  /*0800*/  FFMA R20, R15.reuse, R17, R16 ;  /* 0x000000110f147223 */ /* 0x040fe20000000010 */
[----:B--2---:R-:W-:Y:S01]  /*0810*/  FFMA R18, R14, R18, R33 ;  /* 0x000000120e127223 */ /* 0x004fe20000000021 */
[C---:B------:R-:W-:Y:S02]  /*0820*/  FFMA R14, R15.reuse, R13, R12 ;  /* 0x0000000d0f0e7223 */ /* 0x040fe4000000000c */
[----:B------:R0:W2:Y:S01]  /*0830*/  LDG.E.64.CONSTANT R12, desc[UR4][R36.64] ;  /* 0x00000004240c7981 */ /* 0x0000a2000c1e9b00 */
[----:B------:R-:W-:-:S03]  /*0840*/  FFMA R22, R15, R19, R18 ;  /* 0x000000130f167223 */ /* 0x000fc60000000012 */
[----:B------:R-:W4:Y:S01]  /*0850*/  LDG.E.64.CONSTANT R18, desc[UR4][R24.64+0x1000] ;  /* 0x0010000418127981 */ /* 0x000f22000c1e9b00 */
[----:B0-----:R-:W-:-:S04]  /*0860*/  IMAD.WIDE R36, R3, 0x4, R26 ;  /* 0x0000000403247825 */ /* 0x001fc800078e021a */
[----:B---3--:R-:W-:Y:S02]  /*0870*/  FFMA R10, R8, R10, R14 ;  /* 0x0000000a080a7223 */ /* 0x008fe4000000000e */
[----:B------:R-:W3:Y:S04]  /*0880*/  LDG.E.64.CONSTANT R14, desc[UR4][R26.64] ;  /* 0x000000041a0e7981 */ /* 0x000ee8000c1e9b00 */
[----:B------:R0:W5:Y:S02]  /*0890*/  LDG.E.64.CONSTANT R16, desc[UR4][R36.64] ;  /* 0x0000000424107981 */ /* 0x000164000c1e9b00 */
[----:B0-----:R-:W-:-:S04]  /*08a0*/  IADD3 R36, P0, PT, R36, R31, RZ ;  /* 0x0000001f24247210 */ /* 0x001fc80007f1e0ff */
[----:B------:R-:W-:-:S03]  /*08b0*/  IADD3.X R37, PT, PT, R37, R32, RZ, P0, !PT ;  /* 0x0000002025257210 */ /* 0x000fc600007fe4ff */
[----:B------:R-:W-:-:S04]  /*08c0*/  IMAD.WIDE R26, R3, 0x4, R36 ;  /* 0x00000004031a7825 */ /* 0x000fc800078e0224 */
[C---:B--2---:R-:W-:Y:S01]  /*08d0*/  FFMA R12, R8.reuse, R12, R21 ;  /* 0x0000000c080c7223 */ /* 0x044fe20000000015 */
[C---:B----4-:R-:W-:Y:S01]  /*08e0*/  FFMA R18, R8.reuse, R18, R23 ;  /* 0x0000001208127223 */ /* 0x050fe20000000017 */
[C---:B---3--:R-:W-:Y:S02]  /*08f0*/  FFMA R14, R8.reuse, R14, R20 ;  /* 0x0000000e080e7223 */ /* 0x048fe40000000014 */
[----:B------:R-:W2:Y:S01]  /*0900*/  LDG.E.64.CONSTANT R20, desc[UR4][R24.64+0x1800] ;  /* 0x0018000418147981 */ /* 0x000ea2000c1e9b00 */
[----:B-----5:R-:W-:Y:S01]  /*0910*/  FFMA R16, R8, R16, R22 ;  /* 0x0000001008107223 */ /* 0x020fe20000000016 */
[----:B------:R-:W-:Y:S02]  /*0920*/  FFMA R8, R9, R19, R18 ;  /* 0x0000001309087223 */ /* 0x000fe40000000012 */
[----:B------:R-:W3:Y:S04]  /*0930*/  LDG.E.64.CONSTANT R22, desc[UR4][R36.64] ;  /* 0x0000000424167981 */ /* 0x000ee8000c1e9b00 */
[----:B------:R0:W2:Y:S04]  /*0940*/  LDG.E.64.CONSTANT R18, desc[UR4][R28.64+0x1800] ;  /* 0x001800041c127981 */ /* 0x0000a8000c1e9b00 */
[----:B------:R-:W4:Y:S01]  /*0950*/  LDG.E.64.CONSTANT R24, desc[UR4][R26.64] ;  /* 0x000000041a187981 */ /* 0x000f22000c1e9b00 */
[----:B0-----:R-:W-:-:S05]  /*0960*/  IMAD.WIDE R28, R3, 0x4, R26 ;  /* 0x00000004031c7825 */ /* 0x001fca00078e021a */
[----:B------:R-:W5:Y:S01]  /*0970*/  LDG.E.64.CONSTANT R26, desc[UR4][R28.64] ;  /* 0x000000041c1a7981 */ /* 0x000f62000c1e9b00 */
[----:B------:R-:W-:-:S05]  /*0980*/  IMAD.WIDE R36, R3, 0x4, R28 ;  /* 0x0000000403247825 */ /* 0x000fca00078e021c */
[----:B------:R-:W5:Y:S01]  /*0990*/  LDG.E.64.CONSTANT R28, desc[UR4][R36.64] ;  /* 0x00000004241c7981 */ /* 0x000f62000c1e9b00 */
[----:B------:R-:W-:-:S04]  /*09a0*/  IADD3 R7, PT, PT, R7, 0x400, RZ ;  /* 0x0000040007077810 */ /* 0x000fc80007ffe0ff */
[----:B------:R-:W-:Y:S01]  /*09b0*/  ISETP.GE.AND P0, PT, R7, R5, PT ;  /* 0x000000050700720c */ /* 0x000fe20003f06270 */
[C---:B------:R-:W-:Y:S01]  /*09c0*/  FFMA R11, R9.reuse, R11, R10 ;  /* 0x0000000b090b7223 */ /* 0x040fe2000000000a */
[C---:B------:R-:W-:Y:S01]  /*09d0*/  FFMA R13, R9.reuse, R13, R12 ;  /* 0x0000000d090d7223 */ /* 0x040fe2000000000c */
[C---:B------:R-:W-:Y:S01]  /*09e0*/  FFMA R15, R9.reuse, R15, R14 ;  /* 0x0000000f090f7223 */ /* 0x040fe2000000000e */
[----:B------:R-:W-:Y:S01]  /*09f0*/  FFMA R17, R9, R17, R16 ;  /* 0x0000001109117223 */ /* 0x000fe20000000010 */
[----:B------:R-:W-:-:S04]  /*0a00*/  IADD3 R30, P1, PT, R30, 0x2000, RZ ;  /* 0x000020001e1e7810 */ /* 0x000fc80007f3e0ff */
[----:B------:R-:W-:Y:S01]  /*0a10*/  IADD3.X R6, PT, PT, RZ, R6, RZ, P1, !PT ;  /* 0x00000006ff067210 */ /* 0x000fe20000ffe4ff */
[C---:B--2---:R-:W-:Y:S01]  /*0a20*/  FFMA R8, R18.reuse, R20, R8 ;  /* 0x0000001412087223 */ /* 0x044fe20000000008 */
[C---:B---3--:R-:W-:Y:S01]  /*0a30*/  FFMA R22, R18.reuse, R22, R11 ;  /* 0x0000001612167223 */ /* 0x048fe2000000000b */
[C---:B----4-:R-:W-:Y:S02]  /*0a40*/  FFMA R24, R18.reuse, R24, R13 ;  /* 0x0000001812187223 */ /* 0x050fe4000000000d */
[C---:B------:R-:W-:Y:S02]  /*0a50*/  FFMA R21, R19.reuse, R21, R8 ;  /* 0x0000001513157223 */ /* 0x040fe40000000008 */
[C---:B------:R-:W-:Y:S01]  /*0a60*/  FFMA R14, R19.reuse, R25, R24 ;  /* 0x00000019130e7223 */ /* 0x040fe20000000018 */
[----:B-----5:R-:W-:Y:S01]  /*0a70*/  FFMA R26, R18, R26, R15 ;  /* 0x0000001a121a7223 */ /* 0x020fe2000000000f */
[----:B------:R-:W-:-:S03]  /*0a80*/  FFMA R15, R19, R23, R22 ;  /* 0x00000017130f7223 */ /* 0x000fc60000000016 */
[----:B------:R-:W-:Y:S01]  /*0a90*/  FFMA R27, R19, R27, R26 ;  /* 0x0000001b131b7223 */ /* 0x000fe2000000001a */
[----:B------:R-:W-:-:S04]  /*0aa0*/  FFMA R28, R18, R28, R17 ;  /* 0x0000001c121c7223 */ /* 0x000fc80000000011 */
[----:B------:R-:W-:Y:S01]  /*0ab0*/  FFMA R20, R19, R29, R28 ;  /* 0x0000001d13147223 */ /* 0x000fe2000000001c */
[----:B------:R-:W-:Y:S06]  /*0ac0*/  @!P0 BRA `(.L_x_36) ;  /* 0xfffffff800908947 */ /* 0x000fec000383ffff */
.L_x_32:
[----:B------:R-:W-:Y:S05]  /*0ad0*/  BSYNC.RECONVERGENT B0 ;  /* 0x0000000000007941 */ /* 0x000fea0003800200 */
.L_x_31:
        /* <DEDUP_REMOVED lines=8> */
[C---:B------:R-:W-:Y:S02]  /*0b60*/  LEA R17, R3.reuse, R3, 0x1 ;  /* 0x0000000303117211 */ /* 0x040fe400078e08ff */
[----:B------:R-:W-:-:S03]  /*0b70*/  SHF.L.U32 R5, R3, 0x2, RZ ;  /* 0x0000000203057819 */ /* 0x000fc600000006ff */
[----:B------:R-:W2:Y:S01]  /*0b80*/  LDG.E.CONSTANT R34, desc[UR4][R34.64+-0x4] ;  /* 0xfffffc0422227981 */ /* 0x000ea2000c1e9900 */
[----:B0-----:R-:W-:-:S03]  /*0b90*/  IMAD.WIDE R6, R3, 0x4, R6 ;  /* 0x0000000403067825 */ /* 0x001fc600078e0206 */
[----:B------:R-:W-:-:S04]  /*0ba0*/  IADD3 R8, P0, PT, R6, -0x4, RZ ;  /* 0xfffffffc06087810 */ /* 0x000fc80007f1e0ff */
[----:B------:R-:W-:Y:S01]  /*0bb0*/  IADD3.X R9, PT, PT, R7, -0x1, RZ, P0, !PT ;  /* 0xffffffff07097810 */ /* 0x000fe200007fe4ff */
[----:B------:R-:W-:Y:S02]  /*0bc0*/  IMAD.WIDE R10, R3, 0x4, R6 ;  /* 0x00000004030a7825 */ /* 0x000fe400078e0206 */
[----:B------:R-:W2:Y:S02]  /*0bd0*/  LDG.E.CONSTANT R6, desc[UR4][R6.64+-0x4] ;  /* 0xfffffc0406067981 */ /* 0x000ea4000c1e9900 */
[--C-:B------:R-:W-:Y:S02]  /*0be0*/  IMAD.WIDE R12, R13, 0x4, R8.reuse ;  /* 0x000000040d0c7825 */ /* 0x100fe400078e0208 */
[----:B------:R-:W3:Y:S02]  /*0bf0*/  LDG.E.CONSTANT R10, desc[UR4][R10.64+-0x4] ;  /* 0xfffffc040a0a7981 */ /* 0x000ee4000c1e9900 */
[--C-:B------:R-:W-:Y:S02]  /*0c00*/  IMAD.WIDE R16, R17, 0x4, R8.reuse ;  /* 0x0000000411107825 */ /* 0x100fe400078e0208 */
[----:B------:R-:W4:Y:S02]  /*0c10*/  LDG.E.CONSTANT R13, desc[UR4][R12.64] ;  /* 0x000000040c0d7981 */ /* 0x000f24000c1e9900 */
[----:B------:R-:W-:-:S02]  /*0c20*/  IMAD.WIDE R8, R5, 0x4, R8 ;  /* 0x0000000405087825 */ /* 0x000fc400078e0208 */
[----:B------:R-:W5:Y:S04]  /*0c30*/  LDG.E.CONSTANT R16, desc[UR4][R16.64] ;  /* 0x0000000410107981 */ /* 0x000f68000c1e9900 */
[----:B------:R-:W5:Y:S01]  /*0c40*/  LDG.E.CONSTANT R9, desc[UR4][R8.64] ;  /* 0x0000000408097981 */ /* 0x000f62000c1e9900 */
[C---:B--2---:R-:W-:Y:S01]  /*0c50*/  FFMA R21, R34.reuse, R6, R21 ;  /* 0x0000000622157223 */ /* 0x044fe20000000015 */
[C---:B---3--:R-:W-:Y:S01]  /*0c60*/  FFMA R15, R34.reuse, R10, R15 ;  /* 0x0000000a220f7223 */ /* 0x048fe2000000000f */
[C---:B----4-:R-:W-:Y:S01]  /*0c70*/  FFMA R14, R34.reuse, R13, R14 ;  /* 0x0000000d220e7223 */ /* 0x050fe2000000000e */
[C---:B-----5:R-:W-:Y:S01]  /*0c80*/  FFMA R27, R34.reuse, R16, R27 ;  /* 0x00000010221b7223 */ /* 0x060fe2000000001b */
[----:B------:R-:W-:-:S07]  /*0c90*/  FFMA R20, R34, R9, R20 ;  /* 0x0000000922147223 */ /* 0x000fce0000000014 */
.L_x_38:
[----:B------:R-:W-:Y:S05]  /*0ca0*/  BSYNC.RECONVERGENT B0 ;  /* 0x0000000000007941 */ /* 0x000fea0003800200 */
.L_x_37:
[----:B------:R-:W0:Y:S01]  /*0cb0*/  SHFL.BFLY PT, R6, R21, 0x10, 0x1f ;  /* 0x0e001f0015067f89 */ /* 0x000e2200000e0000 */
[----:B------:R-:W-:Y:S01]  /*0cc0*/  BSSY.RECONVERGENT B0, `(.L_x_39) ;  /* 0x000003f000007945 */ /* 0x000fe20003800200 */
[----:B------:R-:W-:Y:S02]  /*0cd0*/  ISETP.GT.U32.AND P1, PT, R4, 0x1f, PT ;  /* 0x0000001f0400780c */ /* 0x000fe40003f24070 */
[----:B------:R-:W1:Y:S04]  /*0ce0*/  SHFL.BFLY PT, R8, R15, 0x10, 0x1f ;  /* 0x0e001f000f087f89 */ /* 0x000e6800000e0000 */
[----:B------:R-:W2:Y:S04]  /*0cf0*/  SHFL.BFLY PT, R3, R14, 0x10, 0x1f ;  /* 0x0e001f000e037f89 */ /* 0x000ea800000e0000 */
[----:B------:R-:W3:Y:S04]  /*0d00*/  SHFL.BFLY PT, R10, R27, 0x10, 0x1f ;  /* 0x0e001f001b0a7f89 */ /* 0x000ee800000e0000 */
[----:B------:R-:W4:Y:S01]  /*0d10*/  SHFL.BFLY PT, R7, R20, 0x10, 0x1f ;  /* 0x0e001f0014077f89 */ /* 0x000f2200000e0000 */
[----:B0-----:R-:W-:Y:S01]  /*0d20*/  FADD R6, R6, R21 ;  /* 0x0000001506067221 */ /* 0x001fe20000000000 */
[----:B-1----:R-:W-:Y:S01]  /*0d30*/  FADD R5, R8, R15 ;  /* 0x0000000f08057221 */ /* 0x002fe20000000000 */
[----:B--2---:R-:W-:-:S04]  /*0d40*/  FADD R9, R3, R14 ;  /* 0x0000000e03097221 */ /* 0x004fc80000000000 */
[----:B------:R-:W0:Y:S01]  /*0d50*/  SHFL.BFLY PT, R8, R5, 0x8, 0x1f ;  /* 0x0d001f0005087f89 */ /* 0x000e2200000e0000 */
[----:B---3--:R-:W-:-:S03]  /*0d60*/  FADD R11, R10, R27 ;  /* 0x0000001b0a0b7221 */ /* 0x008fc60000000000 */
[----:B------:R-:W1:Y:S01]  /*0d70*/  SHFL.BFLY PT, R3, R6, 0x8, 0x1f ;  /* 0x0d001f0006037f89 */ /* 0x000e6200000e0000 */
[----:B----4-:R-:W-:-:S03]  /*0d80*/  FADD R16, R7, R20 ;  /* 0x0000001407107221 */ /* 0x010fc60000000000 */
[----:B------:R-:W2:Y:S04]  /*0d90*/  SHFL.BFLY PT, R10, R9, 0x8, 0x1f ;  /* 0x0d001f00090a7f89 */ /* 0x000ea800000e0000 */
[----:B------:R-:W3:Y:S04]  /*0da0*/  SHFL.BFLY PT, R12, R11, 0x8, 0x1f ;  /* 0x0d001f000b0c7f89 */ /* 0x000ee800000e0000 */
[----:B------:R-:W4:Y:S01]  /*0db0*/  SHFL.BFLY PT, R15, R16, 0x8, 0x1f ;  /* 0x0d001f00100f7f89 */ /* 0x000f2200000e0000 */
        /* <DEDUP_REMOVED lines=23> */
[----:B--2---:R-:W-:Y:S01]  /*0f30*/  FADD R12, R11, R12 ;  /* 0x0000000c0b0c7221 */ /* 0x004fe20000000000 */
[----:B------:R-:W-:Y:S02]  /*0f40*/  LOP3.LUT P0, R11, R4, 0x1f, RZ, 0xc0, !PT ;  /* 0x0000001f040b7812 */ /* 0x000fe4000780c0ff */
[----:B------:R-:W1:Y:S01]  /*0f50*/  SHFL.BFLY PT, R6, R5, 0x1, 0x1f ;  /* 0x0c201f0005067f89 */ /* 0x000e6200000e0000 */
[----:B---3--:R-:W-:-:S03]  /*0f60*/  FADD R10, R14, R7 ;  /* 0x000000070e0a7221 */ /* 0x008fc60000000000 */
[----:B------:R-:W2:Y:S01]  /*0f70*/  SHFL.BFLY PT, R7, R12, 0x1, 0x1f ;  /* 0x0c201f000c077f89 */ /* 0x000ea200000e0000 */
[----:B----4-:R-:W-:-:S03]  /*0f80*/  FADD R13, R18, R13 ;  /* 0x0000000d120d7221 */ /* 0x010fc60000000000 */
[----:B------:R-:W3:Y:S04]  /*0f90*/  SHFL.BFLY PT, R9, R10, 0x1, 0x1f ;  /* 0x0c201f000a097f89 */ /* 0x000ee800000e0000 */
[----:B------:R-:W4:Y:S01]  /*0fa0*/  SHFL.BFLY PT, R14, R13, 0x1, 0x1f ;  /* 0x0c201f000d0e7f89 */ /* 0x000f2200000e0000 */
[----:B0-----:R-:W-:Y:S01]  /*0fb0*/  FADD R8, R3, R8 ;  /* 0x0000000803087221 */ /* 0x001fe20000000000 */
[----:B-1----:R-:W-:Y:S01]  /*0fc0*/  FADD R16, R5, R6 ;  /* 0x0000000605107221 */ /* 0x002fe20000000000 */
[----:B--2---:R-:W-:Y:S01]  /*0fd0*/  FADD R18, R12, R7 ;  /* 0x000000070c127221 */ /* 0x004fe20000000000 */
[----:B---3--:R-:W-:Y:S01]  /*0fe0*/  FADD R20, R10, R9 ;  /* 0x000000090a147221 */ /* 0x008fe20000000000 */
[----:B----4-:R-:W-:Y:S01]  /*0ff0*/  FADD R14, R13, R14 ;  /* 0x0000000e0d0e7221 */ /* 0x010fe20000000000 */
        /* <DEDUP_REMOVED lines=10> */
[----:B------:R0:W-:Y:S02]  /*10a0*/  STS [R3+0x10], R14 ;  /* 0x0000100e03007388 */ /* 0x0001e40000000800 */
.L_x_40:
[----:B------:R-:W-:Y:S05]  /*10b0*/  BSYNC.RECONVERGENT B0 ;  /* 0x0000000000007941 */ /* 0x000fea0003800200 */
.L_x_39:
[----:B------:R-:W-:Y:S06]  /*10c0*/  BAR.SYNC.DEFER_BLOCKING 0x0 ;  /* 0x0000000000007b1d */ /* 0x000fec0000010000 */
[----:B------:R-:W-:Y:S05]  /*10d0*/  @P1 EXIT ;  /* 0x000000000000194d */ /* 0x000fea0003800000 */
[----:B------:R-:W1:Y:S01]  /*10e0*/  S2R R6, SR_CgaCtaId ;  /* 0x0000000000067919 */ /* 0x000e620000008800 */
[----:B0-----:R-:W-:Y:S01]  /*10f0*/  MOV R3, 0x400 ;  /* 0x0000040000037802 */ /* 0x001fe20000000f00 */
[----:B------:R-:W-:Y:S01]  /*1100*/  HFMA2 R10, -RZ, RZ, 0, 0 ;  /* 0x00000000ff0a7431 */ /* 0x000fe200000001ff */
[----:B------:R-:W-:Y:S01]  /*1110*/  ISETP.GT.U32.AND P0, PT, R11, 0x7, PT ;  /* 0x000000070b00780c */ /* 0x000fe20003f04070 */
        /* <DEDUP_REMOVED lines=10> */
[----:B------:R-:W4:Y:S01]  /*11c0*/  @!P0 LDS R15, [R11+0x10] ;  /* 0x000010000b0f8984 */ /* 0x000f220000000800 */
[----:B------:R-:W-:-:S03]  /*11d0*/  ISETP.NE.AND P0, PT, R4, RZ, PT ;  /* 0x000000ff0400720c */ /* 0x000fc60003f05270 */
[----:B0-----:R-:W0:Y:S04]  /*11e0*/  SHFL.BFLY PT, R8, R7, 0x10, 0x1f ;  /* 0x0e001f0007087f89 */ /* 0x001e2800000e0000 */
[----:B-1----:R-:W1:Y:S04]  /*11f0*/  SHFL.BFLY PT, R6, R3, 0x10, 0x1f ;  /* 0x0e001f0003067f89 */ /* 0x002e6800000e0000 */
[----:B--2---:R-:W2:Y:S04]  /*1200*/  SHFL.BFLY PT, R5, R10, 0x10, 0x1f ;  /* 0x0e001f000a057f89 */ /* 0x004ea800000e0000 */
[----:B---3--:R-:W3:Y:S04]  /*1210*/  SHFL.BFLY PT, R14, R13, 0x10, 0x1f ;  /* 0x0e001f000d0e7f89 */ /* 0x008ee800000e0000 */
[----:B----4-:R-:W4:Y:S01]  /*1220*/  SHFL.BFLY PT, R16, R15, 0x10, 0x1f ;  /* 0x0e001f000f107f89 */ /* 0x010f2200000e0000 */
        /* <DEDUP_REMOVED lines=32> */
[----:B------:R0:W1:Y:S01]  /*1430*/  SHFL.BFLY PT, R10, R9, 0x1, 0x1f ;  /* 0x0c201f00090a7f89 */ /* 0x00006200000e0000 */
[----:B--2---:R-:W-:-:S03]  /*1440*/  FADD R12, R11, R12 ;  /* 0x0000000c0b0c7221 */ /* 0x004fc60000000000 */
[----:B------:R0:W2:Y:S01]  /*1450*/  SHFL.BFLY PT, R8, R3, 0x1, 0x1f ;  /* 0x0c201f0003087f89 */ /* 0x0000a200000e0000 */
[----:B---3--:R-:W-:-:S03]  /*1460*/  FADD R13, R14, R7 ;  /* 0x000000070e0d7221 */ /* 0x008fc60000000000 */
[----:B------:R0:W3:Y:S01]  /*1470*/  SHFL.BFLY PT, R11, R12, 0x1, 0x1f ;  /* 0x0c201f000c0b7f89 */ /* 0x0000e200000e0000 */
[----:B----4-:R-:W-:-:S03]  /*1480*/  FADD R15, R18, R15 ;  /* 0x0000000f120f7221 */ /* 0x010fc60000000000 */
[----:B------:R0:W4:Y:S04]  /*1490*/  SHFL.BFLY PT, R14, R13, 0x1, 0x1f ;  /* 0x0c201f000d0e7f89 */ /* 0x00012800000e0000 */
[----:B------:R0:W0:Y:S01]  /*14a0*/  SHFL.BFLY PT, R16, R15, 0x1, 0x1f ;  /* 0x0c201f000f107f89 */ /* 0x00002200000e0000 */
[----:B------:R-:W-:Y:S05]  /*14b0*/  @P0 EXIT ;  /* 0x000000000000094d */ /* 0x000fea0003800000 */
[----:B------:R-:W5:Y:S01]  /*14c0*/  LDC.U8 R4, c[0x0][0x3a8] ;  /* 0x0000ea00ff047b82 */ /* 0x000f620000000000 */
[----:B------:R-:W-:Y:S02]  /*14d0*/  MOV R17, RZ ;  /* 0x000000ff00117202 */ /* 0x000fe40000000f00 */
[----:B-----5:R-:W-:-:S04]  /*14e0*/  PRMT R4, R4, 0x8880, RZ ;  /* 0x0000888004047816 */ /* 0x020fc800000000ff */
[----:B------:R-:W-:Y:S02]  /*14f0*/  ISETP.NE.AND P0, PT, R4, RZ, PT ;  /* 0x000000ff0400720c */ /* 0x000fe40003f05270 */
[----:B------:R-:W5:Y:S11]  /*1500*/  LDC.64 R4, c[0x0][0x398] ;  /* 0x0000e600ff047b82 */ /* 0x000f760000000a00 */
[----:B------:R-:W1:Y:S02]  /*1510*/  @P0 LDC.64 R6, c[0x0][0x390] ;  /* 0x0000e400ff060b82 */ /* 0x000e640000000a00 */
[----:B-1----:R-:W-:-:S05]  /*1520*/  @P0 IMAD.WIDE.U32 R6, R0, 0x4, R6 ;  /* 0x0000000400060825 */ /* 0x002fca00078e0006 */
[----:B------:R5:W5:Y:S01]  /*1530*/  @P0 LDG.E.CONSTANT R17, desc[UR4][R6.64] ;  /* 0x0000000406110981 */ /* 0x000b62000c1e9900 */
[-C--:B------:R-:W-:Y:S01]  /*1540*/  IADD3 R19, PT, PT, R0, R2.reuse, RZ ;  /* 0x0000000200137210 */ /* 0x080fe20007ffe0ff */
[----:B------:R-:W-:Y:S01]  /*1550*/  FADD R10, R9, R10 ;  /* 0x0000000a090a7221 */ /* 0x000fe20000000000 */
[----:B0--3--:R-:W-:Y:S01]  /*1560*/  FADD R12, R12, R11 ;  /* 0x0000000b0c0c7221 */ /* 0x009fe20000000000 */
[----:B--2---:R-:W-:Y:S01]  /*1570*/  FADD R8, R3, R8 ;  /* 0x0000000803087221 */ /* 0x004fe20000000000 */
[-C--:B------:R-:W-:Y:S01]  /*1580*/  IADD3 R9, PT, PT, R19, R2.reuse, RZ ;  /* 0x0000000213097210 */ /* 0x080fe20007ffe0ff */
[----:B----4-:R-:W-:Y:S01]  /*1590*/  FADD R14, R13, R14 ;  /* 0x0000000e0d0e7221 */ /* 0x010fe20000000000 */
[----:B------:R-:W-:Y:S02]  /*15a0*/  FADD R16, R15, R16 ;  /* 0x000000100f107221 */ /* 0x000fe40000000000 */
[----:B------:R-:W-:Y:S01]  /*15b0*/  IADD3 R11, PT, PT, R9, R2, RZ ;  /* 0x00000002090b7210 */ /* 0x000fe20007ffe0ff */
[----:B-----5:R-:W-:-:S03]  /*15c0*/  IMAD.WIDE.U32 R6, R19, 0x4, R4 ;  /* 0x0000000413067825 */ /* 0x020fc600078e0004 */
[----:B------:R-:W-:Y:S01]  /*15d0*/  IADD3 R25, PT, PT, R11, R2, RZ ;  /* 0x000000020b197210 */ /* 0x000fe20007ffe0ff */
        /* <DEDUP_REMOVED lines=13> */
[----:B------:R-:W-:Y:S01]  /*16b0*/  STG.E desc[UR4][R4.64], R17 ;  /* 0x0000001104007986 */ /* 0x000fe2000c101904 */
[----:B------:R-:W-:Y:S05]  /*16c0*/  EXIT ;  /* 0x000000000000794d */ /* 0x000fea0003800000 */
.L_x_41:
        /* <DEDUP_REMOVED lines=11> */
.L_x_909:


//--------------------- .text._Z19gemv_kernel_batchedIf6float2Li256ELi4EEvPKT_S3_S3_PS1_iib --------------------------
	.section	.text._Z19gemv_kernel_batchedIf6float2Li256ELi4EEvPKT_S3_S3_PS1_iib,"ax",@progbits
	.align	128
        .global         _Z19gemv_kernel_batchedIf6float2Li256ELi4EEvPKT_S3_S3_PS1_iib
        .type           _Z19gemv_kernel_batchedIf6float2Li256ELi4EEvPKT_S3_S3_PS1_iib,@function
        .size           _Z19gemv_kernel_batchedIf6float2Li256ELi4EEvPKT_S3_S3_PS1_iib,(.L_x_910 - _Z19gemv_kernel_batchedIf6float2Li256ELi4EEvPKT_S3_S3_PS1_iib)
        .other          _Z19gemv_kernel_batchedIf6float2Li256ELi4EEvPKT_S3_S3_PS1_iib,@"STO_CUDA_ENTRY STV_DEFAULT"
_Z19gemv_kernel_batchedIf6float2Li256ELi4EEvPKT_S3_S3_PS1_iib:
.text._Z19gemv_kernel_batchedIf6float2Li256ELi4EEvPKT_S3_S3_PS1_iib:
[----:B------:R-:W-:Y:S01]  /*0000*/  LDC R1, c[0x0][0x37c] ;  /* 0x0000df00ff017b82 */ /* 0x000fe20000000800 */
[----:B------:R-:W0:Y:S01]  /*0010*/  S2R R0, SR_CTAID.X ;  /* 0x0000000000007919 */ /* 0x000e220000002500 */
[----:B------:R-:W0:Y:S02]  /*0020*/  LDCU UR4, c[0x0][0x3a0] ;  /* 0x00007400ff0477ac */ /* 0x000e240008000800 */
[----:B0-----:R-:W-:-:S13]  /*0030*/  ISETP.GE.AND P0, PT, R0, UR4, PT ;  /* 0x0000000400007c0c */ /* 0x001fda000bf06270 */
[----:B------:R-:W-:Y:S05]  /*0040*/  @P0 EXIT ;  /* 0x000000000000094d */ /* 0x000fea0003800000 */
[----:B------:R-:W0:Y:S01]  /*0050*/  LDC R15, c[0x0][0x3a4] ;  /* 0x0000e900ff0f7b82 */ /* 0x000e220000000800 */
[----:B------:R-:W1:Y:S01]  /*0060*/  S2R R11, SR_TID.X ;  /* 0x00000000000b7919 */ /* 0x000e620000002100 */
[----:B------:R-:W2:Y:S01]  /*0070*/  LDCU.64 UR6, c[0x0][0x358] ;  /* 0x00006b00ff0677ac */ /* 0x000ea20008000a00 */
[----:B------:R-:W-:Y:S01]  /*0080*/  BSSY.RECONVERGENT B0, `(.L_x_42) ;  /* 0x000008c000007945 */ /* 0x000fe20003800200 */
[----:B------:R-:W-:Y:S01]  /*0090*/  HFMA2 R33, -RZ, RZ, 0, 0 ;  /* 0x00000000ff217431 */ /* 0x000fe200000001ff */
[----:B------:R-:W-:Y:S01]  /*00a0*/  MOV R27, RZ ;  /* 0x000000ff001b7202 */ /* 0x000fe20000000f00 */
[----:B------:R-:W3:Y:S01]  /*00b0*/  LDCU UR10, c[0x0][0x3a4] ;  /* 0x00007480ff0a77ac */ /* 0x000ee20008000800 */
[----:B------:R-:W-:Y:S01]  /*00c0*/  HFMA2 R5, -RZ, RZ, 0, 0 ;  /* 0x00000000ff057431 */ /* 0x000fe200000001ff */
[----:B------:R-:W4:Y:S01]  /*00d0*/  LDC.64 R6, c[0x0][0x380] ;  /* 0x0000e000ff067b82 */ /* 0x000f220000000a00 */
[----:B------:R-:W-:Y:S01]  /*00e0*/  MOV R29, RZ ;  /* 0x000000ff001d7202 */ /* 0x000fe20000000f00 */
[----:B------:R-:W0:Y:S02]  /*00f0*/  LDCU.64 UR8, c[0x0][0x388] ;  /* 0x00007100ff0877ac */ /* 0x000e240008000a00 */
        /* <DEDUP_REMOVED lines=15> */
[----:B------:R-:W0:Y:S01]  /*01f0*/  LDCU.64 UR4, c[0x0][0x380] ;  /* 0x00007000ff0477ac */ /* 0x000e220008000a00 */
[----:B------:R-:W1:Y:S01]  /*0200*/  LDC.64 R8, c[0x0][0x388] ;  /* 0x0000e200ff087b82 */ /* 0x000e620000000a00 */
[----:B------:R-:W-:Y:S01]  /*0210*/  IMAD.WIDE R2, R3, 0x4, RZ ;  /* 0x0000000403027825 */ /* 0x000fe200078e02ff */
[----:B------:R-:W-:-:S03]  /*0220*/  LEA.HI R10, R10, 0x1, RZ, 0x18 ;  /* 0x000000010a0a7811 */ /* 0x000fc600078fc0ff */
[----:B------:R-:W-:Y:S01]  /*0230*/  HFMA2 R33, -RZ, RZ, 0, 0 ;  /* 0x00000000ff217431 */ /* 0x000fe200000001ff */
[----:B------:R-:W-:Y:S02]  /*0240*/  MOV R27, RZ ;  /* 0x000000ff001b7202 */ /* 0x000fe40000000f00 */
[----:B------:R-:W-:Y:S01]  /*0250*/  LOP3.LUT R10, R10, 0x3, RZ, 0xc0, !PT ;  /* 0x000000030a0a7812 */ /* 0x000fe200078ec0ff */
[----:B------:R-:W-:Y:S01]  /*0260*/  IMAD.WIDE.U32 R4, R11, 0x8, R2 ;  /* 0x000000080b047825 */ /* 0x000fe200078e0002 */
[----:B------:R-:W-:Y:S02]  /*0270*/  MOV R29, RZ ;  /* 0x000000ff001d7202 */ /* 0x000fe40000000f00 */
[----:B------:R-:W-:Y:S02]  /*0280*/  IADD3 R20, PT, PT, -R10, RZ, RZ ;  /* 0x000000ff0a147210 */ /* 0x000fe40007ffe1ff */
[----:B0-----:R-:W-:Y:S02]  /*0290*/  IADD3 R14, P1, PT, R4, UR4, RZ ;  /* 0x00000004040e7c10 */ /* 0x001fe4000ff3e0ff */
[----:B------:R-:W-:-:S02]  /*02a0*/  MOV R4, R11 ;  /* 0x0000000b00047202 */ /* 0x000fc40000000f00 */
[----:B------:R-:W-:Y:S01]  /*02b0*/  IADD3.X R21, PT, PT, R5, UR5, RZ, P1, !PT ;  /* 0x0000000505157c10 */ /* 0x000fe20008ffe4ff */
[----:B------:R-:W-:Y:S02]  /*02c0*/  HFMA2 R5, -RZ, RZ, 0, 0 ;  /* 0x00000000ff057431 */ /* 0x000fe400000001ff */
[----:B-1----:R-:W-:-:S07]  /*02d0*/  IMAD.WIDE.U32 R2, R11, 0x8, R8 ;  /* 0x000000080b027825 */ /* 0x002fce00078e0008 */
.L_x_46:
[----:B------:R-:W-:Y:S01]  /*02e0*/  MOV R8, R14 ;  /* 0x0000000e00087202 */ /* 0x000fe20000000f00 */
[C-C-:B------:R-:W-:Y:S01]  /*02f0*/  IMAD.WIDE R12, R15.reuse, 0x4, R2.reuse ;  /* 0x000000040f0c7825 */ /* 0x140fe200078e0202 */
[----:B------:R-:W-:Y:S01]  /*0300*/  MOV R9, R21 ;  /* 0x0000001500097202 */ /* 0x000fe20000000f00 */
[----:B------:R0:W2:Y:S02]  /*0310*/  LDG.E.64.CONSTANT R10, desc[UR6][R2.64] ;  /* 0x00000006020a7981 */ /* 0x0000a4000c1e9b00 */
[C-C-:B------:R-:W-:Y:S02]  /*0320*/  IMAD.WIDE R18, R15.reuse, 0x8, R2.reuse ;  /* 0x000000080f127825 */ /* 0x140fe400078e0202 */
[----:B------:R-:W3:Y:S02]  /*0330*/  LDG.E.64.CONSTANT R12, desc[UR6][R12.64] ;  /* 0x000000060c0c7981 */ /* 0x000ee4000c1e9b00 */
[----:B------:R-:W-:Y:S02]  /*0340*/  IMAD.WIDE R16, R15, 0xc, R2 ;  /* 0x0000000c0f107825 */ /* 0x000fe400078e0202 */
[----:B------:R-:W2:Y:S04]  /*0350*/  LDG.E.64.CONSTANT R8, desc[UR6][R8.64] ;  /* 0x0000000608087981 */ /* 0x000ea8000c1e9b00 */
[----:B------:R-:W4:Y:S04]  /*0360*/  LDG.E.64.CONSTANT R18, desc[UR6][R18.64] ;  /* 0x0000000612127981 */ /* 0x000f28000c1e9b00 */
[----:B------:R-:W5:Y:S01]  /*0370*/  LDG.E.64.CONSTANT R16, desc[UR6][R16.64] ;  /* 0x0000000610107981 */ /* 0x000f62000c1e9b00 */
[----:B0-----:R-:W-:-:S02]  /*0380*/  IADD3 R2, P1, PT, R2, 0x800, RZ ;  /* 0x0000080002027810 */ /* 0x001fc40007f3e0ff */
[----:B------:R-:W-:Y:S02]  /*0390*/  IADD3 R20, PT, PT, R20, 0x1, RZ ;  /* 0x0000000114147810 */ /* 0x000fe40007ffe0ff */
[----:B------:R-:W-:Y:S02]  /*03a0*/  IADD3.X R3, PT, PT, RZ, R3, RZ, P1, !PT ;  /* 0x00000003ff037210 */ /* 0x000fe40000ffe4ff */
[----:B------:R-:W-:Y:S02]  /*03b0*/  ISETP.NE.AND P1, PT, R20, RZ, PT ;  /* 0x000000ff1400720c */ /* 0x000fe40003f25270 */
[----:B------:R-:W-:Y:S02]  /*03c0*/  IADD3 R14, P2, PT, R14, 0x800, RZ ;  /* 0x000008000e0e7810 */ /* 0x000fe40007f5e0ff */
[----:B------:R-:W-:Y:S02]  /*03d0*/  IADD3 R4, PT, PT, R4, 0x100, RZ ;  /* 0x0000010004047810 */ /* 0x000fe40007ffe0ff */
[----:B------:R-:W-:Y:S01]  /*03e0*/  IADD3.X R21, PT, PT, RZ, R21, RZ, P2, !PT ;  /* 0x00000015ff157210 */ /* 0x000fe200017fe4ff */
[C---:B--2---:R-:W-:Y:S01]  /*03f0*/  FFMA R10, R8.reuse, R10, R29 ;  /* 0x0000000a080a7223 */ /* 0x044fe2000000001d */
[C---:B---3--:R-:W-:Y:S01]  /*0400*/  FFMA R22, R8.reuse, R12, R5 ;  /* 0x0000000c08167223 */ /* 0x048fe20000000005 */
[C---:B----4-:R-:W-:Y:S01]  /*0410*/  FFMA R24, R8.reuse, R18, R27 ;  /* 0x0000001208187223 */ /* 0x050fe2000000001b */
[----:B-----5:R-:W-:Y:S01]  /*0420*/  FFMA R8, R8, R16, R33 ;  /* 0x0000001008087223 */ /* 0x020fe20000000021 */
[C---:B------:R-:W-:Y:S01]  /*0430*/  FFMA R29, R9.reuse, R11, R10 ;  /* 0x0000000b091d7223 */ /* 0x040fe2000000000a */
[C---:B------:R-:W-:Y:S01]  /*0440*/  FFMA R5, R9.reuse, R13, R22 ;  /* 0x0000000d09057223 */ /* 0x040fe20000000016 */
[C---:B------:R-:W-:Y:S01]  /*0450*/  FFMA R27, R9.reuse, R19, R24 ;  /* 0x00000013091b7223 */ /* 0x040fe20000000018 */
[----:B------:R-:W-:Y:S01]  /*0460*/  FFMA R33, R9, R17, R8 ;  /* 0x0000001109217223 */ /* 0x000fe20000000008 */
[----:B------:R-:W-:Y:S06]  /*0470*/  @P1 BRA `(.L_x_46) ;  /* 0xfffffffc00981947 */ /* 0x000fec000383ffff */
.L_x_45:
[----:B------:R-:W-:Y:S05]  /*0480*/  BSYNC.RECONVERGENT B1 ;  /* 0x0000000000017941 */ /* 0x000fea0003800200 */
.L_x_44:
[----:B------:R-:W-:Y:S05]  /*0490*/  @!P0 BRA `(.L_x_43) ;  /* 0x0000000400288947 */ /* 0x000fea0003800000 */
[----:B------:R-:W0:Y:S01]  /*04a0*/  LDC.64 R8, c[0x0][0x388] ;  /* 0x0000e200ff087b82 */ /* 0x000e220000000a00 */
[----:B------:R-:W-:-:S04]  /*04b0*/  IMAD.WIDE.U32 R2, R4, 0x8, RZ ;  /* 0x0000000804027825 */ /* 0x000fc800078e00ff */
[----:B0-----:R-:W-:-:S04]  /*04c0*/  IMAD.WIDE R10, R15, 0x8, R8 ;  /* 0x000000080f0a7825 */ /* 0x001fc800078e0208 */
[----:B------:R-:W-:-:S04]  /*04d0*/  IMAD.WIDE R12, R15, 0xc, R8 ;  /* 0x0000000c0f0c7825 */ /* 0x000fc800078e0208 */
[----:B------:R-:W-:-:S07]  /*04e0*/  IMAD.WIDE R8, R15, 0x4, R8 ;  /* 0x000000040f087825 */ /* 0x000fce00078e0208 */
.L_x_47:
[-C--:B------:R-:W-:Y:S02]  /*04f0*/  IADD3 R38, P1, PT, R6, R2.reuse, RZ ;  /* 0x0000000206267210 */ /* 0x080fe40007f3e0ff */
[-C--:B------:R-:W-:Y:S02]  /*0500*/  IADD3 R18, P0, PT, R8, R2.reuse, RZ ;  /* 0x0000000208127210 */ /* 0x080fe40007f1e0ff */
[-C--:B------:R-:W-:Y:S02]  /*0510*/  IADD3.X R39, PT, PT, R7, R3.reuse, RZ, P1, !PT ;  /* 0x0000000307277210 */ /* 0x080fe40000ffe4ff */
[----:B------:R-:W-:Y:S02]  /*0520*/  IADD3.X R19, PT, PT, R9, R3, RZ, P0, !PT ;  /* 0x0000000309137210 */ /* 0x000fe400007fe4ff */
[----:B------:R-:W-:Y:S01]  /*0530*/  IADD3 R24, P2, PT, R2, UR8, RZ ;  /* 0x0000000802187c10 */ /* 0x000fe2000ff5e0ff */
[----:B------:R-:W2:Y:S01]  /*0540*/  LDG.E.64.CONSTANT R14, desc[UR6][R38.64] ;  /* 0x00000006260e7981 */ /* 0x000ea2000c1e9b00 */
[----:B------:R-:W-:-:S02]  /*0550*/  IADD3 R16, P1, PT, R10, R2, RZ ;  /* 0x000000020a107210 */ /* 0x000fc40007f3e0ff */
[----:B------:R-:W-:Y:S01]  /*0560*/  IADD3.X R25, PT, PT, R3, UR9, RZ, P2, !PT ;  /* 0x0000000903197c10 */ /* 0x000fe200097fe4ff */
[----:B------:R-:W2:Y:S04]  /*0570*/  LDG.E.64.CONSTANT R22, desc[UR6][R18.64] ;  /* 0x0000000612167981 */ /* 0x000ea8000c1e9b00 */
[----:B------:R-:W3:Y:S01]  /*0580*/  LDG.E.64.CONSTANT R34, desc[UR6][R24.64] ;  /* 0x0000000618227981 */ /* 0x000ee2000c1e9b00 */
[----:B------:R-:W-:-:S03]  /*0590*/  IADD3 R30, P0, PT, R12, R2, RZ ;  /* 0x000000020c1e7210 */ /* 0x000fc60007f1e0ff */
[----:B------:R-:W4:Y:S01]  /*05a0*/  LDG.E.64.CONSTANT R36, desc[UR6][R38.64+0x800] ;  /* 0x0008000626247981 */ /* 0x000f22000c1e9b00 */
[-C--:B------:R-:W-:Y:S02]  /*05b0*/  IADD3.X R31, PT, PT, R13, R3.reuse, RZ, P0, !PT ;  /* 0x000000030d1f7210 */ /* 0x080fe400007fe4ff */
[----:B------:R-:W-:-:S05]  /*05c0*/  IADD3.X R17, PT, PT, R11, R3, RZ, P1, !PT ;  /* 0x000000030b117210 */ /* 0x000fca0000ffe4ff */
[----:B------:R-:W5:Y:S01]  /*05d0*/  LDG.E.64.CONSTANT R20, desc[UR6][R16.64] ;  /* 0x0000000610147981 */ /* 0x000f62000c1e9b00 */
[----:B--2---:R-:W-:-:S04]  /*05e0*/  FFMA R22, R14, R22, R5 ;  /* 0x000000160e167223 */ /* 0x004fc80000000005 */
[----:B------:R-:W-:Y:S02]  /*05f0*/  FFMA R5, R15, R23, R22 ;  /* 0x000000170f057223 */ /* 0x000fe40000000016 */
[----:B------:R-:W2:Y:S01]  /*0600*/  LDG.E.64.CONSTANT R22, desc[UR6][R30.64] ;  /* 0x000000061e167981 */ /* 0x000ea2000c1e9b00 */
[----:B---3--:R-:W-:-:S03]  /*0610*/  FFMA R34, R14, R34, R29 ;  /* 0x000000220e227223 */ /* 0x008fc6000000001d */
[----:B------:R-:W4:Y:S01]  /*0620*/  LDG.E.64.CONSTANT R28, desc[UR6][R24.64+0x800] ;  /* 0x00080006181c7981 */ /* 0x000f22000c1e9b00 */
[----:B------:R-:W-:Y:S01]  /*0630*/  FFMA R35, R15, R35, R34 ;  /* 0x000000230f237223 */ /* 0x000fe20000000022 */
[C---:B-----5:R-:W-:Y:S02]  /*0640*/  FFMA R20, R14.reuse, R20, R27 ;  /* 0x000000140e147223 */ /* 0x060fe4000000001b */
[----:B------:R-:W3:Y:S01]  /*0650*/  LDG.E.64.CONSTANT R26, desc[UR6][R18.64+0x800] ;  /* 0x00080006121a7981 */ /* 0x000ee2000c1e9b00 */
[----:B--2---:R-:W-:Y:S01]  /*0660*/  FFMA R22, R14, R22, R33 ;  /* 0x000000160e167223 */ /* 0x004fe20000000021 */
[----:B----4-:R-:W-:-:S03]  /*0670*/  FFMA R14, R36, R28, R35 ;  /* 0x0000001c240e7223 */ /* 0x010fc60000000023 */
[C---:B------:R-:W-:Y:S01]  /*0680*/  FFMA R28, R15.reuse, R23, R22 ;  /* 0x000000170f1c7223 */ /* 0x040fe20000000016 */
[----:B------:R-:W2:Y:S04]  /*0690*/  LDG.E.64.CONSTANT R34, desc[UR6][R16.64+0x800] ;  /* 0x0008000610227981 */ /* 0x000ea8000c1e9b00 */
[----:B------:R-:W4:Y:S01]  /*06a0*/  LDG.E.64.CONSTANT R22, desc[UR6][R30.64+0x800] ;  /* 0x000800061e167981 */ /* 0x000f22000c1e9b00 */
[----:B------:R-:W-:Y:S01]  /*06b0*/  FFMA R33, R15, R21, R20 ;  /* 0x000000150f217223 */ /* 0x000fe20000000014 */
[----:B------:R-:W-:Y:S02]  /*06c0*/  FFMA R29, R37, R29, R14 ;  /* 0x0000001d251d7223 */ /* 0x000fe4000000000e */
[----:B------:R-:W5:Y:S04]  /*06d0*/  LDG.E.64.CONSTANT R20, desc[UR6][R38.64+0x1000] ;  /* 0x0010000626147981 */ /* 0x000f68000c1e9b00 */
[----:B------:R-:W5:Y:S01]  /*06e0*/  LDG.E.64.CONSTANT R14, desc[UR6][R24.64+0x1000] ;  /* 0x00100006180e7981 */ /* 0x000f62000c1e9b00 */
[----:B---3--:R-:W-:-:S04]  /*06f0*/  FFMA R26, R36, R26, R5 ;  /* 0x0000001a241a7223 */ /* 0x008fc80000000005 */
[----:B------:R-:W-:Y:S02]  /*0700*/  FFMA R5, R37, R27, R26 ;  /* 0x0000001b25057223 */ /* 0x000fe4000000001a */
[----:B------:R-:W3:Y:S04]  /*0710*/  LDG.E.64.CONSTANT R26, desc[UR6][R16.64+0x1000] ;  /* 0x00100006101a7981 */ /* 0x000ee8000c1e9b00 */
[----:B------:R-:W3:Y:S04]  /*0720*/  LDG.E.64.CONSTANT R24, desc[UR6][R24.64+0x1800] ;  /* 0x0018000618187981 */ /* 0x000ee8000c1e9b00 */
[----:B------:R-:W3:Y:S01]  /*0730*/  LDG.E.64.CONSTANT R16, desc[UR6][R16.64+0x1800] ;  /* 0x0018000610107981 */ /* 0x000ee2000c1e9b00 */
[----:B--2---:R-:W-:-:S03]  /*0740*/  FFMA R34, R36, R34, R33 ;  /* 0x0000002224227223 */ /* 0x004fc60000000021 */
[----:B------:R-:W2:Y:S01]  /*0750*/  LDG.E.64.CONSTANT R32, desc[UR6][R30.64+0x1800] ;  /* 0x001800061e207981 */ /* 0x000ea2000c1e9b00 */
[----:B----4-:R-:W-:Y:S01]  /*0760*/  FFMA R22, R36, R22, R28 ;  /* 0x0000001624167223 */ /* 0x010fe2000000001c */
[----:B------:R-:W-:-:S03]  /*0770*/  FFMA R35, R37, R35, R34 ;  /* 0x0000002325237223 */ /* 0x000fc60000000022 */
[----:B------:R-:W-:Y:S02]  /*0780*/  FFMA R37, R37, R23, R22 ;  /* 0x0000001725257223 */ /* 0x000fe40000000016 */
[----:B------:R-:W4:Y:S01]  /*0790*/  LDG.E.64.CONSTANT R22, desc[UR6][R30.64+0x1000] ;  /* 0x001000061e167981 */ /* 0x000f22000c1e9b00 */
[----:B-----5:R-:W-:-:S03]  /*07a0*/  FFMA R14, R20, R14, R29 ;  /* 0x0000000e140e7223 */ /* 0x020fc6000000001d */
[----:B------:R-:W5:Y:S01]  /*07b0*/  LDG.E.64.CONSTANT R28, desc[UR6][R18.64+0x1000] ;  /* 0x00100006121c7981 */ /* 0x000f62000c1e9b00 */
[----:B------:R-:W-:-:S03]  /*07c0*/  FFMA R34, R21, R15, R14 ;  /* 0x0000000f15227223 */ /* 0x000fc6000000000e */
[----:B------:R-:W2:Y:S04]  /*07d0*/  LDG.E.64.CONSTANT R14, desc[UR6][R38.64+0x1800] ;  /* 0x00180006260e7981 */ /* 0x000ea8000c1e9b00 */
[----:B------:R-:W2:Y:S01]  /*07e0*/  LDG.E.64.CONSTANT R18, desc[UR6][R18.64+0x1800] ;  /* 0x0018000612127981 */ /* 0x000ea2000c1e9b00 */
[----:B------:R-:W-:Y:S01]  /*07f0*/  ULEA.HI UR4, UR10, UR10, URZ, 0x1 ;  /* 0x0000000a0a047291 */ /* 0x000fe2000f8f08ff */
[----:B------:R-:W-:-:S03]  /*0800*/  IADD3 R4, PT, PT, R4, 0x400, RZ ;  /* 0x0000040004047810 */ /* 0x000fc60007ffe0ff */
[----:B------:R-:W-:Y:S01]  /*0810*/  USHF.R.S32.HI UR4, URZ, 0x1, UR4 ;  /* 0x00000001ff047899 */ /* 0x000fe20008011404 */
[----:B---3--:R-:W-:-:S05]  /*0820*/  FFMA R26, R20, R26, R35 ;  /* 0x0000001a141a7223 */ /* 0x008fca0000000023 */
[----:B------:R-:W-:Y:S01]  /*0830*/  ISETP.GE.AND P0, PT, R4, UR4, PT ;  /* 0x0000000404007c0c */ /* 0x000fe2000bf06270 */
[----:B------:R-:W-:Y:S01]  /*0840*/  FFMA R27, R21, R27, R26 ;  /* 0x0000001b151b7223 */ /* 0x000fe2000000001a */
[----:B------:R-:W-:-:S04]  /*0850*/  IADD3 R2, P1, PT, R2, 0x2000, RZ ;  /* 0x0000200002027810 */ /* 0x000fc80007f3e0ff */
[----:B------:R-:W-:Y:S01]  /*0860*/  IADD3.X R3, PT, PT, RZ, R3, RZ, P1, !PT ;  /* 0x00000003ff037210 */ /* 0x000fe20000ffe4ff */
[C---:B----4-:R-:W-:Y:S01]  /*0870*/  FFMA R22, R20.reuse, R22, R37 ;  /* 0x0000001614167223 */ /* 0x050fe20000000025 */
[----:B-----5:R-:W-:-:S03]  /*0880*/  FFMA R28, R20, R28, R5 ;  /* 0x0000001c141c7223 */ /* 0x020fc60000000005 */
[C---:B------:R-:W-:Y:S01]  /*0890*/  FFMA R23, R21.reuse, R23, R22 ;  /* 0x0000001715177223 */ /* 0x040fe20000000016 */
[----:B------:R-:W-:Y:S01]  /*08a0*/  FFMA R29, R21, R29, R28 ;  /* 0x0000001d151d7223 */ /* 0x000fe2000000001c */
[C---:B--2---:R-:W-:Y:S01]  /*08b0*/  FFMA R34, R14.reuse, R24, R34 ;  /* 0x000000180e227223 */ /* 0x044fe20000000022 */
[C---:B------:R-:W-:Y:S01]  /*08c0*/  FFMA R16, R14.reuse, R16, R27 ;  /* 0x000000100e107223 */ /* 0x040fe2000000001b */
[C---:B------:R-:W-:Y:S01]  /*08d0*/  FFMA R32, R14.reuse, R32, R23 ;  /* 0x000000200e207223 */ /* 0x040fe20000000017 */
[----:B------:R-:W-:Y:S01]  /*08e0*/  FFMA R18, R14, R18, R29 ;  /* 0x000000120e127223 */ /* 0x000fe2000000001d */
[C---:B------:R-:W-:Y:S01]  /*08f0*/  FFMA R29, R15.reuse, R25, R34 ;  /* 0x000000190f1d7223 */ /* 0x040fe20000000022 */
[C---:B------:R-:W-:Y:S01]  /*0900*/  FFMA R27, R15.reuse, R17, R16 ;  /* 0x000000110f1b7223 */ /* 0x040fe20000000010 */
[C---:B------:R-:W-:Y:S01]  /*0910*/  FFMA R33, R15.reuse, R33, R32 ;  /* 0x000000210f217223 */ /* 0x040fe20000000020 */
[----:B------:R-:W-:Y:S01]  /*0920*/  FFMA R5, R15, R19, R18 ;  /* 0x000000130f057223 */ /* 0x000fe20000000012 */
[----:B------:R-:W-:Y:S06]  /*0930*/  @!P0 BRA `(.L_x_47) ;  /* 0xfffffff800ec8947 */ /* 0x000fec000383ffff */
.L_x_43:
[----:B------:R-:W-:Y:S05]  /*0940*/  BSYNC.RECONVERGENT B0 ;  /* 0x0000000000007941 */ /* 0x000fea0003800200 */
.L_x_42:
[----:B------:R-:W0:Y:S01]  /*0950*/  LDC R13, c[0x0][0x3a4] ;  /* 0x0000e900ff0d7b82 */ /* 0x000e220000000800 */
[----:B------:R-:W1:Y:S01]  /*0960*/  S2R R2, SR_TID.X ;  /* 0x0000000000027919 */ /* 0x000e620000002100 */
[----:B0-----:R-:W-:-:S04]  /*0970*/  LOP3.LUT R3, R13, 0x1, RZ, 0xc0, !PT ;  /* 0x000000010d037812 */ /* 0x001fc800078ec0ff */
[----:B------:R-:W-:-:S04]  /*0980*/  ISETP.NE.U32.AND P0, PT, R3, 0x1, PT ;  /* 0x000000010300780c */ /* 0x000fc80003f05070 */
[----:B-1----:R-:W-:-:S13]  /*0990*/  ISETP.NE.OR P0, PT, R2, RZ, P0 ;  /* 0x000000ff0200720c */ /* 0x002fda0000705670 */
[----:B------:R-:W0:Y:S01]  /*09a0*/  @!P0 LDC.64 R8, c[0x0][0x388] ;  /* 0x0000e200ff088b82 */ /* 0x000e220000000a00 */
[C---:B------:R-:W-:Y:S01]  /*09b0*/  @!P0 SHF.L.U32 R11, R13.reuse, 0x1, RZ ;  /* 0x000000010d0b8819 */ /* 0x040fe200000006ff */
[C---:B------:R-:W-:Y:S01]  /*09c0*/  @!P0 IMAD.WIDE R6, R13.reuse, 0x4, R6 ;  /* 0x000000040d068825 */ /* 0x040fe200078e0206 */
[----:B------:R-:W-:-:S05]  /*09d0*/  @!P0 LEA R3, R13, R13, 0x1 ;  /* 0x0000000d0d038211 */ /* 0x000fca00078e08ff */
[----:B------:R-:W2:Y:S01]  /*09e0*/  @!P0 LDG.E.CONSTANT R6, desc[UR6][R6.64+-0x4] ;  /* 0xfffffc0606068981 */ /* 0x000ea2000c1e9900 */
[----:B0-----:R-:W-:-:S03]  /*09f0*/  @!P0 IMAD.WIDE R14, R13, 0x4, R8 ;  /* 0x000000040d0e8825 */ /* 0x001fc600078e0208 */
[----:B------:R-:W-:-:S04]  /*0a00*/  @!P0 IADD3 R8, P1, PT, R14, -0x4, RZ ;  /* 0xfffffffc0e088810 */ /* 0x000fc80007f3e0ff */
[----:B------:R-:W-:Y:S01]  /*0a10*/  @!P0 IADD3.X R9, PT, PT, R15, -0x1, RZ, P1, !PT ;  /* 0xffffffff0f098810 */ /* 0x000fe20000ffe4ff */
[----:B------:R-:W-:Y:S02]  /*0a20*/  @!P0 IMAD.WIDE R12, R13, 0x4, R14 ;  /* 0x000000040d0c8825 */ /* 0x000fe400078e020e */
[----:B------:R-:W2:Y:S02]  /*0a30*/  @!P0 LDG.E.CONSTANT R14, desc[UR6][R14.64+-0x4] ;  /* 0xfffffc060e0e8981 */ /* 0x000ea4000c1e9900 */
[--C-:B------:R-:W-:Y:S02]  /*0a40*/  @!P0 IMAD.WIDE R10, R11, 0x4, R8.reuse ;  /* 0x000000040b0a8825 */ /* 0x100fe400078e0208 */
[----:B------:R-:W3:Y:S02]  /*0a50*/  @!P0 LDG.E.CONSTANT R12, desc[UR6][R12.64+-0x4] ;  /* 0xfffffc060c0c8981 */ /* 0x000ee4000c1e9900 */
[----:B------:R-:W-:Y:S02]  /*0a60*/  @!P0 IMAD.WIDE R8, R3, 0x4, R8 ;  /* 0x0000000403088825 */ /* 0x000fe400078e0208 */
[----:B------:R-:W4:Y:S04]  /*0a70*/  @!P0 LDG.E.CONSTANT R10, desc[UR6][R10.64] ;  /* 0x000000060a0a8981 */ /* 0x000f28000c1e9900 */
[----:B------:R-:W5:Y:S01]  /*0a80*/  @!P0 LDG.E.CONSTANT R8, desc[UR6][R8.64] ;  /* 0x0000000608088981 */ /* 0x000f62000c1e9900 */
[----:B------:R-:W-:Y:S01]  /*0a90*/  ISETP.GT.U32.AND P1, PT, R2, 0x1f, PT ;  /* 0x0000001f0200780c */ /* 0x000fe20003f24070 */
[C---:B--2---:R-:W-:Y:S01]  /*0aa0*/  @!P0 FFMA R29, R6.reuse, R14, R29 ;  /* 0x0000000e061d8223 */ /* 0x044fe2000000001d */
[C---:B---3--:R-:W-:Y:S01]  /*0ab0*/  @!P0 FFMA R5, R6.reuse, R12, R5 ;  /* 0x0000000c06058223 */ /* 0x048fe20000000005 */
[C---:B----4-:R-:W-:Y:S01]  /*0ac0*/  @!P0 FFMA R27, R6.reuse, R10, R27 ;  /* 0x0000000a061b8223 */ /* 0x050fe2000000001b */
[----:B-----5:R-:W-:-:S02]  /*0ad0*/  @!P0 FFMA R33, R6, R8, R33 ;  /* 0x0000000806218223 */ /* 0x020fc40000000021 */
[----:B------:R-:W0:Y:S04]  /*0ae0*/  SHFL.BFLY PT, R4, R29, 0x10, 0x1f ;  /* 0x0e001f001d047f89 */ /* 0x000e2800000e0000 */
[----:B------:R-:W1:Y:S04]  /*0af0*/  SHFL.BFLY PT, R6, R5, 0x10, 0x1f ;  /* 0x0e001f0005067f89 */ /* 0x000e6800000e0000 */
[----:B------:R-:W2:Y:S04]  /*0b00*/  SHFL.BFLY PT, R16, R27, 0x10, 0x1f ;  /* 0x0e001f001b107f89 */ /* 0x000ea800000e0000 */
[----:B------:R-:W3:Y:S01]  /*0b10*/  SHFL.BFLY PT, R14, R33, 0x10, 0x1f ;  /* 0x0e001f00210e7f89 */ /* 0x000ee200000e0000 */
[----:B0-----:R-:W-:Y:S01]  /*0b20*/  FADD R4, R4, R29 ;  /* 0x0000001d04047221 */ /* 0x001fe20000000000 */
[----:B-1----:R-:W-:Y:S01]  /*0b30*/  FADD R7, R6, R5 ;  /* 0x0000000506077221 */ /* 0x002fe20000000000 */
[----:B--2---:R-:W-:Y:S01]  /*0b40*/  FADD R16, R16, R27 ;  /* 0x0000001b10107221 */ /* 0x004fe20000000000 */
[----:B---3--:R-:W-:-:S02]  /*0b50*/  FADD R14, R14, R33 ;  /* 0x000000210e0e7221 */ /* 0x008fc40000000000 */
        /* <DEDUP_REMOVED lines=12> */
[----:B------:R-:W-:Y:S01]  /*0c20*/  LOP3.LUT P0, R15, R2, 0x1f, RZ, 0xc0, !PT ;  /* 0x0000001f020f7812 */ /* 0x000fe2000780c0ff */
        /* <DEDUP_REMOVED lines=8> */
[----:B------:R-:W4:Y:S01]  /*0cb0*/  @!P0 S2R R16, SR_CgaCtaId ;  /* 0x0000000000108919 */ /* 0x000f220000008800 */
        /* <DEDUP_REMOVED lines=8> */
[----:B------:R-:W-:-:S04]  /*0d40*/  @!P0 MOV R9, 0x400 ;  /* 0x0000040000098802 */ /* 0x000fc80000000f00 */
[----:B----4-:R-:W-:-:S04]  /*0d50*/  @!P0 LEA R9, R16, R9, 0x18 ;  /* 0x0000000910098211 */ /* 0x010fc800078ec0ff */
[----:B------:R-:W-:Y:S01]  /*0d60*/  @!P0 LEA.HI R9, R2, R9, RZ, 0x1f ;  /* 0x0000000902098211 */ /* 0x000fe200078ff8ff */
[----:B0-----:R-:W-:Y:S01]  /*0d70*/  FADD R4, R5, R4 ;  /* 0x0000000405047221 */ /* 0x001fe20000000000 */
[----:B-1----:R-:W-:Y:S01]  /*0d80*/  FADD R6, R3, R6 ;  /* 0x0000000603067221 */ /* 0x002fe20000000000 */
[----:B--2---:R-:W-:Y:S01]  /*0d90*/  FADD R8, R11, R8 ;  /* 0x000000080b087221 */ /* 0x004fe20000000000 */
[----:B---3--:R-:W-:Y:S02]  /*0da0*/  FADD R10, R14, R7 ;  /* 0x000000070e0a7221 */ /* 0x008fe40000000000 */
[----:B------:R0:W-:Y:S04]  /*0db0*/  @!P0 STS [R9], R4 ;  /* 0x0000000409008388 */ /* 0x0001e80000000800 */
[----:B------:R0:W-:Y:S04]  /*0dc0*/  @!P0 STS [R9+0x4], R6 ;  /* 0x0000040609008388 */ /* 0x0001e80000000800 */
[----:B------:R0:W-:Y:S04]  /*0dd0*/  @!P0 STS [R9+0x8], R8 ;  /* 0x0000080809008388 */ /* 0x0001e80000000800 */
[----:B------:R0:W-:Y:S01]  /*0de0*/  @!P0 STS [R9+0xc], R10 ;  /* 0x00000c0a09008388 */ /* 0x0001e20000000800 */
[----:B------:R-:W-:Y:S06]  /*0df0*/  BAR.SYNC.DEFER_BLOCKING 0x0 ;  /* 0x0000000000007b1d */ /* 0x000fec0000010000 */
[----:B------:R-:W-:Y:S05]  /*0e00*/  @P1 EXIT ;  /* 0x000000000000194d */ /* 0x000fea0003800000 */
[----:B------:R-:W1:Y:S01]  /*0e10*/  S2UR UR5, SR_CgaCtaId ;  /* 0x00000000000579c3 */ /* 0x000e620000008800 */
[----:B------:R-:W-:Y:S01]  /*0e20*/  ISETP.GT.U32.AND P0, PT, R15, 0x7, PT ;  /* 0x000000070f00780c */ /* 0x000fe20003f04070 */
[----:B------:R-:W-:Y:S01]  /*0e30*/  UMOV UR4, 0x400 ;  /* 0x0000040000047882 */ /* 0x000fe20000000000 */
[----:B------:R-:W-:Y:S01]  /*0e40*/  HFMA2 R3, -RZ, RZ, 0, 0 ;  /* 0x00000000ff037431 */ /* 0x000fe200000001ff */
[----:B0-----:R-:W-:Y:S01]  /*0e50*/  MOV R6, RZ ;  /* 0x000000ff00067202 */ /* 0x001fe20000000f00 */
[----:B------:R-:W-:Y:S01]  /*0e60*/  HFMA2 R9, -RZ, RZ, 0, 0 ;  /* 0x00000000ff097431 */ /* 0x000fe200000001ff */
[----:B------:R-:W-:Y:S01]  /*0e70*/  MOV R12, RZ ;  /* 0x000000ff000c7202 */ /* 0x000fe20000000f00 */
[----:B-1----:R-:W-:-:S06]  /*0e80*/  ULEA UR4, UR5, UR4, 0x18 ;  /* 0x0000000405047291 */ /* 0x002fcc000f8ec0ff */
[----:B------:R-:W-:-:S05]  /*0e90*/  LEA R15, R15, UR4, 0x4 ;  /* 0x000000040f0f7c11 */ /* 0x000fca000f8e20ff */
[----:B------:R-:W0:Y:S04]  /*0ea0*/  @!P0 LDS R3, [R15] ;  /* 0x000000000f038984 */ /* 0x000e280000000800 */
[----:B------:R-:W1:Y:S04]  /*0eb0*/  @!P0 LDS R6, [R15+0x4] ;  /* 0x000004000f068984 */ /* 0x000e680000000800 */
[----:B------:R-:W2:Y:S04]  /*0ec0*/  @!P0 LDS R9, [R15+0x8] ;  /* 0x000008000f098984 */ /* 0x000ea80000000800 */
[----:B------:R-:W3:Y:S01]  /*0ed0*/  @!P0 LDS R12, [R15+0xc] ;  /* 0x00000c000f0c8984 */ /* 0x000ee20000000800 */
[----:B------:R-:W-:-:S03]  /*0ee0*/  ISETP.NE.AND P0, PT, R2, RZ, PT ;  /* 0x000000ff0200720c */ /* 0x000fc60003f05270 */
[----:B0-----:R-:W0:Y:S04]  /*0ef0*/  SHFL.BFLY PT, R4, R3, 0x10, 0x1f ;  /* 0x0e001f0003047f89 */ /* 0x001e2800000e0000 */
[----:B-1----:R-:W1:Y:S04]  /*0f00*/  SHFL.BFLY PT, R5, R6, 0x10, 0x1f ;  /* 0x0e001f0006057f89 */ /* 0x002e6800000e0000 */
[----:B--2---:R-:W2:Y:S04]  /*0f10*/  SHFL.BFLY PT, R8, R9, 0x10, 0x1f ;  /* 0x0e001f0009087f89 */ /* 0x004ea800000e0000 */
[----:B---3--:R-:W3:Y:S01]  /*0f20*/  SHFL.BFLY PT, R11, R12, 0x10, 0x1f ;  /* 0x0e001f000c0b7f89 */ /* 0x008ee200000e0000 */
[----:B0-----:R-:W-:Y:S01]  /*0f30*/  FADD R4, R4, R3 ;  /* 0x0000000304047221 */ /* 0x001fe20000000000 */
[----:B-1----:R-:W-:-:S04]  /*0f40*/  FADD R7, R5, R6 ;  /* 0x0000000605077221 */ /* 0x002fc80000000000 */
[----:B------:R-:W0:Y:S01]  /*0f50*/  SHFL.BFLY PT, R5, R4, 0x8, 0x1f ;  /* 0x0d001f0004057f89 */ /* 0x000e2200000e0000 */
[----:B--2---:R-:W-:-:S03]  /*0f60*/  FADD R10, R8, R9 ;  /* 0x00000009080a7221 */ /* 0x004fc60000000000 */
[----:B------:R-:W1:Y:S01]  /*0f70*/  SHFL.BFLY PT, R8, R7, 0x8, 0x1f ;  /* 0x0d001f0007087f89 */ /* 0x000e6200000e0000 */
[----:B---3--:R-:W-:-:S03]  /*0f80*/  FADD R13, R11, R12 ;  /* 0x0000000c0b0d7221 */ /* 0x008fc60000000000 */
[----:B------:R-:W2:Y:S04]  /*0f90*/  SHFL.BFLY PT, R11, R10, 0x8, 0x1f ;  /* 0x0d001f000a0b7f89 */ /* 0x000ea800000e0000 */
[----:B------:R-:W3:Y:S01]  /*0fa0*/  SHFL.BFLY PT, R14, R13, 0x8, 0x1f ;  /* 0x0d001f000d0e7f89 */ /* 0x000ee200000e0000 */
        /* <DEDUP_REMOVED lines=11> */
[----:B--2---:R-:W-:Y:S01]  /*1060*/  FADD R12, R11, R12 ;  /* 0x0000000c0b0c7221 */ /* 0x004fe20000000000 */
[----:B---3--:R-:W-:-:S04]  /*1070*/  FADD R15, R14, R9 ;  /* 0x000000090e0f7221 */ /* 0x008fc80000000000 */
[----:B------:R-:W1:Y:S04]  /*1080*/  SHFL.BFLY PT, R13, R12, 0x2, 0x1f ;  /* 0x0c401f000c0d7f89 */ /* 0x000e6800000e0000 */
[----:B------:R-:W2:Y:S04]  /*1090*/  SHFL.BFLY PT, R9, R4, 0x2, 0x1f ;  /* 0x0c401f0004097f89 */ /* 0x000ea800000e0000 */
[----:B------:R-:W3:Y:S01]  /*10a0*/  SHFL.BFLY PT, R10, R15, 0x2, 0x1f ;  /* 0x0c401f000f0a7f89 */ /* 0x000ee200000e0000 */
[----:B0-----:R-:W-:-:S05]  /*10b0*/  FADD R7, R6, R3 ;  /* 0x0000000306077221 */ /* 0x001fca0000000000 */
[----:B------:R0:W4:Y:S01]  /*10c0*/  SHFL.BFLY PT, R8, R7, 0x1, 0x1f ;  /* 0x0c201f0007087f89 */ /* 0x00012200000e0000 */
[----:B-1----:R-:W-:Y:S01]  /*10d0*/  FADD R13, R12, R13 ;  /* 0x0000000d0c0d7221 */ /* 0x002fe20000000000 */
[----:B--2---:R-:W-:-:S04]  /*10e0*/  FADD R9, R4, R9 ;  /* 0x0000000904097221 */ /* 0x004fc80000000000 */
[----:B------:R0:W1:Y:S01]  /*10f0*/  SHFL.BFLY PT, R6, R13, 0x1, 0x1f ;  /* 0x0c201f000d067f89 */ /* 0x00006200000e0000 */
[----:B---3--:R-:W-:-:S03]  /*1100*/  FADD R11, R15, R10 ;  /* 0x0000000a0f0b7221 */ /* 0x008fc60000000000 */
[----:B------:R0:W2:Y:S04]  /*1110*/  SHFL.BFLY PT, R10, R9, 0x1, 0x1f ;  /* 0x0c201f00090a7f89 */ /* 0x0000a800000e0000 */
[----:B------:R0:W3:Y:S01]  /*1120*/  SHFL.BFLY PT, R14, R11, 0x1, 0x1f ;  /* 0x0c201f000b0e7f89 */ /* 0x0000e200000e0000 */
[----:B------:R-:W-:Y:S05]  /*1130*/  @P0 EXIT ;  /* 0x000000000000094d */ /* 0x000fea0003800000 */
[----:B------:R-:W5:Y:S01]  /*1140*/  LDC.U8 R2, c[0x0][0x3a8] ;  /* 0x0000ea00ff027b82 */ /* 0x000f620000000000 */
[----:B------:R-:W-:-:S07]  /*1150*/  MOV R12, RZ ;  /* 0x000000ff000c7202 */ /* 0x000fce0000000f00 */
[----:B------:R-:W4:Y:S01]  /*1160*/  LDC R16, c[0x0][0x3a0] ;  /* 0x0000e800ff107b82 */ /* 0x000f220000000800 */
[----:B-----5:R-:W-:-:S04]  /*1170*/  PRMT R2, R2, 0x8880, RZ ;  /* 0x0000888002027816 */ /* 0x020fc800000000ff */
[----:B------:R-:W-:-:S03]  /*1180*/  ISETP.NE.AND P0, PT, R2, RZ, PT ;  /* 0x000000ff0200720c */ /* 0x000fc60003f05270 */
[----:B------:R-:W5:Y:S10]  /*1190*/  LDC.64 R2, c[0x0][0x398] ;  /* 0x0000e600ff027b82 */ /* 0x000f740000000a00 */
[----:B------:R-:W0:Y:S02]  /*11a0*/  @P0 LDC.64 R4, c[0x0][0x390] ;  /* 0x0000e400ff040b82 */ /* 0x000e240000000a00 */
[----:B0-----:R-:W-:-:S05]  /*11b0*/  @P0 IMAD.WIDE.U32 R4, R0, 0x4, R4 ;  /* 0x0000000400040825 */ /* 0x001fca00078e0004 */
[----:B------:R5:W5:Y:S01]  /*11c0*/  @P0 LDG.E.CONSTANT R12, desc[UR6][R4.64] ;  /* 0x00000006040c0981 */ /* 0x000b62000c1e9900 */
[-C--:B----4-:R-:W-:Y:S01]  /*11d0*/  IADD3 R15, PT, PT, R0, R16.reuse, RZ ;  /* 0x00000010000f7210 */ /* 0x090fe20007ffe0ff */
[----:B------:R-:W-:Y:S01]  /*11e0*/  FADD R7, R7, R8 ;  /* 0x0000000807077221 */ /* 0x000fe20000000000 */
[----:B--2---:R-:W-:Y:S01]  /*11f0*/  FADD R9, R9, R10 ;  /* 0x0000000a09097221 */ /* 0x004fe20000000000 */
[----:B-1----:R-:W-:Y:S01]  /*1200*/  FADD R17, R13, R6 ;  /* 0x000000060d117221 */ /* 0x002fe20000000000 */
[----:B------:R-:W-:Y:S01]  /*1210*/  IADD3 R19, PT, PT, R15, R16, RZ ;  /* 0x000000100f137210 */ /* 0x000fe20007ffe0ff */
[----:B---3--:R-:W-:-:S03]  /*1220*/  FADD R21, R11, R14 ;  /* 0x0000000e0b157221 */ /* 0x008fc60000000000 */
[----:B------:R-:W-:Y:S01]  /*1230*/  IADD3 R23, PT, PT, R19, R16, RZ ;  /* 0x0000001013177210 */ /* 0x000fe20007ffe0ff */
[----:B-----5:R-:W-:-:S04]  /*1240*/  IMAD.WIDE.U32 R4, R0, 0x4, R2 ;  /* 0x0000000400047825 */ /* 0x020fc800078e0002 */
        /* <DEDUP_REMOVED lines=10> */
[----:B------:R-:W-:Y:S01]  /*12f0*/  STG.E desc[UR6][R2.64], R21 ;  /* 0x0000001502007986 */ /* 0x000fe2000c101906 */
[----:B------:R-:W-:Y:S05]  /*1300*/  EXIT ;  /* 0x000000000000794d */ /* 0x000fea0003800000 */
.L_x_48:
        /* <DEDUP_REMOVED lines=15> */
.L_x_910:


//--------------------- .text._Z19gemv_kernel_batchedIf6float2Li256ELi3EEvPKT_S3_S3_PS1_iib --------------------------
	.section	.text._Z19gemv_kernel_batchedIf6float2Li256ELi3EEvPKT_S3_S3_PS1_iib,"ax",@progbits
	.align	128
        .global         _Z19gemv_kernel_batchedIf6float2Li256ELi3EEvPKT_S3_S3_PS1_iib
        .type           _Z19gemv_kernel_batchedIf6float2Li256ELi3EEvPKT_S3_S3_PS1_iib,@function
        .size           _Z19gemv_kernel_batchedIf6float2Li256ELi3EEvPKT_S3_S3_PS1_iib,(.L_x_911 - _Z19gemv_kernel_batchedIf6float2Li256ELi3EEvPKT_S3_S3_PS1_iib)
        .other          _Z19gemv_kernel_batchedIf6float2Li256ELi3EEvPKT_S3_S3_PS1_iib,@"STO_CUDA_ENTRY STV_DEFAULT"
_Z19gemv_kernel_batchedIf6float2Li256ELi3EEvPKT_S3_S3_PS1_iib:
.text._Z19gemv_kernel_batchedIf6float2Li256ELi3EEvPKT_S3_S3_PS1_iib:
        /* <DEDUP_REMOVED lines=10> */
[----:B------:R-:W-:Y:S01]  /*00a0*/  MOV R27, RZ ;  /* 0x000000ff001b7202 */ /* 0x000fe20000000f00 */
[----:B------:R-:W3:Y:S01]  /*00b0*/  LDCU.64 UR8, c[0x0][0x388] ;  /* 0x00007100ff0877ac */ /* 0x000ee20008000a00 */
[----:B------:R-:W-:Y:S01]  /*00c0*/  HFMA2 R25, -RZ, RZ, 0, 0 ;  /* 0x00000000ff197431 */ /* 0x000fe200000001ff */
        /* <DEDUP_REMOVED lines=21> */
[----:B------:R-:W-:Y:S02]  /*0220*/  MOV R31, RZ ;  /* 0x000000ff001f7202 */ /* 0x000fe40000000f00 */
[----:B------:R-:W-:Y:S01]  /*0230*/  LOP3.LUT R16, R16, 0x3, RZ, 0xc0, !PT ;  /* 0x0000000310107812 */ /* 0x000fe200078ec0ff */
[----:B------:R-:W-:Y:S01]  /*0240*/  IMAD.WIDE.U32 R10, R2, 0x8, R8 ;  /* 0x00000008020a7825 */ /* 0x000fe200078e0008 */
[----:B------:R-:W-:Y:S02]  /*0250*/  MOV R25, RZ ;  /* 0x000000ff00197202 */ /* 0x000fe40000000f00 */
[----:B------:R-:W-:Y:S02]  /*0260*/  MOV R4, R2 ;  /* 0x0000000200047202 */ /* 0x000fe40000000f00 */
[----:B------:R-:W-:Y:S02]  /*0270*/  IADD3 R22, PT, PT, -R16, RZ, RZ ;  /* 0x000000ff10167210 */ /* 0x000fe40007ffe1ff */
[----:B-1----:R-:W-:-:S04]  /*0280*/  IADD3 R6, P1, PT, R10, UR6, RZ ;  /* 0x000000060a067c10 */ /* 0x002fc8000ff3e0ff */
[----:B------:R-:W-:Y:S01]  /*0290*/  IADD3.X R21, PT, PT, R11, UR7, RZ, P1, !PT ;  /* 0x000000070b157c10 */ /* 0x000fe20008ffe4ff */
[----:B0-----:R-:W-:-:S08]  /*02a0*/  IMAD.WIDE.U32 R8, R2, 0x8, R12 ;  /* 0x0000000802087825 */ /* 0x001fd000078e000c */
.L_x_53:
[C-C-:B------:R-:W-:Y:S01]  /*02b0*/  IMAD.WIDE R18, R5.reuse, 0x4, R8.reuse ;  /* 0x0000000405127825 */ /* 0x140fe200078e0208 */
[----:B------:R-:W-:Y:S01]  /*02c0*/  MOV R20, R6 ;  /* 0x0000000600147202 */ /* 0x000fe20000000f00 */
[----:B------:R0:W2:Y:S02]  /*02d0*/  LDG.E.64.CONSTANT R12, desc[UR4][R8.64] ;  /* 0x00000004080c7981 */ /* 0x0000a4000c1e9b00 */
[----:B------:R-:W-:Y:S02]  /*02e0*/  IMAD.WIDE R16, R5, 0x8, R8 ;  /* 0x0000000805107825 */ /* 0x000fe400078e0208 */
[----:B------:R1:W2:Y:S04]  /*02f0*/  LDG.E.64.CONSTANT R10, desc[UR4][R20.64] ;  /* 0x00000004140a7981 */ /* 0x0002a8000c1e9b00 */
[----:B------:R-:W3:Y:S04]  /*0300*/  LDG.E.64.CONSTANT R18, desc[UR4][R18.64] ;  /* 0x0000000412127981 */ /* 0x000ee8000c1e9b00 */
[----:B------:R-:W4:Y:S01]  /*0310*/  LDG.E.64.CONSTANT R16, desc[UR4][R16.64] ;  /* 0x0000000410107981 */ /* 0x000f22000c1e9b00 */
[----:B------:R-:W-:-:S04]  /*0320*/  IADD3 R22, PT, PT, R22, 0x1, RZ ;  /* 0x0000000116167810 */ /* 0x000fc80007ffe0ff */
[----:B------:R-:W-:Y:S02]  /*0330*/  ISETP.NE.AND P1, PT, R22, RZ, PT ;  /* 0x000000ff1600720c */ /* 0x000fe40003f25270 */
[----:B0-----:R-:W-:Y:S02]  /*0340*/  IADD3 R8, P2, PT, R8, 0x800, RZ ;  /* 0x0000080008087810 */ /* 0x001fe40007f5e0ff */
[----:B------:R-:W-:Y:S02]  /*0350*/  IADD3 R6, P3, PT, R6, 0x800, RZ ;  /* 0x0000080006067810 */ /* 0x000fe40007f7e0ff */
[----:B------:R-:W-:Y:S02]  /*0360*/  IADD3.X R9, PT, PT, RZ, R9, RZ, P2, !PT ;  /* 0x00000009ff097210 */ /* 0x000fe400017fe4ff */
[----:B------:R-:W-:Y:S02]  /*0370*/  IADD3 R4, PT, PT, R4, 0x100, RZ ;  /* 0x0000010004047810 */ /* 0x000fe40007ffe0ff */
[----:B-1----:R-:W-:Y:S01]  /*0380*/  IADD3.X R21, PT, PT, RZ, R21, RZ, P3, !PT ;  /* 0x00000015ff157210 */ /* 0x002fe20001ffe4ff */
[C---:B--2---:R-:W-:Y:S01]  /*0390*/  FFMA R12, R10.reuse, R12, R25 ;  /* 0x0000000c0a0c7223 */ /* 0x044fe20000000019 */
[C---:B---3--:R-:W-:Y:S01]  /*03a0*/  FFMA R24, R10.reuse, R18, R27 ;  /* 0x000000120a187223 */ /* 0x048fe2000000001b */
[----:B----4-:R-:W-:-:S02]  /*03b0*/  FFMA R10, R10, R16, R31 ;  /* 0x000000100a0a7223 */ /* 0x010fc4000000001f */
[C---:B------:R-:W-:Y:S01]  /*03c0*/  FFMA R25, R11.reuse, R13, R12 ;  /* 0x0000000d0b197223 */ /* 0x040fe2000000000c */
[C---:B------:R-:W-:Y:S01]  /*03d0*/  FFMA R27, R11.reuse, R19, R24 ;  /* 0x000000130b1b7223 */ /* 0x040fe20000000018 */
[----:B------:R-:W-:Y:S01]  /*03e0*/  FFMA R31, R11, R17, R10 ;  /* 0x000000110b1f7223 */ /* 0x000fe2000000000a */
[----:B------:R-:W-:Y:S06]  /*03f0*/  @P1 BRA `(.L_x_53) ;  /* 0xfffffffc00ac1947 */ /* 0x000fec000383ffff */
.L_x_52:
[----:B------:R-:W-:Y:S05]  /*0400*/  BSYNC.RECONVERGENT B1 ;  /* 0x0000000000017941 */ /* 0x000fea0003800200 */
.L_x_51:
[----:B------:R-:W-:Y:S05]  /*0410*/  @!P0 BRA `(.L_x_50) ;  /* 0x0000000000e88947 */ /* 0x000fea0003800000 */
[----:B------:R-:W0:Y:S01]  /*0420*/  LDC.64 R16, c[0x0][0x388] ;  /* 0x0000e200ff107b82 */ /* 0x000e220000000a00 */
[----:B------:R-:W-:-:S03]  /*0430*/  IMAD.WIDE.U32 R36, R4, 0x8, RZ ;  /* 0x0000000804247825 */ /* 0x000fc600078e00ff */
[----:B------:R-:W-:Y:S01]  /*0440*/  MOV R6, R36 ;  /* 0x0000002400067202 */ /* 0x000fe20000000f00 */
[----:B0-----:R-:W-:-:S04]  /*0450*/  IMAD.WIDE R18, R5, 0x8, R16 ;  /* 0x0000000805127825 */ /* 0x001fc800078e0210 */
[----:B------:R-:W-:-:S07]  /*0460*/  IMAD.WIDE R16, R5, 0x4, R16 ;  /* 0x0000000405107825 */ /* 0x000fce00078e0210 */
.L_x_54:
[----:B------:R-:W-:Y:S02]  /*0470*/  IADD3 R34, P0, PT, R14, R6, RZ ;  /* 0x000000060e227210 */ /* 0x000fe40007f1e0ff */
[----:B------:R-:W-:Y:S02]  /*0480*/  IADD3 R28, P1, PT, R6, UR8, RZ ;  /* 0x00000008061c7c10 */ /* 0x000fe4000ff3e0ff */
[----:B------:R-:W-:Y:S02]  /*0490*/  IADD3.X R35, PT, PT, R15, R37, RZ, P0, !PT ;  /* 0x000000250f237210 */ /* 0x000fe400007fe4ff */
[----:B------:R-:W-:-:S03]  /*04a0*/  IADD3.X R29, PT, PT, R37, UR9, RZ, P1, !PT ;  /* 0x00000009251d7c10 */ /* 0x000fc60008ffe4ff */
[----:B------:R-:W2:Y:S04]  /*04b0*/  LDG.E.64.CONSTANT R12, desc[UR4][R34.64] ;  /* 0x00000004220c7981 */ /* 0x000ea8000c1e9b00 */
[----:B------:R-:W2:Y:S01]  /*04c0*/  LDG.E.64.CONSTANT R8, desc[UR4][R28.64] ;  /* 0x000000041c087981 */ /* 0x000ea2000c1e9b00 */
[-C--:B------:R-:W-:Y:S02]  /*04d0*/  IADD3 R22, P0, PT, R16, R6.reuse, RZ ;  /* 0x0000000610167210 */ /* 0x080fe40007f1e0ff */
[----:B------:R-:W-:Y:S01]  /*04e0*/  IADD3 R32, P1, PT, R18, R6, RZ ;  /* 0x0000000612207210 */ /* 0x000fe20007f3e0ff */
[----:B------:R-:W3:Y:S01]  /*04f0*/  LDG.E.64.CONSTANT R10, desc[UR4][R34.64+0x800] ;  /* 0x00080004220a7981 */ /* 0x000ee2000c1e9b00 */
[-C--:B------:R-:W-:Y:S02]  /*0500*/  IADD3.X R23, PT, PT, R17, R37.reuse, RZ, P0, !PT ;  /* 0x0000002511177210 */ /* 0x080fe400007fe4ff */
[----:B------:R-:W-:-:S03]  /*0510*/  IADD3.X R33, PT, PT, R19, R37, RZ, P1, !PT ;  /* 0x0000002513217210 */ /* 0x000fc60000ffe4ff */
[----:B------:R-:W4:Y:S01]  /*0520*/  LDG.E.64.CONSTANT R20, desc[UR4][R22.64] ;  /* 0x0000000416147981 */ /* 0x000f22000c1e9b00 */
[----:B--2---:R-:W-:-:S03]  /*0530*/  FFMA R8, R12, R8, R25 ;  /* 0x000000080c087223 */ /* 0x004fc60000000019 */
[----:B------:R-:W2:Y:S01]  /*0540*/  LDG.E.64.CONSTANT R24, desc[UR4][R32.64] ;  /* 0x0000000420187981 */ /* 0x000ea2000c1e9b00 */
[----:B------:R-:W-:-:S03]  /*0550*/  FFMA R26, R13, R9, R8 ;  /* 0x000000090d1a7223 */ /* 0x000fc60000000008 */
[----:B------:R-:W3:Y:S01]  /*0560*/  LDG.E.64.CONSTANT R8, desc[UR4][R28.64+0x800] ;  /* 0x000800041c087981 */ /* 0x000ee2000c1e9b00 */
[C---:B----4-:R-:W-:Y:S01]  /*0570*/  FFMA R20, R12.reuse, R20, R27 ;  /* 0x000000140c147223 */ /* 0x050fe2000000001b */
[----:B--2---:R-:W-:Y:S01]  /*0580*/  FFMA R24, R12, R24, R31 ;  /* 0x000000180c187223 */ /* 0x004fe2000000001f */
[----:B---3--:R-:W-:-:S03]  /*0590*/  FFMA R8, R10, R8, R26 ;  /* 0x000000080a087223 */ /* 0x008fc6000000001a */
[C---:B------:R-:W-:Y:S01]  /*05a0*/  FFMA R24, R13.reuse, R25, R24 ;  /* 0x000000190d187223 */ /* 0x040fe20000000018 */
[----:B------:R-:W-:Y:S01]  /*05b0*/  FFMA R31, R13, R21, R20 ;  /* 0x000000150d1f7223 */ /* 0x000fe20000000014 */
[----:B------:R-:W2:Y:S01]  /*05c0*/  LDG.E.64.CONSTANT R26, desc[UR4][R34.64+0x1000] ;  /* 0x00100004221a7981 */ /* 0x000ea2000c1e9b00 */
[----:B------:R-:W-:-:S03]  /*05d0*/  FFMA R25, R11, R9, R8 ;  /* 0x000000090b197223 */ /* 0x000fc60000000008 */
[----:B------:R-:W3:Y:S04]  /*05e0*/  LDG.E.64.CONSTANT R20, desc[UR4][R22.64+0x800] ;  /* 0x0008000416147981 */ /* 0x000ee8000c1e9b00 */
[----:B------:R-:W4:Y:S04]  /*05f0*/  LDG.E.64.CONSTANT R12, desc[UR4][R32.64+0x800] ;  /* 0x00080004200c7981 */ /* 0x000f28000c1e9b00 */
[----:B------:R-:W2:Y:S01]  /*0600*/  LDG.E.64.CONSTANT R8, desc[UR4][R28.64+0x1000] ;  /* 0x001000041c087981 */ /* 0x000ea2000c1e9b00 */
[----:B---3--:R-:W-:-:S03]  /*0610*/  FFMA R20, R10, R20, R31 ;  /* 0x000000140a147223 */ /* 0x008fc6000000001f */
[----:B------:R-:W3:Y:S01]  /*0620*/  LDG.E.64.CONSTANT R30, desc[UR4][R22.64+0x1000] ;  /* 0x00100004161e7981 */ /* 0x000ee2000c1e9b00 */
[----:B----4-:R-:W-:Y:S01]  /*0630*/  FFMA R12, R10, R12, R24 ;  /* 0x0000000c0a0c7223 */ /* 0x010fe20000000018 */
[----:B--2---:R-:W-:Y:S02]  /*0640*/  FFMA R8, R26, R8, R25 ;  /* 0x000000081a087223 */ /* 0x004fe40000000019 */
[----:B------:R-:W2:Y:S01]  /*0650*/  LDG.E.64.CONSTANT R24, desc[UR4][R28.64+0x1800] ;  /* 0x001800041c187981 */ /* 0x000ea2000c1e9b00 */
[----:B------:R-:W-:-:S03]  /*0660*/  FFMA R10, R11, R21, R20 ;  /* 0x000000150b0a7223 */ /* 0x000fc60000000014 */
[----:B------:R-:W2:Y:S04]  /*0670*/  LDG.E.64.CONSTANT R20, desc[UR4][R34.64+0x1800] ;  /* 0x0018000422147981 */ /* 0x000ea8000c1e9b00 */
[----:B------:R-:W4:Y:S04]  /*0680*/  LDG.E.64.CONSTANT R22, desc[UR4][R22.64+0x1800] ;  /* 0x0018000416167981 */ /* 0x000f28000c1e9b00 */
[----:B------:R-:W5:Y:S04]  /*0690*/  LDG.E.64.CONSTANT R28, desc[UR4][R32.64+0x1000] ;  /* 0x00100004201c7981 */ /* 0x000f68000c1e9b00 */
[----:B------:R-:W4:Y:S01]  /*06a0*/  LDG.E.64.CONSTANT R34, desc[UR4][R32.64+0x1800] ;  /* 0x0018000420227981 */ /* 0x000f22000c1e9b00 */
[----:B------:R-:W-:Y:S01]  /*06b0*/  IADD3 R4, PT, PT, R4, 0x400, RZ ;  /* 0x0000040004047810 */ /* 0x000fe20007ffe0ff */
[----:B------:R-:W-:-:S03]  /*06c0*/  FFMA R13, R11, R13, R12 ;  /* 0x0000000d0b0d7223 */ /* 0x000fc6000000000c */
[----:B------:R-:W-:Y:S01]  /*06d0*/  ISETP.GE.AND P0, PT, R4, R7, PT ;  /* 0x000000070400720c */ /* 0x000fe20003f06270 */
[----:B------:R-:W-:Y:S01]  /*06e0*/  FFMA R9, R27, R9, R8 ;  /* 0x000000091b097223 */ /* 0x000fe20000000008 */
[----:B------:R-:W-:-:S04]  /*06f0*/  IADD3 R6, P1, PT, R6, 0x2000, RZ ;  /* 0x0000200006067810 */ /* 0x000fc80007f3e0ff */
[----:B------:R-:W-:Y:S01]  /*0700*/  IADD3.X R37, PT, PT, RZ, R37, RZ, P1, !PT ;  /* 0x00000025ff257210 */ /* 0x000fe20000ffe4ff */
[----:B---3--:R-:W-:-:S04]  /*0710*/  FFMA R10, R26, R30, R10 ;  /* 0x0000001e1a0a7223 */ /* 0x008fc8000000000a */
[----:B------:R-:W-:Y:S01]  /*0720*/  FFMA R31, R27, R31, R10 ;  /* 0x0000001f1b1f7223 */ /* 0x000fe2000000000a */
[----:B--2---:R-:W-:Y:S01]  /*0730*/  FFMA R24, R20, R24, R9 ;  /* 0x0000001814187223 */ /* 0x004fe20000000009 */
[----:B-----5:R-:W-:-:S04]  /*0740*/  FFMA R26, R26, R28, R13 ;  /* 0x0000001c1a1a7223 */ /* 0x020fc8000000000d */
[----:B------:R-:W-:Y:S01]  /*0750*/  FFMA R29, R27, R29, R26 ;  /* 0x0000001d1b1d7223 */ /* 0x000fe2000000001a */
[----:B----4-:R-:W-:-:S03]  /*0760*/  FFMA R8, R20, R22, R31 ;  /* 0x0000001614087223 */ /* 0x010fc6000000001f */
[----:B------:R-:W-:Y:S01]  /*0770*/  FFMA R34, R20, R34, R29 ;  /* 0x0000002214227223 */ /* 0x000fe2000000001d */
[C---:B------:R-:W-:Y:S01]  /*0780*/  FFMA R25, R21.reuse, R25, R24 ;  /* 0x0000001915197223 */ /* 0x040fe20000000018 */
[C---:B------:R-:W-:Y:S02]  /*0790*/  FFMA R27, R21.reuse, R23, R8 ;  /* 0x00000017151b7223 */ /* 0x040fe40000000008 */
[----:B------:R-:W-:Y:S01]  /*07a0*/  FFMA R31, R21, R35, R34 ;  /* 0x00000023151f7223 */ /* 0x000fe20000000022 */
[----:B------:R-:W-:Y:S06]  /*07b0*/  @!P0 BRA `(.L_x_54) ;  /* 0xfffffffc002c8947 */ /* 0x000fec000383ffff */
.L_x_50:
[----:B------:R-:W-:Y:S05]  /*07c0*/  BSYNC.RECONVERGENT B0 ;  /* 0x0000000000007941 */ /* 0x000fea0003800200 */
.L_x_49:
[----:B------:R-:W-:-:S04]  /*07d0*/  LOP3.LUT R4, R5, 0x1, RZ, 0xc0, !PT ;  /* 0x0000000105047812 */ /* 0x000fc800078ec0ff */
[----:B------:R-:W-:-:S04]  /*07e0*/  ISETP.NE.U32.AND P0, PT, R4, 0x1, PT ;  /* 0x000000010400780c */ /* 0x000fc80003f05070 */
[----:B------:R-:W-:-:S13]  /*07f0*/  ISETP.NE.OR P0, PT, R2, RZ, P0 ;  /* 0x000000ff0200720c */ /* 0x000fda0000705670 */
[----:B------:R-:W0:Y:S01]  /*0800*/  @!P0 LDC.64 R6, c[0x0][0x388] ;  /* 0x0000e200ff068b82 */ /* 0x000e220000000a00 */
[C---:B------:R-:W-:Y:S01]  /*0810*/  @!P0 SHF.L.U32 R13, R5.reuse, 0x1, RZ ;  /* 0x00000001050d8819 */ /* 0x040fe200000006ff */
[----:B------:R-:W-:-:S06]  /*0820*/  @!P0 IMAD.WIDE R14, R5, 0x4, R14 ;  /* 0x00000004050e8825 */ /* 0x000fcc00078e020e */
[----:B------:R-:W2:Y:S01]  /*0830*/  @!P0 LDG.E.CONSTANT R14, desc[UR4][R14.64+-0x4] ;  /* 0xfffffc040e0e8981 */ /* 0x000ea2000c1e9900 */
[----:B0-----:R-:W-:-:S03]  /*0840*/  @!P0 IMAD.WIDE R10, R5, 0x4, R6 ;  /* 0x00000004050a8825 */ /* 0x001fc600078e0206 */
[----:B------:R-:W-:Y:S01]  /*0850*/  @!P0 IADD3 R8, P1, PT, R10, -0x4, RZ ;  /* 0xfffffffc0a088810 */ /* 0x000fe20007f3e0ff */
[----:B------:R-:W-:Y:S02]  /*0860*/  @!P0 IMAD.WIDE R6, R5, 0x4, R10 ;  /* 0x0000000405068825 */ /* 0x000fe400078e020a */
[----:B------:R-:W2:Y:S01]  /*0870*/  @!P0 LDG.E.CONSTANT R10, desc[UR4][R10.64+-0x4] ;  /* 0xfffffc040a0a8981 */ /* 0x000ea2000c1e9900 */
[----:B------:R-:W-:-:S03]  /*0880*/  @!P0 IADD3.X R9, PT, PT, R11, -0x1, RZ, P1, !PT ;  /* 0xffffffff0b098810 */ /* 0x000fc60000ffe4ff */
[----:B------:R-:W3:Y:S01]  /*0890*/  @!P0 LDG.E.CONSTANT R6, desc[UR4][R6.64+-0x4] ;  /* 0xfffffc0406068981 */ /* 0x000ee2000c1e9900 */
[----:B------:R-:W-:-:S06]  /*08a0*/  @!P0 IMAD.WIDE R4, R13, 0x4, R8 ;  /* 0x000000040d048825 */ /* 0x000fcc00078e0208 */
[----:B------:R-:W4:Y:S01]  /*08b0*/  @!P0 LDG.E.CONSTANT R4, desc[UR4][R4.64] ;  /* 0x0000000404048981 */ /* 0x000f22000c1e9900 */
[----:B------:R-:W-:Y:S01]  /*08c0*/  ISETP.GT.U32.AND P1, PT, R2, 0x1f, PT ;  /* 0x0000001f0200780c */ /* 0x000fe20003f24070 */
[C---:B--2---:R-:W-:Y:S01]  /*08d0*/  @!P0 FFMA R25, R14.reuse, R10, R25 ;  /* 0x0000000a0e198223 */ /* 0x044fe20000000019 */
[----:B---3--:R-:W-:-:S04]  /*08e0*/  @!P0 FFMA R27, R14, R6, R27 ;  /* 0x000000060e1b8223 */ /* 0x008fc8000000001b */
[----:B------:R-:W0:Y:S01]  /*08f0*/  SHFL.BFLY PT, R8, R25, 0x10, 0x1f ;  /* 0x0e001f0019087f89 */ /* 0x000e2200000e0000 */
[----:B----4-:R-:W-:-:S03]  /*0900*/  @!P0 FFMA R31, R14, R4, R31 ;  /* 0x000000040e1f8223 */ /* 0x010fc6000000001f */
[----:B------:R-:W1:Y:S04]  /*0910*/  SHFL.BFLY PT, R12, R27, 0x10, 0x1f ;  /* 0x0e001f001b0c7f89 */ /* 0x000e6800000e0000 */
[----:B------:R-:W2:Y:S01]  /*0920*/  SHFL.BFLY PT, R16, R31, 0x10, 0x1f ;  /* 0x0e001f001f107f89 */ /* 0x000ea200000e0000 */
[----:B0-----:R-:W-:Y:S01]  /*0930*/  FADD R8, R8, R25 ;  /* 0x0000001908087221 */ /* 0x001fe20000000000 */
[----:B-1----:R-:W-:Y:S01]  /*0940*/  FADD R12, R12, R27 ;  /* 0x0000001b0c0c7221 */ /* 0x002fe20000000000 */
[----:B--2---:R-:W-:-:S03]  /*0950*/  FADD R16, R16, R31 ;  /* 0x0000001f10107221 */ /* 0x004fc60000000000 */
[----:B------:R-:W0:Y:S04]  /*0960*/  SHFL.BFLY PT, R7, R8, 0x8, 0x1f ;  /* 0x0d001f0008077f89 */ /* 0x000e2800000e0000 */
        /* <DEDUP_REMOVED lines=8> */
[----:B------:R-:W-:Y:S01]  /*09f0*/  LOP3.LUT P0, R14, R2, 0x1f, RZ, 0xc0, !PT ;  /* 0x0000001f020e7812 */ /* 0x000fe2000780c0ff */
[----:B0-----:R-:W-:Y:S01]  /*0a00*/  FADD R4, R7, R4 ;  /* 0x0000000407047221 */ /* 0x001fe20000000000 */
[----:B-1----:R-:W-:Y:S01]  /*0a10*/  FADD R9, R6, R5 ;  /* 0x0000000506097221 */ /* 0x002fe20000000000 */
[----:B--2---:R-:W-:-:S03]  /*0a20*/  FADD R11, R10, R11 ;  /* 0x0000000b0a0b7221 */ /* 0x004fc60000000000 */
[----:B------:R-:W0:Y:S04]  /*0a30*/  SHFL.BFLY PT, R5, R4, 0x2, 0x1f ;  /* 0x0c401f0004057f89 */ /* 0x000e2800000e0000 */
[----:B------:R-:W1:Y:S04]  /*0a40*/  SHFL.BFLY PT, R8, R9, 0x2, 0x1f ;  /* 0x0c401f0009087f89 */ /* 0x000e6800000e0000 */
[----:B------:R-:W2:Y:S01]  /*0a50*/  SHFL.BFLY PT, R12, R11, 0x2, 0x1f ;  /* 0x0c401f000b0c7f89 */ /* 0x000ea200000e0000 */
[----:B------:R-:W3:Y:S01]  /*0a60*/  @!P0 S2R R15, SR_CgaCtaId ;  /* 0x00000000000f8919 */ /* 0x000ee20000008800 */
[----:B0-----:R-:W-:Y:S01]  /*0a70*/  FADD R5, R4, R5 ;  /* 0x0000000504057221 */ /* 0x001fe20000000000 */
[----:B-1----:R-:W-:Y:S01]  /*0a80*/  FADD R8, R9, R8 ;  /* 0x0000000809087221 */ /* 0x002fe20000000000 */
[----:B--2---:R-:W-:-:S03]  /*0a90*/  FADD R12, R11, R12 ;  /* 0x0000000c0b0c7221 */ /* 0x004fc60000000000 */
[----:B------:R-:W0:Y:S04]  /*0aa0*/  SHFL.BFLY PT, R6, R5, 0x1, 0x1f ;  /* 0x0c201f0005067f89 */ /* 0x000e2800000e0000 */
[----:B------:R-:W1:Y:S04]  /*0ab0*/  SHFL.BFLY PT, R7, R8, 0x1, 0x1f ;  /* 0x0c201f0008077f89 */ /* 0x000e6800000e0000 */
[----:B------:R-:W2:Y:S01]  /*0ac0*/  SHFL.BFLY PT, R13, R12, 0x1, 0x1f ;  /* 0x0c201f000c0d7f89 */ /* 0x000ea200000e0000 */
[----:B------:R-:W-:Y:S02]  /*0ad0*/  @!P0 MOV R10, 0x400 ;  /* 0x00000400000a8802 */ /* 0x000fe40000000f00 */
[----:B------:R-:W-:-:S02]  /*0ae0*/  @!P0 SHF.R.U32.HI R4, RZ, 0x5, R2 ;  /* 0x00000005ff048819 */ /* 0x000fc40000011602 */
[----:B---3--:R-:W-:-:S05]  /*0af0*/  @!P0 LEA R15, R15, R10, 0x18 ;  /* 0x0000000a0f0f8211 */ /* 0x008fca00078ec0ff */
[----:B------:R-:W-:Y:S02]  /*0b00*/  @!P0 IMAD R4, R4, 0xc, R15 ;  /* 0x0000000c04048824 */ /* 0x000fe400078e020f */
[----:B0-----:R-:W-:Y:S01]  /*0b10*/  FADD R9, R5, R6 ;  /* 0x0000000605097221 */ /* 0x001fe20000000000 */
[----:B-1----:R-:W-:Y:S01]  /*0b20*/  FADD R7, R8, R7 ;  /* 0x0000000708077221 */ /* 0x002fe20000000000 */
[----:B--2---:R-:W-:-:S03]  /*0b30*/  FADD R13, R12, R13 ;  /* 0x0000000d0c0d7221 */ /* 0x004fc60000000000 */
[----:B------:R0:W-:Y:S04]  /*0b40*/  @!P0 STS [R4], R9 ;  /* 0x0000000904008388 */ /* 0x0001e80000000800 */
[----:B------:R0:W-:Y:S04]  /*0b50*/  @!P0 STS [R4+0x4], R7 ;  /* 0x0000040704008388 */ /* 0x0001e80000000800 */
[----:B------:R0:W-:Y:S01]  /*0b60*/  @!P0 STS [R4+0x8], R13 ;  /* 0x0000080d04008388 */ /* 0x0001e20000000800 */
[----:B------:R-:W-:Y:S06]  /*0b70*/  BAR.SYNC.DEFER_BLOCKING 0x0 ;  /* 0x0000000000007b1d */ /* 0x000fec0000010000 */
[----:B------:R-:W-:Y:S05]  /*0b80*/  @P1 EXIT ;  /* 0x000000000000194d */ /* 0x000fea0003800000 */
[----:B------:R-:W1:Y:S01]  /*0b90*/  S2R R5, SR_CgaCtaId ;  /* 0x0000000000057919 */ /* 0x000e620000008800 */
[----:B0-----:R-:W-:Y:S01]  /*0ba0*/  MOV R4, 0x400 ;  /* 0x0000040000047802 */ /* 0x001fe20000000f00 */
[----:B------:R-:W-:Y:S01]  /*0bb0*/  HFMA2 R10, -RZ, RZ, 0, 0 ;  /* 0x00000000ff0a7431 */ /* 0x000fe200000001ff */
[----:B------:R-:W-:Y:S02]  /*0bc0*/  ISETP.GT.U32.AND P0, PT, R14, 0x7, PT ;  /* 0x000000070e00780c */ /* 0x000fe40003f04070 */
[----:B------:R-:W-:Y:S02]  /*0bd0*/  MOV R7, RZ ;  /* 0x000000ff00077202 */ /* 0x000fe40000000f00 */
[----:B-1----:R-:W-:Y:S01]  /*0be0*/  LEA R5, R5, R4, 0x18 ;  /* 0x0000000405057211 */ /* 0x002fe200078ec0ff */
[----:B------:R-:W-:-:S04]  /*0bf0*/  HFMA2 R4, -RZ, RZ, 0, 0 ;  /* 0x00000000ff047431 */ /* 0x000fc800000001ff */
[----:B------:R-:W-:-:S05]  /*0c00*/  IMAD R14, R14, 0xc, R5 ;  /* 0x0000000c0e0e7824 */ /* 0x000fca00078e0205 */
[----:B------:R-:W0:Y:S04]  /*0c10*/  @!P0 LDS R7, [R14+0x4] ;  /* 0x000004000e078984 */ /* 0x000e280000000800 */
[----:B------:R-:W1:Y:S04]  /*0c20*/  @!P0 LDS R4, [R14] ;  /* 0x000000000e048984 */ /* 0x000e680000000800 */
[----:B------:R-:W2:Y:S01]  /*0c30*/  @!P0 LDS R10, [R14+0x8] ;  /* 0x000008000e0a8984 */ /* 0x000ea20000000800 */
[----:B------:R-:W-:-:S03]  /*0c40*/  ISETP.NE.AND P0, PT, R2, RZ, PT ;  /* 0x000000ff0200720c */ /* 0x000fc60003f05270 */
[----:B0-----:R-:W0:Y:S04]  /*0c50*/  SHFL.BFLY PT, R6, R7, 0x10, 0x1f ;  /* 0x0e001f0007067f89 */ /* 0x001e2800000e0000 */
[----:B-1----:R-:W1:Y:S04]  /*0c60*/  SHFL.BFLY PT, R5, R4, 0x10, 0x1f ;  /* 0x0e001f0004057f89 */ /* 0x002e6800000e0000 */
[----:B--2---:R-:W2:Y:S01]  /*0c70*/  SHFL.BFLY PT, R9, R10, 0x10, 0x1f ;  /* 0x0e001f000a097f89 */ /* 0x004ea200000e0000 */
[----:B0-----:R-:W-:Y:S01]  /*0c80*/  FADD R8, R6, R7 ;  /* 0x0000000706087221 */ /* 0x001fe20000000000 */
[----:B-1----:R-:W-:Y:S01]  /*0c90*/  FADD R5, R5, R4 ;  /* 0x0000000405057221 */ /* 0x002fe20000000000 */
[----:B--2---:R-:W-:-:S04]  /*0ca0*/  FADD R11, R9, R10 ;  /* 0x0000000a090b7221 */ /* 0x004fc80000000000 */
[----:B------:R-:W0:Y:S04]  /*0cb0*/  SHFL.BFLY PT, R6, R5, 0x8, 0x1f ;  /* 0x0d001f0005067f89 */ /* 0x000e2800000e0000 */
[----:B------:R-:W1:Y:S04]  /*0cc0*/  SHFL.BFLY PT, R9, R8, 0x8, 0x1f ;  /* 0x0d001f0008097f89 */ /* 0x000e6800000e0000 */
[----:B------:R-:W2:Y:S01]  /*0cd0*/  SHFL.BFLY PT, R12, R11, 0x8, 0x1f ;  /* 0x0d001f000b0c7f89 */ /* 0x000ea200000e0000 */
[----:B0-----:R-:W-:Y:S01]  /*0ce0*/  FADD R6, R5, R6 ;  /* 0x0000000605067221 */ /* 0x001fe20000000000 */
[----:B-1----:R-:W-:-:S04]  /*0cf0*/  FADD R9, R8, R9 ;  /* 0x0000000908097221 */ /* 0x002fc80000000000 */
[----:B------:R-:W0:Y:S01]  /*0d00*/  SHFL.BFLY PT, R7, R6, 0x4, 0x1f ;  /* 0x0c801f0006077f89 */ /* 0x000e2200000e0000 */
[----:B--2---:R-:W-:-:S03]  /*0d10*/  FADD R12, R11, R12 ;  /* 0x0000000c0b0c7221 */ /* 0x004fc60000000000 */
        /* <DEDUP_REMOVED lines=10> */
[----:B------:R0:W1:Y:S01]  /*0dc0*/  SHFL.BFLY PT, R9, R2, 0x1, 0x1f ;  /* 0x0c201f0002097f89 */ /* 0x00006200000e0000 */
[----:B--2---:R-:W-:-:S03]  /*0dd0*/  FADD R14, R13, R14 ;  /* 0x0000000e0d0e7221 */ /* 0x004fc60000000000 */
[----:B------:R0:W2:Y:S04]  /*0de0*/  SHFL.BFLY PT, R11, R8, 0x1, 0x1f ;  /* 0x0c201f00080b7f89 */ /* 0x0000a800000e0000 */
[----:B------:R0:W3:Y:S01]  /*0df0*/  SHFL.BFLY PT, R15, R14, 0x1, 0x1f ;  /* 0x0c201f000e0f7f89 */ /* 0x0000e200000e0000 */
[----:B------:R-:W-:Y:S05]  /*0e00*/  @P0 EXIT ;  /* 0x000000000000094d */ /* 0x000fea0003800000 */
[----:B------:R-:W4:Y:S01]  /*0e10*/  LDC.U8 R4, c[0x0][0x3a8] ;  /* 0x0000ea00ff047b82 */ /* 0x000f220000000000 */
[----:B------:R-:W-:Y:S02]  /*0e20*/  MOV R10, RZ ;  /* 0x000000ff000a7202 */ /* 0x000fe40000000f00 */
[----:B----4-:R-:W-:-:S04]  /*0e30*/  PRMT R4, R4, 0x8880, RZ ;  /* 0x0000888004047816 */ /* 0x010fc800000000ff */
[----:B------:R-:W-:Y:S02]  /*0e40*/  ISETP.NE.AND P0, PT, R4, RZ, PT ;  /* 0x000000ff0400720c */ /* 0x000fe40003f05270 */
[----:B------:R-:W0:Y:S11]  /*0e50*/  LDC.64 R4, c[0x0][0x398] ;  /* 0x0000e600ff047b82 */ /* 0x000e360000000a00 */
[----:B------:R-:W4:Y:S02]  /*0e60*/  @P0 LDC.64 R6, c[0x0][0x390] ;  /* 0x0000e400ff060b82 */ /* 0x000f240000000a00 */
[----:B----4-:R-:W-:-:S05]  /*0e70*/  @P0 IMAD.WIDE.U32 R6, R0, 0x4, R6 ;  /* 0x0000000400060825 */ /* 0x010fca00078e0006 */
[----:B------:R4:W5:Y:S01]  /*0e80*/  @P0 LDG.E.CONSTANT R10, desc[UR4][R6.64] ;  /* 0x00000004060a0981 */ /* 0x000962000c1e9900 */
[-C--:B------:R-:W-:Y:S01]  /*0e90*/  IADD3 R12, PT, PT, R0, R3.reuse, RZ ;  /* 0x00000003000c7210 */ /* 0x080fe20007ffe0ff */
[----:B-1----:R-:W-:Y:S01]  /*0ea0*/  FADD R9, R2, R9 ;  /* 0x0000000902097221 */ /* 0x002fe20000000000 */
[----:B---3--:R-:W-:Y:S01]  /*0eb0*/  FADD R13, R14, R15 ;  /* 0x0000000f0e0d7221 */ /* 0x008fe20000000000 */
[----:B--2---:R-:W-:Y:S01]  /*0ec0*/  FADD R11, R8, R11 ;  /* 0x0000000b080b7221 */ /* 0x004fe20000000000 */
[----:B------:R-:W-:Y:S01]  /*0ed0*/  IADD3 R15, PT, PT, R12, R3, RZ ;  /* 0x000000030c0f7210 */ /* 0x000fe20007ffe0ff */
[----:B0-----:R-:W-:-:S04]  /*0ee0*/  IMAD.WIDE.U32 R2, R0, 0x4, R4 ;  /* 0x0000000400027825 */ /* 0x001fc800078e0004 */
[----:B----4-:R-:W-:-:S04]  /*0ef0*/  IMAD.WIDE.U32 R6, R12, 0x4, R4 ;  /* 0x000000040c067825 */ /* 0x010fc800078e0004 */
[----:B------:R-:W-:-:S04]  /*0f00*/  IMAD.WIDE.U32 R4, R15, 0x4, R4 ;  /* 0x000000040f047825 */ /* 0x000fc800078e0004 */
[--C-:B-----5:R-:W-:Y:S01]  /*0f10*/  FADD R9, R9, R10.reuse ;  /* 0x0000000a09097221 */ /* 0x120fe20000000000 */
[--C-:B------:R-:W-:Y:S01]  /*0f20*/  FADD R11, R11, R10.reuse ;  /* 0x0000000a0b0b7221 */ /* 0x100fe20000000000 */
[----:B------:R-:W-:-:S03]  /*0f30*/  FADD R13, R13, R10 ;  /* 0x0000000a0d0d7221 */ /* 0x000fc60000000000 */
[----:B------:R-:W-:Y:S04]  /*0f40*/  STG.E desc[UR4][R2.64], R9 ;  /* 0x0000000902007986 */ /* 0x000fe8000c101904 */
[----:B------:R-:W-:Y:S04]  /*0f50*/  STG.E desc[UR4][R6.64], R11 ;  /* 0x0000000b06007986 */ /* 0x000fe8000c101904 */
[----:B------:R-:W-:Y:S01]  /*0f60*/  STG.E desc[UR4][R4.64], R13 ;  /* 0x0000000d04007986 */ /* 0x000fe2000c101904 */
[----:B------:R-:W-:Y:S05]  /*0f70*/  EXIT ;  /* 0x000000000000794d */ /* 0x000fea0003800000 */
.L_x_55:
        /* <DEDUP_REMOVED lines=16> */
.L_x_911:


//--------------------- .text._Z19gemv_kernel_batchedIf6float2Li256ELi2EEvPKT_S3_S3_PS1_iib --------------------------
	.section	.text._Z19gemv_kernel_batchedIf6float2Li256ELi2EEvPKT_S3_S3_PS1_iib,"ax",@progbits
	.align	128
        .global         _Z19gemv_kernel_batchedIf6float2Li256ELi2EEvPKT_S3_S3_PS1_iib
        .type           _Z19gemv_kernel_batchedIf6float2Li256ELi2EEvPKT_S3_S3_PS1_iib,@function
        .size           _Z19gemv_kernel_batchedIf6float2Li256ELi2EEvPKT_S3_S3_PS1_iib,(.L_x_912 - _Z19gemv_kernel_batchedIf6float2Li256ELi2EEvPKT_S3_S3_PS1_iib)
        .other          _Z19gemv_kernel_batchedIf6float2Li256ELi2EEvPKT_S3_S3_PS1_iib,@"STO_CUDA_ENTRY STV_DEFAULT"
_Z19gemv_kernel_batchedIf6float2Li256ELi2EEvPKT_S3_S3_PS1_iib:
.text._Z19gemv_kernel_batchedIf6float2Li256ELi2EEvPKT_S3_S3_PS1_iib:
        /* <DEDUP_REMOVED lines=11> */
[----:B------:R-:W3:Y:S02]  /*00b0*/  LDCU.64 UR8, c[0x0][0x388] ;  /* 0x00007100ff0877ac */ /* 0x000ee40008000a00 */
        /* <DEDUP_REMOVED lines=20> */
[----:B------:R-:W-:Y:S02]  /*0200*/  MOV R15, RZ ;  /* 0x000000ff000f7202 */ /* 0x000fe40000000f00 */
[----:B------:R-:W-:Y:S01]  /*0210*/  LOP3.LUT R12, R12, 0x3, RZ, 0xc0, !PT ;  /* 0x000000030c0c7812 */ /* 0x000fe200078ec0ff */
[----:B------:R-:W-:Y:S01]  /*0220*/  IMAD.WIDE.U32 R8, R2, 0x8, R8 ;  /* 0x0000000802087825 */ /* 0x000fe200078e0008 */
[----:B------:R-:W-:Y:S02]  /*0230*/  MOV R4, R2 ;  /* 0x0000000200047202 */ /* 0x000fe40000000f00 */
[----:B------:R-:W-:-:S02]  /*0240*/  IADD3 R14, PT, PT, -R12, RZ, RZ ;  /* 0x000000ff0c0e7210 */ /* 0x000fc40007ffe1ff */
[----:B-1----:R-:W-:Y:S01]  /*0250*/  IADD3 R6, P1, PT, R8, UR4, RZ ;  /* 0x0000000408067c10 */ /* 0x002fe2000ff3e0ff */
[----:B------:R-:W-:-:S03]  /*0260*/  HFMA2 R8, -RZ, RZ, 0, 0 ;  /* 0x00000000ff087431 */ /* 0x000fc600000001ff */
[----:B------:R-:W-:Y:S01]  /*0270*/  IADD3.X R9, PT, PT, R9, UR5, RZ, P1, !PT ;  /* 0x0000000509097c10 */ /* 0x000fe20008ffe4ff */
[----:B0-----:R-:W-:-:S08]  /*0280*/  IMAD.WIDE.U32 R10, R2, 0x8, R10 ;  /* 0x00000008020a7825 */ /* 0x001fd000078e000a */
.L_x_60:
[----:B------:R-:W-:Y:S01]  /*0290*/  IMAD.WIDE R18, R5, 0x4, R10 ;  /* 0x0000000405127825 */ /* 0x000fe200078e020a */
[----:B------:R-:W-:Y:S01]  /*02a0*/  MOV R12, R6 ;  /* 0x00000006000c7202 */ /* 0x000fe20000000f00 */
[----:B------:R0:W2:Y:S01]  /*02b0*/  LDG.E.64.CONSTANT R16, desc[UR6][R10.64] ;  /* 0x000000060a107981 */ /* 0x0000a2000c1e9b00 */
[----:B------:R-:W-:-:S03]  /*02c0*/  MOV R13, R9 ;  /* 0x00000009000d7202 */ /* 0x000fc60000000f00 */
[----:B------:R-:W3:Y:S04]  /*02d0*/  LDG.E.64.CONSTANT R18, desc[UR6][R18.64] ;  /* 0x0000000612127981 */ /* 0x000ee8000c1e9b00 */
[----:B------:R-:W2:Y:S01]  /*02e0*/  LDG.E.64.CONSTANT R12, desc[UR6][R12.64] ;  /* 0x000000060c0c7981 */ /* 0x000ea2000c1e9b00 */
[----:B------:R-:W-:-:S04]  /*02f0*/  IADD3 R14, PT, PT, R14, 0x1, RZ ;  /* 0x000000010e0e7810 */ /* 0x000fc80007ffe0ff */
[----:B------:R-:W-:Y:S02]  /*0300*/  ISETP.NE.AND P1, PT, R14, RZ, PT ;  /* 0x000000ff0e00720c */ /* 0x000fe40003f25270 */
[----:B0-----:R-:W-:Y:S02]  /*0310*/  IADD3 R10, P2, PT, R10, 0x800, RZ ;  /* 0x000008000a0a7810 */ /* 0x001fe40007f5e0ff */
[----:B------:R-:W-:Y:S02]  /*0320*/  IADD3 R6, P3, PT, R6, 0x800, RZ ;  /* 0x0000080006067810 */ /* 0x000fe40007f7e0ff */
[----:B------:R-:W-:Y:S02]  /*0330*/  IADD3.X R11, PT, PT, RZ, R11, RZ, P2, !PT ;  /* 0x0000000bff0b7210 */ /* 0x000fe400017fe4ff */
[----:B------:R-:W-:Y:S02]  /*0340*/  IADD3 R4, PT, PT, R4, 0x100, RZ ;  /* 0x0000010004047810 */ /* 0x000fe40007ffe0ff */
[----:B------:R-:W-:Y:S01]  /*0350*/  IADD3.X R9, PT, PT, RZ, R9, RZ, P3, !PT ;  /* 0x00000009ff097210 */ /* 0x000fe20001ffe4ff */
[C---:B--2---:R-:W-:Y:S01]  /*0360*/  FFMA R16, R12.reuse, R16, R15 ;  /* 0x000000100c107223 */ /* 0x044fe2000000000f */
[----:B---3--:R-:W-:-:S03]  /*0370*/  FFMA R8, R12, R18, R8 ;  /* 0x000000120c087223 */ /* 0x008fc60000000008 */
[C---:B------:R-:W-:Y:S01]  /*0380*/  FFMA R15, R13.reuse, R17, R16 ;  /* 0x000000110d0f7223 */ /* 0x040fe20000000010 */
[----:B------:R-:W-:Y:S01]  /*0390*/  FFMA R8, R13, R19, R8 ;  /* 0x000000130d087223 */ /* 0x000fe20000000008 */
[----:B------:R-:W-:Y:S06]  /*03a0*/  @P1 BRA `(.L_x_60) ;  /* 0xfffffffc00b81947 */ /* 0x000fec000383ffff */
.L_x_59:
[----:B------:R-:W-:Y:S05]  /*03b0*/  BSYNC.RECONVERGENT B1 ;  /* 0x0000000000017941 */ /* 0x000fea0003800200 */
.L_x_58:
[----:B------:R-:W-:Y:S05]  /*03c0*/  @!P0 BRA `(.L_x_57) ;  /* 0x0000000c00d48947 */ /* 0x000fea0003800000 */
[----:B------:R-:W0:Y:S01]  /*03d0*/  LDC.64 R22, c[0x0][0x388] ;  /* 0x0000e200ff167b82 */ /* 0x000e220000000a00 */
[----:B------:R-:W-:Y:S01]  /*03e0*/  IADD3 R6, PT, PT, R7, -R4, RZ ;  /* 0x8000000407067210 */ /* 0x000fe20007ffe0ff */
[----:B------:R-:W-:Y:S01]  /*03f0*/  IMAD.WIDE.U32 R10, R4, 0x8, RZ ;  /* 0x00000008040a7825 */ /* 0x000fe200078e00ff */
[----:B------:R-:W-:Y:S01]  /*0400*/  BSSY.RECONVERGENT B1, `(.L_x_61) ;  /* 0x0000084000017945 */ /* 0x000fe20003800200 */
[----:B------:R-:W-:Y:S02]  /*0410*/  PLOP3.LUT P0, PT, PT, PT, PT, 0x80, 0x8 ;  /* 0x000000000008781c */ /* 0x000fe40003f0f070 */
[----:B------:R-:W-:Y:S02]  /*0420*/  ISETP.GT.AND P1, PT, R6, 0xc00, PT ;  /* 0x00000c000600780c */ /* 0x000fe40003f24270 */
[----:B------:R-:W-:Y:S02]  /*0430*/  MOV R6, R10 ;  /* 0x0000000a00067202 */ /* 0x000fe40000000f00 */
[----:B------:R-:W-:Y:S01]  /*0440*/  MOV R9, R11 ;  /* 0x0000000b00097202 */ /* 0x000fe20000000f00 */
[----:B0-----:R-:W-:-:S08]  /*0450*/  IMAD.WIDE R22, R5, 0x4, R22 ;  /* 0x0000000405167825 */ /* 0x001fd000078e0216 */
[----:B------:R-:W-:Y:S05]  /*0460*/  @!P1 BRA `(.L_x_62) ;  /* 0x0000000400f49947 */ /* 0x000fea0003800000 */
[----:B------:R-:W-:Y:S02]  /*0470*/  PLOP3.LUT P0, PT, PT, PT, PT, 0x8, 0x80 ;  /* 0x000000000080781c */ /* 0x000fe40003f0e170 */
[----:B------:R-:W-:-:S11]  /*0480*/  IADD3 R25, PT, PT, R7, -0xc00, RZ ;  /* 0xfffff40007197810 */ /* 0x000fd60007ffe0ff */
.L_x_63:
[----:B------:R-:W-:Y:S02]  /*0490*/  IADD3 R20, P1, PT, R26, R6, RZ ;  /* 0x000000061a147210 */ /* 0x000fe40007f3e0ff */
[----:B------:R-:W-:Y:S02]  /*04a0*/  IADD3 R18, P2, PT, R6, UR8, RZ ;  /* 0x0000000806127c10 */ /* 0x000fe4000ff5e0ff */
[----:B------:R-:W-:Y:S02]  /*04b0*/  IADD3.X R21, PT, PT, R27, R9, RZ, P1, !PT ;  /* 0x000000091b157210 */ /* 0x000fe40000ffe4ff */
[----:B------:R-:W-:-:S03]  /*04c0*/  IADD3.X R19, PT, PT, R9, UR9, RZ, P2, !PT ;  /* 0x0000000909137c10 */ /* 0x000fc600097fe4ff */
[----:B------:R-:W2:Y:S04]  /*04d0*/  LDG.E.64.CONSTANT R12, desc[UR6][R20.64] ;  /* 0x00000006140c7981 */ /* 0x000ea8000c1e9b00 */
[----:B------:R-:W2:Y:S01]  /*04e0*/  LDG.E.64.CONSTANT R10, desc[UR6][R18.64] ;  /* 0x00000006120a7981 */ /* 0x000ea2000c1e9b00 */
[----:B------:R-:W-:-:S03]  /*04f0*/  IADD3 R28, P1, PT, R22, R6, RZ ;  /* 0x00000006161c7210 */ /* 0x000fc60007f3e0ff */
[----:B------:R-:W3:Y:S01]  /*0500*/  LDG.E.64.CONSTANT R16, desc[UR6][R18.64+0x800] ;  /* 0x0008000612107981 */ /* 0x000ee2000c1e9b00 */
[----:B------:R-:W-:Y:S01]  /*0510*/  IADD3.X R29, PT, PT, R23, R9, RZ, P1, !PT ;  /* 0x00000009171d7210 */ /* 0x000fe20000ffe4ff */
[----:B--2---:R-:W-:-:S04]  /*0520*/  FFMA R10, R12, R10, R15 ;  /* 0x0000000a0c0a7223 */ /* 0x004fc8000000000f */
[----:B------:R-:W2:Y:S01]  /*0530*/  LDG.E.64.CONSTANT R14, desc[UR6][R28.64] ;  /* 0x000000061c0e7981 */ /* 0x000ea2000c1e9b00 */
[----:B------:R-:W-:-:S03]  /*0540*/  FFMA R33, R13, R11, R10 ;  /* 0x0000000b0d217223 */ /* 0x000fc6000000000a */
[----:B------:R-:W3:Y:S01]  /*0550*/  LDG.E.64.CONSTANT R10, desc[UR6][R20.64+0x800] ;  /* 0x00080006140a7981 */ /* 0x000ee2000c1e9b00 */
[----:B--2---:R-:W-:Y:S01]  /*0560*/  FFMA R14, R12, R14, R8 ;  /* 0x0000000e0c0e7223 */ /* 0x004fe20000000008 */
[----:B---3--:R-:W-:-:S03]  /*0570*/  FFMA R16, R10, R16, R33 ;  /* 0x000000100a107223 */ /* 0x008fc60000000021 */
[----:B------:R-:W-:Y:S02]  /*0580*/  FFMA R31, R13, R15, R14 ;  /* 0x0000000f0d1f7223 */ /* 0x000fe4000000000e */
[----:B------:R-:W2:Y:S01]  /*0590*/  LDG.E.64.CONSTANT R14, desc[UR6][R28.64+0x800] ;  /* 0x000800061c0e7981 */ /* 0x000ea2000c1e9b00 */
[----:B------:R-:W-:-:S03]  /*05a0*/  FFMA R33, R11, R17, R16 ;  /* 0x000000110b217223 */ /* 0x000fc60000000010 */
[----:B------:R-:W3:Y:S04]  /*05b0*/  LDG.E.64.CONSTANT R12, desc[UR6][R20.64+0x1000] ;  /* 0x00100006140c7981 */ /* 0x000ee8000c1e9b00 */
        /* <DEDUP_REMOVED lines=76> */
[----:B------:R-:W2:Y:S04]  /*0a80*/  LDG.E.64.CONSTANT R16, desc[UR6][R18.64+0x6800] ;  /* 0x0068000612107981 */ /* 0x000ea8000c1e9b00 */
[----:B------:R-:W3:Y:S01]  /*0a90*/  LDG.E.64.CONSTANT R10, desc[UR6][R28.64+0x6000] ;  /* 0x006000061c0a7981 */ /* 0x000ee2000c1e9b00 */
[----:B--2---:R-:W-:-:S04]  /*0aa0*/  FFMA R16, R14, R16, R33 ;  /* 0x000000100e107223 */ /* 0x004fc80000000021 */
[----:B------:R-:W-:Y:S02]  /*0ab0*/  FFMA R33, R15, R17, R16 ;  /* 0x000000110f217223 */ /* 0x000fe40000000010 */
[----:B------:R-:W2:Y:S01]  /*0ac0*/  LDG.E.64.CONSTANT R16, desc[UR6][R28.64+0x6800] ;  /* 0x006800061c107981 */ /* 0x000ea2000c1e9b00 */
[----:B---3--:R-:W-:-:S04]  /*0ad0*/  FFMA R10, R12, R10, R31 ;  /* 0x0000000a0c0a7223 */ /* 0x008fc8000000001f */
[----:B------:R-:W-:Y:S02]  /*0ae0*/  FFMA R31, R13, R11, R10 ;  /* 0x0000000b0d1f7223 */ /* 0x000fe4000000000a */
[----:B------:R-:W3:Y:S04]  /*0af0*/  LDG.E.64.CONSTANT R10, desc[UR6][R20.64+0x7000] ;  /* 0x00700006140a7981 */ /* 0x000ee8000c1e9b00 */
[----:B------:R-:W3:Y:S04]  /*0b00*/  LDG.E.64.CONSTANT R12, desc[UR6][R18.64+0x7000] ;  /* 0x00700006120c7981 */ /* 0x000ee8000c1e9b00 */
[----:B------:R-:W4:Y:S01]  /*0b10*/  LDG.E.64.CONSTANT R18, desc[UR6][R18.64+0x7800] ;  /* 0x0078000612127981 */ /* 0x000f22000c1e9b00 */
[----:B--2---:R-:W-:-:S04]  /*0b20*/  FFMA R16, R14, R16, R31 ;  /* 0x000000100e107223 */ /* 0x004fc8000000001f */
[----:B------:R-:W-:Y:S02]  /*0b30*/  FFMA R31, R15, R17, R16 ;  /* 0x000000110f1f7223 */ /* 0x000fe40000000010 */
[----:B------:R-:W2:Y:S04]  /*0b40*/  LDG.E.64.CONSTANT R14, desc[UR6][R28.64+0x7000] ;  /* 0x007000061c0e7981 */ /* 0x000ea8000c1e9b00 */
[----:B------:R-:W4:Y:S04]  /*0b50*/  LDG.E.64.CONSTANT R16, desc[UR6][R20.64+0x7800] ;  /* 0x0078000614107981 */ /* 0x000f28000c1e9b00 */
[----:B------:R-:W5:Y:S01]  /*0b60*/  LDG.E.64.CONSTANT R20, desc[UR6][R28.64+0x7800] ;  /* 0x007800061c147981 */ /* 0x000f62000c1e9b00 */
[----:B------:R-:W-:Y:S01]  /*0b70*/  IADD3 R4, PT, PT, R4, 0x1000, RZ ;  /* 0x0000100004047810 */ /* 0x000fe20007ffe0ff */
[----:B---3--:R-:W-:-:S03]  /*0b80*/  FFMA R12, R10, R12, R33 ;  /* 0x0000000c0a0c7223 */ /* 0x008fc60000000021 */
[----:B------:R-:W-:Y:S01]  /*0b90*/  ISETP.GE.AND P1, PT, R4, R25, PT ;  /* 0x000000190400720c */ /* 0x000fe20003f26270 */
[----:B------:R-:W-:Y:S01]  /*0ba0*/  FFMA R13, R11, R13, R12 ;  /* 0x0000000d0b0d7223 */ /* 0x000fe2000000000c */
[----:B------:R-:W-:-:S04]  /*0bb0*/  IADD3 R6, P2, PT, R6, 0x8000, RZ ;  /* 0x0000800006067810 */ /* 0x000fc80007f5e0ff */
[----:B------:R-:W-:Y:S01]  /*0bc0*/  IADD3.X R9, PT, PT, RZ, R9, RZ, P2, !PT ;  /* 0x00000009ff097210 */ /* 0x000fe200017fe4ff */
[----:B--2---:R-:W-:-:S04]  /*0bd0*/  FFMA R14, R10, R14, R31 ;  /* 0x0000000e0a0e7223 */ /* 0x004fc8000000001f */
[----:B------:R-:W-:Y:S01]  /*0be0*/  FFMA R15, R11, R15, R14 ;  /* 0x0000000f0b0f7223 */ /* 0x000fe2000000000e */
[----:B----4-:R-:W-:-:S03]  /*0bf0*/  FFMA R8, R16, R18, R13 ;  /* 0x0000001210087223 */ /* 0x010fc6000000000d */
[----:B-----5:R-:W-:Y:S01]  /*0c00*/  FFMA R16, R16, R20, R15 ;  /* 0x0000001410107223 */ /* 0x020fe2000000000f */
[----:B------:R-:W-:-:S03]  /*0c10*/  FFMA R15, R17, R19, R8 ;  /* 0x00000013110f7223 */ /* 0x000fc60000000008 */
[----:B------:R-:W-:Y:S01]  /*0c20*/  FFMA R8, R17, R21, R16 ;  /* 0x0000001511087223 */ /* 0x000fe20000000010 */
[----:B------:R-:W-:Y:S06]  /*0c30*/  @!P1 BRA `(.L_x_63) ;  /* 0xfffffff800149947 */ /* 0x000fec000383ffff */
.L_x_62:
[----:B------:R-:W-:Y:S05]  /*0c40*/  BSYNC.RECONVERGENT B1 ;  /* 0x0000000000017941 */ /* 0x000fea0003800200 */
.L_x_61:
[----:B------:R-:W-:Y:S01]  /*0c50*/  IADD3 R10, PT, PT, R7, -R4, RZ ;  /* 0x80000004070a7210 */ /* 0x000fe20007ffe0ff */
[----:B------:R-:W-:Y:S03]  /*0c60*/  BSSY.RECONVERGENT B1, `(.L_x_64) ;  /* 0x0000046000017945 */ /* 0x000fe60003800200 */
[----:B------:R-:W-:-:S13]  /*0c70*/  ISETP.GT.AND P1, PT, R10, 0x400, PT ;  /* 0x000004000a00780c */ /* 0x000fda0003f24270 */
[----:B------:R-:W-:Y:S05]  /*0c80*/  @!P1 BRA `(.L_x_65) ;  /* 0x00000004000c9947 */ /* 0x000fea0003800000 */
[----:B------:R-:W0:Y:S01]  /*0c90*/  LDCU.64 UR4, c[0x0][0x388] ;  /* 0x00007100ff0477ac */ /* 0x000e220008000a00 */
[-C--:B------:R-:W-:Y:S02]  /*0ca0*/  IADD3 R20, P0, PT, R26, R6.reuse, RZ ;  /* 0x000000061a147210 */ /* 0x080fe40007f1e0ff */
[----:B------:R-:W-:Y:S02]  /*0cb0*/  IADD3 R28, P2, PT, R22, R6, RZ ;  /* 0x00000006161c7210 */ /* 0x000fe40007f5e0ff */
[-C--:B------:R-:W-:Y:S02]  /*0cc0*/  IADD3.X R21, PT, PT, R27, R9.reuse, RZ, P0, !PT ;  /* 0x000000091b157210 */ /* 0x080fe400007fe4ff */
[----:B------:R-:W-:-:S03]  /*0cd0*/  IADD3.X R29, PT, PT, R23, R9, RZ, P2, !PT ;  /* 0x00000009171d7210 */ /* 0x000fc600017fe4ff */
[----:B------:R-:W2:Y:S04]  /*0ce0*/  LDG.E.64.CONSTANT R10, desc[UR6][R20.64] ;  /* 0x00000006140a7981 */ /* 0x000ea8000c1e9b00 */
[----:B------:R-:W3:Y:S01]  /*0cf0*/  LDG.E.64.CONSTANT R16, desc[UR6][R28.64] ;  /* 0x000000061c107981 */ /* 0x000ee2000c1e9b00 */
[----:B0-----:R-:W-:-:S04]  /*0d00*/  IADD3 R24, P1, PT, R6, UR4, RZ ;  /* 0x0000000406187c10 */ /* 0x001fc8000ff3e0ff */
[----:B------:R-:W-:-:S05]  /*0d10*/  IADD3.X R25, PT, PT, R9, UR5, RZ, P1, !PT ;  /* 0x0000000509197c10 */ /* 0x000fca0008ffe4ff */
[----:B------:R-:W2:Y:S04]  /*0d20*/  LDG.E.64.CONSTANT R12, desc[UR6][R24.64] ;  /* 0x00000006180c7981 */ /* 0x000ea8000c1e9b00 */
[----:B------:R-:W4:Y:S01]  /*0d30*/  LDG.E.64.CONSTANT R18, desc[UR6][R24.64+0x800] ;  /* 0x0008000618127981 */ /* 0x000f22000c1e9b00 */
[----:B--2---:R-:W-:-:S03]  /*0d40*/  FFMA R12, R10, R12, R15 ;  /* 0x0000000c0a0c7223 */ /* 0x004fc6000000000f */
[----:B------:R-:W2:Y:S01]  /*0d50*/  LDG.E.64.CONSTANT R14, desc[UR6][R28.64+0x800] ;  /* 0x000800061c0e7981 */ /* 0x000ea2000c1e9b00 */
[----:B------:R-:W-:-:S03]  /*0d60*/  FFMA R31, R11, R13, R12 ;  /* 0x0000000d0b1f7223 */ /* 0x000fc6000000000c */
[----:B------:R-:W4:Y:S01]  /*0d70*/  LDG.E.64.CONSTANT R12, desc[UR6][R20.64+0x800] ;  /* 0x00080006140c7981 */ /* 0x000f22000c1e9b00 */
[----:B---3--:R-:W-:-:S04]  /*0d80*/  FFMA R16, R10, R16, R8 ;  /* 0x000000100a107223 */ /* 0x008fc80000000008 */
[----:B------:R-:W-:Y:S02]  /*0d90*/  FFMA R17, R11, R17, R16 ;  /* 0x000000110b117223 */ /* 0x000fe40000000010 */
[----:B------:R-:W3:Y:S01]  /*0da0*/  LDG.E.64.CONSTANT R10, desc[UR6][R20.64+0x1000] ;  /* 0x00100006140a7981 */ /* 0x000ee2000c1e9b00 */
[----:B----4-:R-:W-:-:S04]  /*0db0*/  FFMA R18, R12, R18, R31 ;  /* 0x000000120c127223 */ /* 0x010fc8000000001f */
[----:B------:R-:W-:Y:S02]  /*0dc0*/  FFMA R31, R13, R19, R18 ;  /* 0x000000130d1f7223 */ /* 0x000fe40000000012 */
[----:B------:R-:W3:Y:S01]  /*0dd0*/  LDG.E.64.CONSTANT R18, desc[UR6][R24.64+0x1000] ;  /* 0x0010000618127981 */ /* 0x000ee2000c1e9b00 */
[----:B--2---:R-:W-:-:S03]  /*0de0*/  FFMA R14, R12, R14, R17 ;  /* 0x0000000e0c0e7223 */ /* 0x004fc60000000011 */
[----:B------:R-:W2:Y:S01]  /*0df0*/  LDG.E.64.CONSTANT R16, desc[UR6][R28.64+0x1000] ;  /* 0x001000061c107981 */ /* 0x000ea2000c1e9b00 */
[----:B------:R-:W-:-:S03]  /*0e00*/  FFMA R15, R13, R15, R14 ;  /* 0x0000000f0d0f7223 */ /* 0x000fc6000000000e */
[----:B------:R-:W4:Y:S01]  /*0e10*/  LDG.E.64.CONSTANT R12, desc[UR6][R20.64+0x1800] ;  /* 0x00180006140c7981 */ /* 0x000f22000c1e9b00 */
[----:B---3--:R-:W-:-:S04]  /*0e20*/  FFMA R18, R10, R18, R31 ;  /* 0x000000120a127223 */ /* 0x008fc8000000001f */
[----:B------:R-:W-:Y:S02]  /*0e30*/  FFMA R31, R11, R19, R18 ;  /* 0x000000130b1f7223 */ /* 0x000fe40000000012 */
[----:B------:R-:W4:Y:S01]  /*0e40*/  LDG.E.64.CONSTANT R18, desc[UR6][R24.64+0x1800] ;  /* 0x0018000618127981 */ /* 0x000f22000c1e9b00 */
[----:B--2---:R-:W-:-:S03]  /*0e50*/  FFMA R16, R10, R16, R15 ;  /* 0x000000100a107223 */ /* 0x004fc6000000000f */
[----:B------:R-:W2:Y:S01]  /*0e60*/  LDG.E.64.CONSTANT R14, desc[UR6][R28.64+0x1800] ;  /* 0x001800061c0e7981 */ /* 0x000ea2000c1e9b00 */
[----:B------:R-:W-:-:S03]  /*0e70*/  FFMA R17, R11, R17, R16 ;  /* 0x000000110b117223 */ /* 0x000fc60000000010 */
        /* <DEDUP_REMOVED lines=8> */
[C---:B---3--:R-:W-:Y:S01]  /*0f00*/  FFMA R18, R10.reuse, R18, R31 ;  /* 0x000000120a127223 */ /* 0x048fe2000000001f */
[----:B--2---:R-:W-:-:S03]  /*0f10*/  FFMA R16, R10, R16, R15 ;  /* 0x000000100a107223 */ /* 0x004fc6000000000f */
[C---:B------:R-:W-:Y:S01]  /*0f20*/  FFMA R31, R11.reuse, R19, R18 ;  /* 0x000000130b1f7223 */ /* 0x040fe20000000012 */
[----:B------:R-:W4:Y:S04]  /*0f30*/  LDG.E.64.CONSTANT R14, desc[UR6][R24.64+0x2800] ;  /* 0x00280006180e7981 */ /* 0x000f28000c1e9b00 */
[----:B------:R-:W2:Y:S01]  /*0f40*/  LDG.E.64.CONSTANT R18, desc[UR6][R28.64+0x2800] ;  /* 0x002800061c127981 */ /* 0x000ea2000c1e9b00 */
[----:B------:R-:W-:-:S03]  /*0f50*/  FFMA R17, R11, R17, R16 ;  /* 0x000000110b117223 */ /* 0x000fc60000000010 */
[----:B------:R-:W3:Y:S01]  /*0f60*/  LDG.E.64.CONSTANT R10, desc[UR6][R20.64+0x3000] ;  /* 0x00300006140a7981 */ /* 0x000ee2000c1e9b00 */
[C---:B----4-:R-:W-:Y:S01]  /*0f70*/  FFMA R14, R12.reuse, R14, R31 ;  /* 0x0000000e0c0e7223 */ /* 0x050fe2000000001f */
[----:B--2---:R-:W-:-:S03]  /*0f80*/  FFMA R8, R12, R18, R17 ;  /* 0x000000120c087223 */ /* 0x004fc60000000011 */
[C---:B------:R-:W-:Y:S01]  /*0f90*/  FFMA R30, R13.reuse, R15, R14 ;  /* 0x0000000f0d1e7223 */ /* 0x040fe2000000000e */
[----:B------:R-:W2:Y:S01]  /*0fa0*/  LDG.E.64.CONSTANT R16, desc[UR6][R20.64+0x3800] ;  /* 0x0038000614107981 */ /* 0x000ea2000c1e9b00 */
[----:B------:R-:W-:-:S03]  /*0fb0*/  FFMA R8, R13, R19, R8 ;  /* 0x000000130d087223 */ /* 0x000fc60000000008 */
[----:B------:R-:W3:Y:S04]  /*0fc0*/  LDG.E.64.CONSTANT R12, desc[UR6][R28.64+0x3000] ;  /* 0x003000061c0c7981 */ /* 0x000ee8000c1e9b00 */
[----:B------:R-:W4:Y:S04]  /*0fd0*/  LDG.E.64.CONSTANT R14, desc[UR6][R24.64+0x3000] ;  /* 0x00300006180e7981 */ /* 0x000f28000c1e9b00 */
[----:B------:R-:W2:Y:S04]  /*0fe0*/  LDG.E.64.CONSTANT R18, desc[UR6][R28.64+0x3800] ;  /* 0x003800061c127981 */ /* 0x000ea8000c1e9b00 */
[----:B------:R-:W5:Y:S01]  /*0ff0*/  LDG.E.64.CONSTANT R20, desc[UR6][R24.64+0x3800] ;  /* 0x0038000618147981 */ /* 0x000f62000c1e9b00 */
[----:B------:R-:W-:-:S02]  /*1000*/  IADD3 R6, P1, PT, R6, 0x4000, RZ ;  /* 0x0000400006067810 */ /* 0x000fc40007f3e0ff */
[----:B------:R-:W-:Y:S02]  /*1010*/  PLOP3.LUT P0, PT, PT, PT, PT, 0x8, 0x80 ;  /* 0x000000000080781c */ /* 0x000fe40003f0e170 */
[----:B------:R-:W-:Y:S02]  /*1020*/  IADD3 R4, PT, PT, R4, 0x800, RZ ;  /* 0x0000080004047810 */ /* 0x000fe40007ffe0ff */
[----:B------:R-:W-:Y:S01]  /*1030*/  IADD3.X R9, PT, PT, RZ, R9, RZ, P1, !PT ;  /* 0x00000009ff097210 */ /* 0x000fe20000ffe4ff */
[C---:B---3--:R-:W-:Y:S01]  /*1040*/  FFMA R8, R10.reuse, R12, R8 ;  /* 0x0000000c0a087223 */ /* 0x048fe20000000008 */
[----:B----4-:R-:W-:-:S03]  /*1050*/  FFMA R14, R10, R14, R30 ;  /* 0x0000000e0a0e7223 */ /* 0x010fc6000000001e */
[C---:B------:R-:W-:Y:S01]  /*1060*/  FFMA R13, R11.reuse, R13, R8 ;  /* 0x0000000d0b0d7223 */ /* 0x040fe20000000008 */
[----:B------:R-:W-:-:S03]  /*1070*/  FFMA R15, R11, R15, R14 ;  /* 0x0000000f0b0f7223 */ /* 0x000fc6000000000e */
[C---:B--2---:R-:W-:Y:S01]  /*1080*/  FFMA R18, R16.reuse, R18, R13 ;  /* 0x0000001210127223 */ /* 0x044fe2000000000d */
[----:B-----5:R-:W-:-:S03]  /*1090*/  FFMA R16, R16, R20, R15 ;  /* 0x0000001410107223 */ /* 0x020fc6000000000f */
[C---:B------:R-:W-:Y:S01]  /*10a0*/  FFMA R8, R17.reuse, R19, R18 ;  /* 0x0000001311087223 */ /* 0x040fe20000000012 */
[----:B------:R-:W-:-:S07]  /*10b0*/  FFMA R15, R17, R21, R16 ;  /* 0x00000015110f7223 */ /* 0x000fce0000000010 */
.L_x_65:
[----:B------:R-:W-:Y:S05]  /*10c0*/  BSYNC.RECONVERGENT B1 ;  /* 0x0000000000017941 */ /* 0x000fea0003800200 */
.L_x_64:
[----:B------:R-:W-:-:S13]  /*10d0*/  ISETP.LT.OR P0, PT, R4, R7, P0 ;  /* 0x000000070400720c */ /* 0x000fda0000701670 */
[----:B------:R-:W-:Y:S05]  /*10e0*/  @!P0 BRA `(.L_x_57) ;  /* 0x00000000008c8947 */ /* 0x000fea0003800000 */
[----:B------:R-:W0:Y:S01]  /*10f0*/  LDCU.64 UR4, c[0x0][0x388] ;  /* 0x00007100ff0477ac */ /* 0x000e220008000a00 */
[-C--:B------:R-:W-:Y:S02]  /*1100*/  IADD3 R32, P0, PT, R26, R6.reuse, RZ ;  /* 0x000000061a207210 */ /* 0x080fe40007f1e0ff */
[----:B------:R-:W-:Y:S02]  /*1110*/  IADD3 R34, P2, PT, R22, R6, RZ ;  /* 0x0000000616227210 */ /* 0x000fe40007f5e0ff */
[-C--:B------:R-:W-:Y:S02]  /*1120*/  IADD3.X R33, PT, PT, R27, R9.reuse, RZ, P0, !PT ;  /* 0x000000091b217210 */ /* 0x080fe400007fe4ff */
[----:B------:R-:W-:-:S03]  /*1130*/  IADD3.X R35, PT, PT, R23, R9, RZ, P2, !PT ;  /* 0x0000000917237210 */ /* 0x000fc600017fe4ff */
[----:B------:R-:W2:Y:S04]  /*1140*/  LDG.E.64.CONSTANT R30, desc[UR6][R32.64] ;  /* 0x00000006201e7981 */ /* 0x000ea8000c1e9b00 */
[----:B------:R-:W2:Y:S01]  /*1150*/  LDG.E.64.CONSTANT R16, desc[UR6][R34.64] ;  /* 0x0000000622107981 */ /* 0x000ea2000c1e9b00 */
[----:B0-----:R-:W-:-:S03]  /*1160*/  IADD3 R24, P1, PT, R6, UR4, RZ ;  /* 0x0000000406187c10 */ /* 0x001fc6000ff3e0ff */
[----:B------:R-:W3:Y:S01]  /*1170*/  LDG.E.64.CONSTANT R10, desc[UR6][R34.64+0x800] ;  /* 0x00080006220a7981 */ /* 0x000ee2000c1e9b00 */
[----:B------:R-:W-:-:S03]  /*1180*/  IADD3.X R25, PT, PT, R9, UR5, RZ, P1, !PT ;  /* 0x0000000509197c10 */ /* 0x000fc60008ffe4ff */
[----:B------:R-:W4:Y:S04]  /*1190*/  LDG.E.64.CONSTANT R6, desc[UR6][R32.64+0x800] ;  /* 0x0008000620067981 */ /* 0x000f28000c1e9b00 */
[----:B------:R-:W5:Y:S04]  /*11a0*/  LDG.E.64.CONSTANT R28, desc[UR6][R24.64] ;  /* 0x00000006181c7981 */ /* 0x000f68000c1e9b00 */
[----:B------:R-:W4:Y:S04]  /*11b0*/  LDG.E.64.CONSTANT R12, desc[UR6][R24.64+0x800] ;  /* 0x00080006180c7981 */ /* 0x000f28000c1e9b00 */
[----:B------:R-:W3:Y:S04]  /*11c0*/  LDG.E.64.CONSTANT R18, desc[UR6][R34.64+0x1000] ;  /* 0x0010000622127981 */ /* 0x000ee8000c1e9b00 */
[----:B------:R-:W3:Y:S04]  /*11d0*/  LDG.E.64.CONSTANT R20, desc[UR6][R24.64+0x1000] ;  /* 0x0010000618147981 */ /* 0x000ee8000c1e9b00 */
[----:B------:R-:W3:Y:S01]  /*11e0*/  LDG.E.64.CONSTANT R22, desc[UR6][R34.64+0x1800] ;  /* 0x0018000622167981 */ /* 0x000ee2000c1e9b00 */
[----:B--2---:R-:W-:-:S03]  /*11f0*/  FFMA R16, R30, R16, R8 ;  /* 0x000000101e107223 */ /* 0x004fc60000000008 */
[----:B------:R-:W2:Y:S01]  /*1200*/  LDG.E.64.CONSTANT R8, desc[UR6][R24.64+0x1800] ;  /* 0x0018000618087981 */ /* 0x000ea2000c1e9b00 */
[----:B-----5:R-:W-:-:S03]  /*1210*/  FFMA R28, R30, R28, R15 ;  /* 0x0000001c1e1c7223 */ /* 0x020fc6000000000f */
[----:B------:R-:W5:Y:S01]  /*1220*/  LDG.E.64.CONSTANT R14, desc[UR6][R32.64+0x1800] ;  /* 0x00180006200e7981 */ /* 0x000f62000c1e9b00 */
[C---:B------:R-:W-:Y:S01]  /*1230*/  FFMA R29, R31.reuse, R29, R28 ;  /* 0x0000001d1f1d7223 */ /* 0x040fe2000000001c */
[----:B------:R-:W-:Y:S02]  /*1240*/  FFMA R31, R31, R17, R16 ;  /* 0x000000111f1f7223 */ /* 0x000fe40000000010 */
[----:B------:R-:W2:Y:S01]  /*1250*/  LDG.E.64.CONSTANT R16, desc[UR6][R32.64+0x1000] ;  /* 0x0010000620107981 */ /* 0x000ea2000c1e9b00 */
[C---:B----4-:R-:W-:Y:S01]  /*1260*/  FFMA R12, R6.reuse, R12, R29 ;  /* 0x0000000c060c7223 */ /* 0x050fe2000000001d */
[----:B---3--:R-:W-:-:S03]  /*1270*/  FFMA R10, R6, R10, R31 ;  /* 0x0000000a060a7223 */ /* 0x008fc6000000001f */
[C---:B------:R-:W-:Y:S01]  /*1280*/  FFMA R13, R7.reuse, R13, R12 ;  /* 0x0000000d070d7223 */ /* 0x040fe2000000000c */
[----:B------:R-:W-:-:S04]  /*1290*/  FFMA R11, R7, R11, R10 ;  /* 0x0000000b070b7223 */ /* 0x000fc8000000000a */
[C---:B--2---:R-:W-:Y:S01]  /*12a0*/  FFMA R18, R16.reuse, R18, R11 ;  /* 0x0000001210127223 */ /* 0x044fe2000000000b */
[----:B------:R-:W-:-:S03]  /*12b0*/  FFMA R20, R16, R20, R13 ;  /* 0x0000001410147223 */ /* 0x000fc6000000000d */
[C---:B------:R-:W-:Y:S01]  /*12c0*/  FFMA R19, R17.reuse, R19, R18 ;  /* 0x0000001311137223 */ /* 0x040fe20000000012 */
[----:B------:R-:W-:-:S03]  /*12d0*/  FFMA R21, R17, R21, R20 ;  /* 0x0000001511157223 */ /* 0x000fc60000000014 */
[C---:B-----5:R-:W-:Y:S01]  /*12e0*/  FFMA R22, R14.reuse, R22, R19 ;  /* 0x000000160e167223 */ /* 0x060fe20000000013 */
[----:B------:R-:W-:-:S03]  /*12f0*/  FFMA R14, R14, R8, R21 ;  /* 0x000000080e0e7223 */ /* 0x000fc60000000015 */
[C---:B------:R-:W-:Y:S01]  /*1300*/  FFMA R8, R15.reuse, R23, R22 ;  /* 0x000000170f087223 */ /* 0x040fe20000000016 */
[----:B------:R-:W-:-:S07]  /*1310*/  FFMA R15, R15, R9, R14 ;  /* 0x000000090f0f7223 */ /* 0x000fce000000000e */
.L_x_57:
[----:B------:R-:W-:Y:S05]  /*1320*/  BSYNC.RECONVERGENT B0 ;  /* 0x0000000000007941 */ /* 0x000fea0003800200 */
.L_x_56:
[----:B------:R-:W-:-:S04]  /*1330*/  LOP3.LUT R4, R5, 0x1, RZ, 0xc0, !PT ;  /* 0x0000000105047812 */ /* 0x000fc800078ec0ff */
[----:B------:R-:W-:-:S04]  /*1340*/  ISETP.NE.U32.AND P0, PT, R4, 0x1, PT ;  /* 0x000000010400780c */ /* 0x000fc80003f05070 */
[----:B------:R-:W-:-:S13]  /*1350*/  ISETP.NE.OR P0, PT, R2, RZ, P0 ;  /* 0x000000ff0200720c */ /* 0x000fda0000705670 */
[----:B------:R-:W0:Y:S01]  /*1360*/  @!P0 LDC.64 R6, c[0x0][0x388] ;  /* 0x0000e200ff068b82 */ /* 0x000e220000000a00 */
[----:B------:R-:W-:-:S06]  /*1370*/  @!P0 IMAD.WIDE R26, R5, 0x4, R26 ;  /* 0x00000004051a8825 */ /* 0x000fcc00078e021a */
[----:B------:R-:W2:Y:S01]  /*1380*/  @!P0 LDG.E.CONSTANT R26, desc[UR6][R26.64+-0x4] ;  /* 0xfffffc061a1a8981 */ /* 0x000ea2000c1e9900 */
[----:B0-----:R-:W-:-:S04]  /*1390*/  @!P0 IMAD.WIDE R6, R5, 0x4, R6 ;  /* 0x0000000405068825 */ /* 0x001fc800078e0206 */
[----:B------:R-:W-:Y:S02]  /*13a0*/  @!P0 IMAD.WIDE R4, R5, 0x4, R6 ;  /* 0x0000000405048825 */ /* 0x000fe400078e0206 */
[----:B------:R-:W2:Y:S04]  /*13b0*/  @!P0 LDG.E.CONSTANT R6, desc[UR6][R6.64+-0x4] ;  /* 0xfffffc0606068981 */ /* 0x000ea8000c1e9900 */
[----:B------:R-:W3:Y:S01]  /*13c0*/  @!P0 LDG.E.CONSTANT R5, desc[UR6][R4.64+-0x4] ;  /* 0xfffffc0604058981 */ /* 0x000ee2000c1e9900 */
[----:B------:R-:W-:Y:S01]  /*13d0*/  ISETP.GT.U32.AND P1, PT, R2, 0x1f, PT ;  /* 0x0000001f0200780c */ /* 0x000fe20003f24070 */
[C---:B--2---:R-:W-:Y:S01]  /*13e0*/  @!P0 FFMA R15, R26.reuse, R6, R15 ;  /* 0x000000061a0f8223 */ /* 0x044fe2000000000f */
[----:B---3--:R-:W-:-:S04]  /*13f0*/  @!P0 FFMA R8, R26, R5, R8 ;  /* 0x000000051a088223 */ /* 0x008fc80000000008 */
[----:B------:R-:W0:Y:S04]  /*1400*/  SHFL.BFLY PT, R10, R15, 0x10, 0x1f ;  /* 0x0e001f000f0a7f89 */ /* 0x000e2800000e0000 */
[----:B------:R-:W1:Y:S01]  /*1410*/  SHFL.BFLY PT, R9, R8, 0x10, 0x1f ;  /* 0x0e001f0008097f89 */ /* 0x000e6200000e0000 */
[----:B0-----:R-:W-:Y:S01]  /*1420*/  FADD R10, R10, R15 ;  /* 0x0000000f0a0a7221 */ /* 0x001fe20000000000 */
[----:B-1----:R-:W-:-:S04]  /*1430*/  FADD R11, R9, R8 ;  /* 0x00000008090b7221 */ /* 0x002fc80000000000 */
[----:B------:R-:W0:Y:S04]  /*1440*/  SHFL.BFLY PT, R9, R10, 0x8, 0x1f ;  /* 0x0d001f000a097f89 */ /* 0x000e2800000e0000 */
[----:B------:R-:W1:Y:S01]  /*1450*/  SHFL.BFLY PT, R12, R11, 0x8, 0x1f ;  /* 0x0d001f000b0c7f89 */ /* 0x000e6200000e0000 */
[----:B0-----:R-:W-:Y:S01]  /*1460*/  FADD R9, R10, R9 ;  /* 0x000000090a097221 */ /* 0x001fe20000000000 */
[----:B-1----:R-:W-:-:S04]  /*1470*/  FADD R12, R11, R12 ;  /* 0x0000000c0b0c7221 */ /* 0x002fc80000000000 */
[----:B------:R-:W0:Y:S04]  /*1480*/  SHFL.BFLY PT, R4, R9, 0x4, 0x1f ;  /* 0x0c801f0009047f89 */ /* 0x000e2800000e0000 */
[----:B------:R-:W1:Y:S01]  /*1490*/  SHFL.BFLY PT, R5, R12, 0x4, 0x1f ;  /* 0x0c801f000c057f89 */ /* 0x000e6200000e0000 */
[----:B------:R-:W-:Y:S01]  /*14a0*/  LOP3.LUT P0, R13, R2, 0x1f, RZ, 0xc0, !PT ;  /* 0x0000001f020d7812 */ /* 0x000fe2000780c0ff */
[----:B0-----:R-:W-:Y:S01]  /*14b0*/  FADD R4, R9, R4 ;  /* 0x0000000409047221 */ /* 0x001fe20000000000 */
[----:B-1----:R-:W-:-:S04]  /*14c0*/  FADD R7, R12, R5 ;  /* 0x000000050c077221 */ /* 0x002fc80000000000 */
[----:B------:R-:W0:Y:S04]  /*14d0*/  SHFL.BFLY PT, R5, R4, 0x2, 0x1f ;  /* 0x0c401f0004057f89 */ /* 0x000e2800000e0000 */
[----:B------:R-:W1:Y:S03]  /*14e0*/  SHFL.BFLY PT, R6, R7, 0x2, 0x1f ;  /* 0x0c401f0007067f89 */ /* 0x000e6600000e0000 */
[----:B------:R-:W2:Y:S01]  /*14f0*/  @!P0 S2R R15, SR_CgaCtaId ;  /* 0x00000000000f8919 */ /* 0x000ea20000008800 */
[----:B0-----:R-:W-:Y:S01]  /*1500*/  FADD R5, R4, R5 ;  /* 0x0000000504057221 */ /* 0x001fe20000000000 */
[----:B-1----:R-:W-:-:S04]  /*1510*/  FADD R8, R7, R6 ;  /* 0x0000000607087221 */ /* 0x002fc80000000000 */
[----:B------:R-:W0:Y:S04]  /*1520*/  SHFL.BFLY PT, R6, R5, 0x1, 0x1f ;  /* 0x0c201f0005067f89 */ /* 0x000e2800000e0000 */
[----:B------:R-:W1:Y:S01]  /*1530*/  SHFL.BFLY PT, R9, R8, 0x1, 0x1f ;  /* 0x0c201f0008097f89 */ /* 0x000e6200000e0000 */
[----:B------:R-:W-:-:S04]  /*1540*/  @!P0 MOV R10, 0x400 ;  /* 0x00000400000a8802 */ /* 0x000fc80000000f00 */
[----:B--2---:R-:W-:-:S04]  /*1550*/  @!P0 LEA R11, R15, R10, 0x18 ;  /* 0x0000000a0f0b8211 */ /* 0x004fc800078ec0ff */
[----:B------:R-:W-:Y:S01]  /*1560*/  @!P0 LEA.HI R11, R2, R11, RZ, 0x1e ;  /* 0x0000000b020b8211 */ /* 0x000fe200078ff0ff */
[----:B0-----:R-:W-:Y:S01]  /*1570*/  FADD R6, R5, R6 ;  /* 0x0000000605067221 */ /* 0x001fe20000000000 */
[----:B-1----:R-:W-:-:S04]  /*1580*/  FADD R4, R8, R9 ;  /* 0x0000000908047221 */ /* 0x002fc80000000000 */
[----:B------:R0:W-:Y:S04]  /*1590*/  @!P0 STS [R11], R6 ;  /* 0x000000060b008388 */ /* 0x0001e80000000800 */
[----:B------:R0:W-:Y:S01]  /*15a0*/  @!P0 STS [R11+0x4], R4 ;  /* 0x000004040b008388 */ /* 0x0001e20000000800 */
[----:B------:R-:W-:Y:S06]  /*15b0*/  BAR.SYNC.DEFER_BLOCKING 0x0 ;  /* 0x0000000000007b1d */ /* 0x000fec0000010000 */
[----:B------:R-:W-:Y:S05]  /*15c0*/  @P1 EXIT ;  /* 0x000000000000194d */ /* 0x000fea0003800000 */
[----:B------:R-:W1:Y:S01]  /*15d0*/  S2UR UR5, SR_CgaCtaId ;  /* 0x00000000000579c3 */ /* 0x000e620000008800 */
[----:B------:R-:W-:Y:S01]  /*15e0*/  ISETP.GT.U32.AND P0, PT, R13, 0x7, PT ;  /* 0x000000070d00780c */ /* 0x000fe20003f04070 */
[----:B------:R-:W-:Y:S01]  /*15f0*/  UMOV UR4, 0x400 ;  /* 0x0000040000047882 */ /* 0x000fe20000000000 */
[----:B0-----:R-:W-:Y:S01]  /*1600*/  HFMA2 R4, -RZ, RZ, 0, 0 ;  /* 0x00000000ff047431 */ /* 0x001fe200000001ff */
[----:B------:R-:W-:Y:S01]  /*1610*/  MOV R8, RZ ;  /* 0x000000ff00087202 */ /* 0x000fe20000000f00 */
[----:B-1----:R-:W-:-:S06]  /*1620*/  ULEA UR4, UR5, UR4, 0x18 ;  /* 0x0000000405047291 */ /* 0x002fcc000f8ec0ff */
[----:B------:R-:W-:-:S05]  /*1630*/  LEA R13, R13, UR4, 0x3 ;  /* 0x000000040d0d7c11 */ /* 0x000fca000f8e18ff */
[----:B------:R-:W0:Y:S04]  /*1640*/  @!P0 LDS R4, [R13] ;  /* 0x000000000d048984 */ /* 0x000e280000000800 */
[----:B------:R-:W1:Y:S01]  /*1650*/  @!P0 LDS R8, [R13+0x4] ;  /* 0x000004000d088984 */ /* 0x000e620000000800 */
[----:B------:R-:W-:-:S03]  /*1660*/  ISETP.NE.AND P0, PT, R2, RZ, PT ;  /* 0x000000ff0200720c */ /* 0x000fc60003f05270 */
[----:B0-----:R-:W0:Y:S04]  /*1670*/  SHFL.BFLY PT, R5, R4, 0x10, 0x1f ;  /* 0x0e001f0004057f89 */ /* 0x001e2800000e0000 */
[----:B-1----:R-:W1:Y:S01]  /*1680*/  SHFL.BFLY PT, R7, R8, 0x10, 0x1f ;  /* 0x0e001f0008077f89 */ /* 0x002e6200000e0000 */
        /* <DEDUP_REMOVED lines=14> */
[----:B------:R0:W1:Y:S04]  /*1770*/  SHFL.BFLY PT, R9, R2, 0x1, 0x1f ;  /* 0x0c201f0002097f89 */ /* 0x00006800000e0000 */
[----:B------:R0:W2:Y:S01]  /*1780*/  SHFL.BFLY PT, R13, R8, 0x1, 0x1f ;  /* 0x0c201f00080d7f89 */ /* 0x0000a200000e0000 */
[----:B------:R-:W-:Y:S05]  /*1790*/  @P0 EXIT ;  /* 0x000000000000094d */ /* 0x000fea0003800000 */
[----:B------:R-:W3:Y:S01]  /*17a0*/  LDC.U8 R4, c[0x0][0x3a8] ;  /* 0x0000ea00ff047b82 */ /* 0x000ee20000000000 */
[----:B------:R-:W-:-:S07]  /*17b0*/  MOV R10, RZ ;  /* 0x000000ff000a7202 */ /* 0x000fce0000000f00 */
[----:B------:R-:W0:Y:S01]  /*17c0*/  LDC.64 R6, c[0x0][0x398] ;  /* 0x0000e600ff067b82 */ /* 0x000e220000000a00 */
[----:B---3--:R-:W-:-:S04]  /*17d0*/  PRMT R4, R4, 0x8880, RZ ;  /* 0x0000888004047816 */ /* 0x008fc800000000ff */
[----:B------:R-:W-:-:S13]  /*17e0*/  ISETP.NE.AND P0, PT, R4, RZ, PT ;  /* 0x000000ff0400720c */ /* 0x000fda0003f05270 */
[----:B------:R-:W3:Y:S02]  /*17f0*/  @P0 LDC.64 R4, c[0x0][0x390] ;  /* 0x0000e400ff040b82 */ /* 0x000ee40000000a00 */
[----:B---3--:R-:W-:-:S05]  /*1800*/  @P0 IMAD.WIDE.U32 R4, R0, 0x4, R4 ;  /* 0x0000000400040825 */ /* 0x008fca00078e0004 */
[----:B------:R-:W3:Y:S01]  /*1810*/  @P0 LDG.E.CONSTANT R10, desc[UR6][R4.64] ;  /* 0x00000006040a0981 */ /* 0x000ee2000c1e9900 */
[----:B--2---:R-:W-:Y:S01]  /*1820*/  FADD R11, R8, R13 ;  /* 0x0000000d080b7221 */ /* 0x004fe20000000000 */
[----:B-1----:R-:W-:Y:S01]  /*1830*/  FADD R9, R2, R9 ;  /* 0x0000000902097221 */ /* 0x002fe20000000000 */
[C---:B------:R-:W-:Y:S01]  /*1840*/  IADD3 R13, PT, PT, R0.reuse, R3, RZ ;  /* 0x00000003000d7210 */ /* 0x040fe20007ffe0ff */
[----:B0-----:R-:W-:-:S04]  /*1850*/  IMAD.WIDE.U32 R2, R0, 0x4, R6 ;  /* 0x0000000400027825 */ /* 0x001fc800078e0006 */
[----:B------:R-:W-:-:S04]  /*1860*/  IMAD.WIDE.U32 R6, R13, 0x4, R6 ;  /* 0x000000040d067825 */ /* 0x000fc800078e0006 */
[--C-:B---3--:R-:W-:Y:S01]  /*1870*/  FADD R9, R9, R10.reuse ;  /* 0x0000000a09097221 */ /* 0x108fe20000000000 */
[----:B------:R-:W-:-:S04]  /*1880*/  FADD R11, R11, R10 ;  /* 0x0000000a0b0b7221 */ /* 0x000fc80000000000 */
[----:B------:R-:W-:Y:S04]  /*1890*/  STG.E desc[UR6][R2.64], R9 ;  /* 0x0000000902007986 */ /* 0x000fe8000c101906 */
[----:B------:R-:W-:Y:S01]  /*18a0*/  STG.E desc[UR6][R6.64], R11 ;  /* 0x0000000b06007986 */ /* 0x000fe2000c101906 */
[----:B------:R-:W-:Y:S05]  /*18b0*/  EXIT ;  /* 0x000000000000794d */ /* 0x000fea0003800000 */
.L_x_66:
        /* <DEDUP_REMOVED lines=12> */
.L_x_912:


//--------------------- .text._Z19gemv_kernel_batchedIf6float2Li256ELi1EEvPKT_S3_S3_PS1_iib --------------------------
	.section	.text._Z19gemv_kernel_batchedIf6float2Li256ELi1EEvPKT_S3_S3_PS1_iib,"ax",@progbits
	.align	128
        .global         _Z19gemv_kernel_batchedIf6float2Li256ELi1EEvPKT_S3_S3_PS1_iib
        .type           _Z19gemv_kernel_batchedIf6float2Li256ELi1EEvPKT_S3_S3_PS1_iib,@function
        .size           _Z19gemv_kernel_batchedIf6float2Li256ELi1EEvPKT_S3_S3_PS1_iib,(.L_x_913 - _Z19gemv_kernel_batchedIf6float2Li256ELi1EEvPKT_S3_S3_PS1_iib)
        .other          _Z19gemv_kernel_batchedIf6float2Li256ELi1EEvPKT_S3_S3_PS1_iib,@"STO_CUDA_ENTRY STV_DEFAULT"
_Z19gemv_kernel_batchedIf6float2Li256ELi1EEvPKT_S3_S3_PS1_iib:
.text._Z19gemv_kernel_batchedIf6float2Li256ELi1EEvPKT_S3_S3_PS1_iib:
        /* <DEDUP_REMOVED lines=10> */
[----:B------:R-:W3:Y:S03]  /*00a0*/  LDCU.64 UR8, c[0x0][0x388] ;  /* 0x00007100ff0877ac */ /* 0x000ee60008000a00 */
        /* <DEDUP_REMOVED lines=21> */
[----:B------:R-:W-:Y:S01]  /*0200*/  LOP3.LUT R6, R6, 0x3, RZ, 0xc0, !PT ;  /* 0x0000000306067812 */ /* 0x000fe200078ec0ff */
[----:B------:R-:W-:-:S03]  /*0210*/  IMAD.WIDE.U32 R8, R2, 0x8, R4 ;  /* 0x0000000802087825 */ /* 0x000fc600078e0004 */
[----:B------:R-:W-:Y:S02]  /*0220*/  IADD3 R6, PT, PT, -R6, RZ, RZ ;  /* 0x000000ff06067210 */ /* 0x000fe40007ffe1ff */
[----:B-1----:R-:W-:-:S04]  /*0230*/  IADD3 R13, P1, PT, R8, UR4, RZ ;  /* 0x00000004080d7c10 */ /* 0x002fc8000ff3e0ff */
[----:B------:R-:W-:Y:S01]  /*0240*/  IADD3.X R14, PT, PT, R9, UR5, RZ, P1, !PT ;  /* 0x00000005090e7c10 */ /* 0x000fe20008ffe4ff */
[----:B0-----:R-:W-:-:S03]  /*0250*/  IMAD.WIDE.U32 R4, R2, 0x8, R10 ;  /* 0x0000000802047825 */ /* 0x001fc600078e000a */
[----:B------:R-:W-:Y:S02]  /*0260*/  MOV R15, R4 ;  /* 0x00000004000f7202 */ /* 0x000fe40000000f00 */
[----:B------:R-:W-:-:S07]  /*0270*/  MOV R4, R2 ;  /* 0x0000000200047202 */ /* 0x000fce0000000f00 */
.L_x_71:
[----:B------:R-:W-:Y:S02]  /*0280*/  MOV R8, R13 ;  /* 0x0000000d00087202 */ /* 0x000fe40000000f00 */
[----:B------:R-:W-:Y:S02]  /*0290*/  MOV R9, R14 ;  /* 0x0000000e00097202 */ /* 0x000fe40000000f00 */
[----:B------:R-:W-:Y:S02]  /*02a0*/  MOV R10, R15 ;  /* 0x0000000f000a7202 */ /* 0x000fe40000000f00 */
[----:B------:R-:W-:Y:S02]  /*02b0*/  MOV R11, R5 ;  /* 0x00000005000b7202 */ /* 0x000fe40000000f00 */
[----:B------:R-:W2:Y:S04]  /*02c0*/  LDG.E.64.CONSTANT R8, desc[UR6][R8.64] ;  /* 0x0000000608087981 */ /* 0x000ea8000c1e9b00 */
[----:B------:R-:W2:Y:S01]  /*02d0*/  LDG.E.64.CONSTANT R10, desc[UR6][R10.64] ;  /* 0x000000060a0a7981 */ /* 0x000ea2000c1e9b00 */
[----:B------:R-:W-:-:S02]  /*02e0*/  IADD3 R6, PT, PT, R6, 0x1, RZ ;  /* 0x0000000106067810 */ /* 0x000fc40007ffe0ff */
[----:B------:R-:W-:Y:S02]  /*02f0*/  IADD3 R15, P2, PT, R15, 0x800, RZ ;  /* 0x000008000f0f7810 */ /* 0x000fe40007f5e0ff */
[----:B------:R-:W-:Y:S02]  /*0300*/  ISETP.NE.AND P1, PT, R6, RZ, PT ;  /* 0x000000ff0600720c */ /* 0x000fe40003f25270 */
[----:B------:R-:W-:Y:S02]  /*0310*/  IADD3 R13, P3, PT, R13, 0x800, RZ ;  /* 0x000008000d0d7810 */ /* 0x000fe40007f7e0ff */
[----:B------:R-:W-:Y:S02]  /*0320*/  IADD3 R4, PT, PT, R4, 0x100, RZ ;  /* 0x0000010004047810 */ /* 0x000fe40007ffe0ff */
[----:B------:R-:W-:Y:S02]  /*0330*/  IADD3.X R5, PT, PT, RZ, R5, RZ, P2, !PT ;  /* 0x00000005ff057210 */ /* 0x000fe400017fe4ff */
[----:B------:R-:W-:Y:S01]  /*0340*/  IADD3.X R14, PT, PT, RZ, R14, RZ, P3, !PT ;  /* 0x0000000eff0e7210 */ /* 0x000fe20001ffe4ff */
[----:B--2---:R-:W-:-:S04]  /*0350*/  FFMA R12, R8, R10, R23 ;  /* 0x0000000a080c7223 */ /* 0x004fc80000000017 */
[----:B------:R-:W-:Y:S01]  /*0360*/  FFMA R23, R9, R11, R12 ;  /* 0x0000000b09177223 */ /* 0x000fe2000000000c */
[----:B------:R-:W-:Y:S06]  /*0370*/  @P1 BRA `(.L_x_71) ;  /* 0xfffffffc00c01947 */ /* 0x000fec000383ffff */
.L_x_70:
[----:B------:R-:W-:Y:S05]  /*0380*/  BSYNC.RECONVERGENT B1 ;  /* 0x0000000000017941 */ /* 0x000fea0003800200 */
.L_x_69:
[----:B------:R-:W-:Y:S05]  /*0390*/  @!P0 BRA `(.L_x_68) ;  /* 0x0000000800648947 */ /* 0x000fea0003800000 */
[----:B------:R-:W-:Y:S01]  /*03a0*/  IADD3 R5, PT, PT, R7, -R4, RZ ;  /* 0x8000000407057210 */ /* 0x000fe20007ffe0ff */
[----:B------:R-:W-:Y:S01]  /*03b0*/  IMAD.WIDE.U32 R8, R4, 0x8, RZ ;  /* 0x0000000804087825 */ /* 0x000fe200078e00ff */
[----:B------:R-:W-:Y:S01]  /*03c0*/  BSSY.RECONVERGENT B1, `(.L_x_72) ;  /* 0x0000051000017945 */ /* 0x000fe20003800200 */
[----:B------:R-:W-:Y:S02]  /*03d0*/  PLOP3.LUT P0, PT, PT, PT, PT, 0x80, 0x8 ;  /* 0x000000000008781c */ /* 0x000fe40003f0f070 */
[----:B------:R-:W-:Y:S02]  /*03e0*/  ISETP.GT.AND P1, PT, R5, 0xc00, PT ;  /* 0x00000c000500780c */ /* 0x000fe40003f24270 */
[----:B------:R-:W-:Y:S02]  /*03f0*/  MOV R6, R8 ;  /* 0x0000000800067202 */ /* 0x000fe40000000f00 */
[----:B------:R-:W-:-:S09]  /*0400*/  MOV R5, R9 ;  /* 0x0000000900057202 */ /* 0x000fd20000000f00 */
[----:B------:R-:W-:Y:S05]  /*0410*/  @!P1 BRA `(.L_x_73) ;  /* 0x00000004002c9947 */ /* 0x000fea0003800000 */
[----:B------:R-:W-:Y:S02]  /*0420*/  PLOP3.LUT P0, PT, PT, PT, PT, 0x8, 0x80 ;  /* 0x000000000080781c */ /* 0x000fe40003f0e170 */
[----:B------:R-:W-:-:S11]  /*0430*/  IADD3 R25, PT, PT, R7, -0xc00, RZ ;  /* 0xfffff40007197810 */ /* 0x000fd60007ffe0ff */
.L_x_74:
[----:B------:R-:W-:Y:S02]  /*0440*/  IADD3 R20, P1, PT, R26, R6, RZ ;  /* 0x000000061a147210 */ /* 0x000fe40007f3e0ff */
[----:B------:R-:W-:Y:S02]  /*0450*/  IADD3 R28, P2, PT, R6, UR8, RZ ;  /* 0x00000008061c7c10 */ /* 0x000fe4000ff5e0ff */
[----:B------:R-:W-:Y:S02]  /*0460*/  IADD3.X R21, PT, PT, R27, R5, RZ, P1, !PT ;  /* 0x000000051b157210 */ /* 0x000fe40000ffe4ff */
[----:B------:R-:W-:-:S03]  /*0470*/  IADD3.X R29, PT, PT, R5, UR9, RZ, P2, !PT ;  /* 0x00000009051d7c10 */ /* 0x000fc600097fe4ff */
[----:B------:R-:W2:Y:S04]  /*0480*/  LDG.E.64.CONSTANT R8, desc[UR6][R20.64] ;  /* 0x0000000614087981 */ /* 0x000ea8000c1e9b00 */
[----:B------:R-:W2:Y:S04]  /*0490*/  LDG.E.64.CONSTANT R10, desc[UR6][R28.64] ;  /* 0x000000061c0a7981 */ /* 0x000ea8000c1e9b00 */
[----:B------:R-:W3:Y:S04]  /*04a0*/  LDG.E.64.CONSTANT R12, desc[UR6][R20.64+0x800] ;  /* 0x00080006140c7981 */ /* 0x000ee8000c1e9b00 */
[----:B------:R-:W3:Y:S04]  /*04b0*/  LDG.E.64.CONSTANT R14, desc[UR6][R28.64+0x800] ;  /* 0x000800061c0e7981 */ /* 0x000ee8000c1e9b00 */
[----:B------:R-:W4:Y:S04]  /*04c0*/  LDG.E.64.CONSTANT R16, desc[UR6][R20.64+0x1000] ;  /* 0x0010000614107981 */ /* 0x000f28000c1e9b00 */
[----:B------:R-:W4:Y:S01]  /*04d0*/  LDG.E.64.CONSTANT R18, desc[UR6][R28.64+0x1000] ;  /* 0x001000061c127981 */ /* 0x000f22000c1e9b00 */
[----:B--2---:R-:W-:-:S03]  /*04e0*/  FFMA R8, R8, R10, R23 ;  /* 0x0000000a08087223 */ /* 0x004fc60000000017 */
[----:B------:R-:W2:Y:S01]  /*04f0*/  LDG.E.64.CONSTANT R22, desc[UR6][R28.64+0x7800] ;  /* 0x007800061c167981 */ /* 0x000ea2000c1e9b00 */
[----:B------:R-:W-:-:S03]  /*0500*/  FFMA R9, R9, R11, R8 ;  /* 0x0000000b09097223 */ /* 0x000fc60000000008 */
[----:B------:R-:W5:Y:S01]  /*0510*/  LDG.E.64.CONSTANT R10, desc[UR6][R28.64+0x1800] ;  /* 0x001800061c0a7981 */ /* 0x000f62000c1e9b00 */
[----:B---3--:R-:W-:-:S03]  /*0520*/  FFMA R12, R12, R14, R9 ;  /* 0x0000000e0c0c7223 */ /* 0x008fc60000000009 */
[----:B------:R-:W5:Y:S01]  /*0530*/  LDG.E.64.CONSTANT R8, desc[UR6][R20.64+0x1800] ;  /* 0x0018000614087981 */ /* 0x000f62000c1e9b00 */
[----:B------:R-:W-:-:S03]  /*0540*/  FFMA R13, R13, R15, R12 ;  /* 0x0000000f0d0d7223 */ /* 0x000fc6000000000c */
[----:B------:R-:W3:Y:S01]  /*0550*/  LDG.E.64.CONSTANT R14, desc[UR6][R28.64+0x2000] ;  /* 0x002000061c0e7981 */ /* 0x000ee2000c1e9b00 */
[----:B----4-:R-:W-:-:S03]  /*0560*/  FFMA R16, R16, R18, R13 ;  /* 0x0000001210107223 */ /* 0x010fc6000000000d */
[----:B------:R-:W3:Y:S01]  /*0570*/  LDG.E.64.CONSTANT R12, desc[UR6][R20.64+0x2000] ;  /* 0x00200006140c7981 */ /* 0x000ee2000c1e9b00 */
[----:B------:R-:W-:-:S03]  /*0580*/  FFMA R17, R17, R19, R16 ;  /* 0x0000001311117223 */ /* 0x000fc60000000010 */
[----:B------:R-:W4:Y:S01]  /*0590*/  LDG.E.64.CONSTANT R18, desc[UR6][R28.64+0x2800] ;  /* 0x002800061c127981 */ /* 0x000f22000c1e9b00 */
[----:B-----5:R-:W-:-:S03]  /*05a0*/  FFMA R8, R8, R10, R17 ;  /* 0x0000000a08087223 */ /* 0x020fc60000000011 */
[----:B------:R-:W4:Y:S01]  /*05b0*/  LDG.E.64.CONSTANT R16, desc[UR6][R20.64+0x2800] ;  /* 0x0028000614107981 */ /* 0x000f22000c1e9b00 */
        /* <DEDUP_REMOVED lines=35> */
[----:B------:R-:W4:Y:S04]  /*07f0*/  LDG.E.64.CONSTANT R16, desc[UR6][R20.64+0x7000] ;  /* 0x0070000614107981 */ /* 0x000f28000c1e9b00 */
[----:B------:R-:W2:Y:S01]  /*0800*/  LDG.E.64.CONSTANT R20, desc[UR6][R20.64+0x7800] ;  /* 0x0078000614147981 */ /* 0x000ea2000c1e9b00 */
[----:B------:R-:W-:Y:S01]  /*0810*/  FFMA R9, R9, R11, R8 ;  /* 0x0000000b09097223 */ /* 0x000fe20000000008 */
[----:B------:R-:W-:-:S04]  /*0820*/  IADD3 R4, PT, PT, R4, 0x1000, RZ ;  /* 0x0000100004047810 */ /* 0x000fc80007ffe0ff */
[----:B------:R-:W-:Y:S02]  /*0830*/  ISETP.GE.AND P1, PT, R4, R25, PT ;  /* 0x000000190400720c */ /* 0x000fe40003f26270 */
[----:B------:R-:W-:-:S04]  /*0840*/  IADD3 R6, P2, PT, R6, 0x8000, RZ ;  /* 0x0000800006067810 */ /* 0x000fc80007f5e0ff */
[----:B------:R-:W-:Y:S01]  /*0850*/  IADD3.X R5, PT, PT, RZ, R5, RZ, P2, !PT ;  /* 0x00000005ff057210 */ /* 0x000fe200017fe4ff */
[----:B---3--:R-:W-:-:S04]  /*0860*/  FFMA R12, R12, R14, R9 ;  /* 0x0000000e0c0c7223 */ /* 0x008fc80000000009 */
[----:B------:R-:W-:-:S04]  /*0870*/  FFMA R13, R13, R15, R12 ;  /* 0x0000000f0d0d7223 */ /* 0x000fc8000000000c */
[----:B----4-:R-:W-:-:S04]  /*0880*/  FFMA R16, R16, R18, R13 ;  /* 0x0000001210107223 */ /* 0x010fc8000000000d */
[----:B------:R-:W-:-:S04]  /*0890*/  FFMA R17, R17, R19, R16 ;  /* 0x0000001311117223 */ /* 0x000fc80000000010 */
[----:B--2---:R-:W-:-:S04]  /*08a0*/  FFMA R22, R20, R22, R17 ;  /* 0x0000001614167223 */ /* 0x004fc80000000011 */
[----:B------:R-:W-:Y:S01]  /*08b0*/  FFMA R23, R21, R23, R22 ;  /* 0x0000001715177223 */ /* 0x000fe20000000016 */
[----:B------:R-:W-:Y:S06]  /*08c0*/  @!P1 BRA `(.L_x_74) ;  /* 0xfffffff800dc9947 */ /* 0x000fec000383ffff */
.L_x_73:
[----:B------:R-:W-:Y:S05]  /*08d0*/  BSYNC.RECONVERGENT B1 ;  /* 0x0000000000017941 */ /* 0x000fea0003800200 */
.L_x_72:
[----:B------:R-:W-:Y:S01]  /*08e0*/  IADD3 R8, PT, PT, R7, -R4, RZ ;  /* 0x8000000407087210 */ /* 0x000fe20007ffe0ff */
[----:B------:R-:W-:Y:S03]  /*08f0*/  BSSY.RECONVERGENT B1, `(.L_x_75) ;  /* 0x000002c000017945 */ /* 0x000fe60003800200 */
[----:B------:R-:W-:-:S13]  /*0900*/  ISETP.GT.AND P1, PT, R8, 0x400, PT ;  /* 0x000004000800780c */ /* 0x000fda0003f24270 */
[----:B------:R-:W-:Y:S05]  /*0910*/  @!P1 BRA `(.L_x_76) ;  /* 0x0000000000a49947 */ /* 0x000fea0003800000 */
[----:B------:R-:W0:Y:S01]  /*0920*/  LDCU.64 UR4, c[0x0][0x388] ;  /* 0x00007100ff0477ac */ /* 0x000e220008000a00 */
[----:B------:R-:W-:-:S04]  /*0930*/  IADD3 R20, P0, PT, R26, R6, RZ ;  /* 0x000000061a147210 */ /* 0x000fc80007f1e0ff */
[----:B------:R-:W-:-:S05]  /*0940*/  IADD3.X R21, PT, PT, R27, R5, RZ, P0, !PT ;  /* 0x000000051b157210 */ /* 0x000fca00007fe4ff */
[----:B------:R-:W2:Y:S04]  /*0950*/  LDG.E.64.CONSTANT R16, desc[UR6][R20.64] ;  /* 0x0000000614107981 */ /* 0x000ea8000c1e9b00 */
[----:B------:R-:W3:Y:S01]  /*0960*/  LDG.E.64.CONSTANT R8, desc[UR6][R20.64+0x800] ;  /* 0x0008000614087981 */ /* 0x000ee2000c1e9b00 */
[----:B0-----:R-:W-:-:S03]  /*0970*/  IADD3 R24, P1, PT, R6, UR4, RZ ;  /* 0x0000000406187c10 */ /* 0x001fc6000ff3e0ff */
[----:B------:R-:W4:Y:S01]  /*0980*/  LDG.E.64.CONSTANT R12, desc[UR6][R20.64+0x1000] ;  /* 0x00100006140c7981 */ /* 0x000f22000c1e9b00 */
[----:B------:R-:W-:-:S05]  /*0990*/  IADD3.X R25, PT, PT, R5, UR5, RZ, P1, !PT ;  /* 0x0000000505197c10 */ /* 0x000fca0008ffe4ff */
[----:B------:R-:W2:Y:S04]  /*09a0*/  LDG.E.64.CONSTANT R18, desc[UR6][R24.64] ;  /* 0x0000000618127981 */ /* 0x000ea8000c1e9b00 */
[----:B------:R-:W3:Y:S04]  /*09b0*/  LDG.E.64.CONSTANT R10, desc[UR6][R24.64+0x800] ;  /* 0x00080006180a7981 */ /* 0x000ee8000c1e9b00 */
[----:B------:R-:W4:Y:S01]  /*09c0*/  LDG.E.64.CONSTANT R14, desc[UR6][R24.64+0x1000] ;  /* 0x00100006180e7981 */ /* 0x000f22000c1e9b00 */
[----:B--2---:R-:W-:-:S04]  /*09d0*/  FFMA R16, R16, R18, R23 ;  /* 0x0000001210107223 */ /* 0x004fc80000000017 */
[----:B------:R-:W-:Y:S02]  /*09e0*/  FFMA R23, R17, R19, R16 ;  /* 0x0000001311177223 */ /* 0x000fe40000000010 */
[----:B------:R-:W2:Y:S04]  /*09f0*/  LDG.E.64.CONSTANT R16, desc[UR6][R20.64+0x1800] ;  /* 0x0018000614107981 */ /* 0x000ea8000c1e9b00 */
[----:B------:R-:W2:Y:S01]  /*0a00*/  LDG.E.64.CONSTANT R18, desc[UR6][R24.64+0x1800] ;  /* 0x0018000618127981 */ /* 0x000ea2000c1e9b00 */
[----:B---3--:R-:W-:-:S03]  /*0a10*/  FFMA R8, R8, R10, R23 ;  /* 0x0000000a08087223 */ /* 0x008fc60000000017 */
[----:B------:R-:W3:Y:S01]  /*0a20*/  LDG.E.64.CONSTANT R22, desc[UR6][R24.64+0x3800] ;  /* 0x0038000618167981 */ /* 0x000ee2000c1e9b00 */
[----:B------:R-:W-:-:S03]  /*0a30*/  FFMA R9, R9, R11, R8 ;  /* 0x0000000b09097223 */ /* 0x000fc60000000008 */
[----:B------:R-:W5:Y:S01]  /*0a40*/  LDG.E.64.CONSTANT R10, desc[UR6][R24.64+0x2000] ;  /* 0x00200006180a7981 */ /* 0x000f62000c1e9b00 */
[----:B----4-:R-:W-:-:S03]  /*0a50*/  FFMA R12, R12, R14, R9 ;  /* 0x0000000e0c0c7223 */ /* 0x010fc60000000009 */
[----:B------:R-:W5:Y:S01]  /*0a60*/  LDG.E.64.CONSTANT R8, desc[UR6][R20.64+0x2000] ;  /* 0x0020000614087981 */ /* 0x000f62000c1e9b00 */
[----:B------:R-:W-:-:S03]  /*0a70*/  FFMA R13, R13, R15, R12 ;  /* 0x0000000f0d0d7223 */ /* 0x000fc6000000000c */
[----:B------:R-:W4:Y:S01]  /*0a80*/  LDG.E.64.CONSTANT R14, desc[UR6][R24.64+0x2800] ;  /* 0x00280006180e7981 */ /* 0x000f22000c1e9b00 */
[----:B--2---:R-:W-:-:S03]  /*0a90*/  FFMA R16, R16, R18, R13 ;  /* 0x0000001210107223 */ /* 0x004fc6000000000d */
[----:B------:R-:W4:Y:S01]  /*0aa0*/  LDG.E.64.CONSTANT R12, desc[UR6][R20.64+0x2800] ;  /* 0x00280006140c7981 */ /* 0x000f22000c1e9b00 */
[----:B------:R-:W-:-:S03]  /*0ab0*/  FFMA R29, R17, R19, R16 ;  /* 0x00000013111d7223 */ /* 0x000fc60000000010 */
[----:B------:R-:W2:Y:S04]  /*0ac0*/  LDG.E.64.CONSTANT R16, desc[UR6][R20.64+0x3000] ;  /* 0x0030000614107981 */ /* 0x000ea8000c1e9b00 */
[----:B------:R-:W2:Y:S04]  /*0ad0*/  LDG.E.64.CONSTANT R18, desc[UR6][R24.64+0x3000] ;  /* 0x0030000618127981 */ /* 0x000ea8000c1e9b00 */
[----:B------:R-:W3:Y:S01]  /*0ae0*/  LDG.E.64.CONSTANT R20, desc[UR6][R20.64+0x3800] ;  /* 0x0038000614147981 */ /* 0x000ee2000c1e9b00 */
[----:B-----5:R-:W-:-:S04]  /*0af0*/  FFMA R8, R8, R10, R29 ;  /* 0x0000000a08087223 */ /* 0x020fc8000000001d */
[----:B------:R-:W-:Y:S01]  /*0b00*/  FFMA R9, R9, R11, R8 ;  /* 0x0000000b09097223 */ /* 0x000fe20000000008 */
[----:B------:R-:W-:Y:S02]  /*0b10*/  IADD3 R6, P1, PT, R6, 0x4000, RZ ;  /* 0x0000400006067810 */ /* 0x000fe40007f3e0ff */
[----:B------:R-:W-:Y:S02]  /*0b20*/  PLOP3.LUT P0, PT, PT, PT, PT, 0x8, 0x80 ;  /* 0x000000000080781c */ /* 0x000fe40003f0e170 */
[----:B------:R-:W-:Y:S02]  /*0b30*/  IADD3 R4, PT, PT, R4, 0x800, RZ ;  /* 0x0000080004047810 */ /* 0x000fe40007ffe0ff */
[----:B------:R-:W-:Y:S01]  /*0b40*/  IADD3.X R5, PT, PT, RZ, R5, RZ, P1, !PT ;  /* 0x00000005ff057210 */ /* 0x000fe20000ffe4ff */
[----:B----4-:R-:W-:-:S04]  /*0b50*/  FFMA R12, R12, R14, R9 ;  /* 0x0000000e0c0c7223 */ /* 0x010fc80000000009 */
[----:B------:R-:W-:-:S04]  /*0b60*/  FFMA R13, R13, R15, R12 ;  /* 0x0000000f0d0d7223 */ /* 0x000fc8000000000c */
[----:B--2---:R-:W-:-:S04]  /*0b70*/  FFMA R16, R16, R18, R13 ;  /* 0x0000001210107223 */ /* 0x004fc8000000000d */
[----:B------:R-:W-:-:S04]  /*0b80*/  FFMA R17, R17, R19, R16 ;  /* 0x0000001311117223 */ /* 0x000fc80000000010 */
[----:B---3--:R-:W-:-:S04]  /*0b90*/  FFMA R22, R20, R22, R17 ;  /* 0x0000001614167223 */ /* 0x008fc80000000011 */
[----:B------:R-:W-:-:S07]  /*0ba0*/  FFMA R23, R21, R23, R22 ;  /* 0x0000001715177223 */ /* 0x000fce0000000016 */
.L_x_76:
[----:B------:R-:W-:Y:S05]  /*0bb0*/  BSYNC.RECONVERGENT B1 ;  /* 0x0000000000017941 */ /* 0x000fea0003800200 */
.L_x_75:
[----:B------:R-:W-:-:S13]  /*0bc0*/  ISETP.LT.OR P0, PT, R4, R7, P0 ;  /* 0x000000070400720c */ /* 0x000fda0000701670 */
        /* <DEDUP_REMOVED lines=8> */
[----:B------:R-:W-:-:S03]  /*0c50*/  IADD3.X R7, PT, PT, R5, UR5, RZ, P1, !PT ;  /* 0x0000000505077c10 */ /* 0x000fc60008ffe4ff */
[----:B------:R-:W5:Y:S04]  /*0c60*/  LDG.E.64.CONSTANT R4, desc[UR6][R8.64+0x1000] ;  /* 0x0010000608047981 */ /* 0x000f68000c1e9b00 */
[----:B------:R-:W2:Y:S04]  /*0c70*/  LDG.E.64.CONSTANT R18, desc[UR6][R6.64] ;  /* 0x0000000606127981 */ /* 0x000ea8000c1e9b00 */
[----:B------:R-:W3:Y:S04]  /*0c80*/  LDG.E.64.CONSTANT R14, desc[UR6][R6.64+0x800] ;  /* 0x00080006060e7981 */ /* 0x000ee8000c1e9b00 */
[----:B------:R-:W5:Y:S04]  /*0c90*/  LDG.E.64.CONSTANT R10, desc[UR6][R6.64+0x1000] ;  /* 0x00100006060a7981 */ /* 0x000f68000c1e9b00 */
[----:B------:R-:W4:Y:S01]  /*0ca0*/  LDG.E.64.CONSTANT R24, desc[UR6][R6.64+0x1800] ;  /* 0x0018000606187981 */ /* 0x000f22000c1e9b00 */
[----:B--2---:R-:W-:-:S04]  /*0cb0*/  FFMA R16, R16, R18, R23 ;  /* 0x0000001210107223 */ /* 0x004fc80000000017 */
[----:B------:R-:W-:-:S04]  /*0cc0*/  FFMA R17, R17, R19, R16 ;  /* 0x0000001311117223 */ /* 0x000fc80000000010 */
[----:B---3--:R-:W-:-:S04]  /*0cd0*/  FFMA R12, R12, R14, R17 ;  /* 0x0000000e0c0c7223 */ /* 0x008fc80000000011 */
[----:B------:R-:W-:-:S04]  /*0ce0*/  FFMA R13, R13, R15, R12 ;  /* 0x0000000f0d0d7223 */ /* 0x000fc8000000000c */
[----:B-----5:R-:W-:-:S04]  /*0cf0*/  FFMA R4, R4, R10, R13 ;  /* 0x0000000a04047223 */ /* 0x020fc8000000000d */
[----:B------:R-:W-:-:S04]  /*0d00*/  FFMA R5, R5, R11, R4 ;  /* 0x0000000b05057223 */ /* 0x000fc80000000004 */
[----:B----4-:R-:W-:-:S04]  /*0d10*/  FFMA R20, R20, R24, R5 ;  /* 0x0000001814147223 */ /* 0x010fc80000000005 */
[----:B------:R-:W-:-:S07]  /*0d20*/  FFMA R23, R21, R25, R20 ;  /* 0x0000001915177223 */ /* 0x000fce0000000014 */
.L_x_68:
[----:B------:R-:W-:Y:S05]  /*0d30*/  BSYNC.RECONVERGENT B0 ;  /* 0x0000000000007941 */ /* 0x000fea0003800200 */
.L_x_67:
[----:B------:R-:W-:-:S04]  /*0d40*/  LOP3.LUT R4, R3, 0x1, RZ, 0xc0, !PT ;  /* 0x0000000103047812 */ /* 0x000fc800078ec0ff */
[----:B------:R-:W-:-:S04]  /*0d50*/  ISETP.NE.U32.AND P0, PT, R4, 0x1, PT ;  /* 0x000000010400780c */ /* 0x000fc80003f05070 */
[----:B------:R-:W-:-:S13]  /*0d60*/  ISETP.NE.OR P0, PT, R2, RZ, P0 ;  /* 0x000000ff0200720c */ /* 0x000fda0000705670 */
[----:B------:R-:W0:Y:S01]  /*0d70*/  @!P0 LDC.64 R4, c[0x0][0x388] ;  /* 0x0000e200ff048b82 */ /* 0x000e220000000a00 */
[----:B------:R-:W-:-:S06]  /*0d80*/  @!P0 IMAD.WIDE R26, R3, 0x4, R26 ;  /* 0x00000004031a8825 */ /* 0x000fcc00078e021a */
[----:B------:R-:W2:Y:S01]  /*0d90*/  @!P0 LDG.E.CONSTANT R26, desc[UR6][R26.64+-0x4] ;  /* 0xfffffc061a1a8981 */ /* 0x000ea2000c1e9900 */
[----:B0-----:R-:W-:-:S06]  /*0da0*/  @!P0 IMAD.WIDE R4, R3, 0x4, R4 ;  /* 0x0000000403048825 */ /* 0x001fcc00078e0204 */
[----:B------:R-:W2:Y:S01]  /*0db0*/  @!P0 LDG.E.CONSTANT R4, desc[UR6][R4.64+-0x4] ;  /* 0xfffffc0604048981 */ /* 0x000ea2000c1e9900 */
[----:B------:R-:W-:Y:S01]  /*0dc0*/  ISETP.GT.U32.AND P1, PT, R2, 0x1f, PT ;  /* 0x0000001f0200780c */ /* 0x000fe20003f24070 */
[----:B--2---:R-:W-:-:S05]  /*0dd0*/  @!P0 FFMA R23, R26, R4, R23 ;  /* 0x000000041a178223 */ /* 0x004fca0000000017 */
[----:B------:R-:W0:Y:S02]  /*0de0*/  SHFL.BFLY PT, R6, R23, 0x10, 0x1f ;  /* 0x0e001f0017067f89 */ /* 0x000e2400000e0000 */
[----:B0-----:R-:W-:-:S05]  /*0df0*/  FADD R6, R6, R23 ;  /* 0x0000001706067221 */ /* 0x001fca0000000000 */
[----:B------:R-:W0:Y:S02]  /*0e00*/  SHFL.BFLY PT, R3, R6, 0x8, 0x1f ;  /* 0x0d001f0006037f89 */ /* 0x000e2400000e0000 */
[----:B0-----:R-:W-:-:S05]  /*0e10*/  FADD R3, R6, R3 ;  /* 0x0000000306037221 */ /* 0x001fca0000000000 */
[----:B------:R-:W0:Y:S01]  /*0e20*/  SHFL.BFLY PT, R8, R3, 0x4, 0x1f ;  /* 0x0c801f0003087f89 */ /* 0x000e2200000e0000 */
[----:B------:R-:W-:Y:S01]  /*0e30*/  LOP3.LUT P0, R9, R2, 0x1f, RZ, 0xc0, !PT ;  /* 0x0000001f02097812 */ /* 0x000fe2000780c0ff */
[----:B0-----:R-:W-:-:S05]  /*0e40*/  FADD R8, R3, R8 ;  /* 0x0000000803087221 */ /* 0x001fca0000000000 */
[----:B------:R-:W0:Y:S07]  /*0e50*/  SHFL.BFLY PT, R7, R8, 0x2, 0x1f ;  /* 0x0c401f0008077f89 */ /* 0x000e2e00000e0000 */
[----:B------:R-:W1:Y:S01]  /*0e60*/  @!P0 S2R R10, SR_CgaCtaId ;  /* 0x00000000000a8919 */ /* 0x000e620000008800 */
[----:B0-----:R-:W-:-:S05]  /*0e70*/  FADD R7, R8, R7 ;  /* 0x0000000708077221 */ /* 0x001fca0000000000 */
[----:B------:R-:W0:Y:S01]  /*0e80*/  SHFL.BFLY PT, R4, R7, 0x1, 0x1f ;  /* 0x0c201f0007047f89 */ /* 0x000e2200000e0000 */
[----:B------:R-:W-:-:S04]  /*0e90*/  @!P0 MOV R5, 0x400 ;  /* 0x0000040000058802 */ /* 0x000fc80000000f00 */
[----:B-1----:R-:W-:-:S04]  /*0ea0*/  @!P0 LEA R5, R10, R5, 0x18 ;  /* 0x000000050a058211 */ /* 0x002fc800078ec0ff */
[----:B------:R-:W-:Y:S01]  /*0eb0*/  @!P0 LEA.HI R5, R2, R5, RZ, 0x1d ;  /* 0x0000000502058211 */ /* 0x000fe200078fe8ff */
[----:B0-----:R-:W-:-:S05]  /*0ec0*/  FADD R4, R7, R4 ;  /* 0x0000000407047221 */ /* 0x001fca0000000000 */
[----:B------:R0:W-:Y:S01]  /*0ed0*/  @!P0 STS [R5], R4 ;  /* 0x0000000405008388 */ /* 0x0001e20000000800 */
[----:B------:R-:W-:Y:S06]  /*0ee0*/  BAR.SYNC.DEFER_BLOCKING 0x0 ;  /* 0x0000000000007b1d */ /* 0x000fec0000010000 */
[----:B------:R-:W-:Y:S05]  /*0ef0*/  @P1 EXIT ;  /* 0x000000000000194d */ /* 0x000fea0003800000 */
[----:B------:R-:W-:-:S13]  /*0f00*/  ISETP.GT.U32.AND P0, PT, R9, 0x7, PT ;  /* 0x000000070900780c */ /* 0x000fda0003f04070 */
[----:B0-----:R-:W0:Y:S01]  /*0f10*/  @!P0 S2R R4, SR_CgaCtaId ;  /* 0x0000000000048919 */ /* 0x001e220000008800 */
[----:B------:R-:W-:-:S04]  /*0f20*/  @!P0 MOV R3, 0x400 ;  /* 0x0000040000038802 */ /* 0x000fc80000000f00 */
[----:B0-----:R-:W-:Y:S01]  /*0f30*/  @!P0 LEA R4, R4, R3, 0x18 ;  /* 0x0000000304048211 */ /* 0x001fe200078ec0ff */
[----:B------:R-:W-:-:S03]  /*0f40*/  HFMA2 R3, -RZ, RZ, 0, 0 ;  /* 0x00000000ff037431 */ /* 0x000fc600000001ff */
[----:B------:R-:W-:-:S05]  /*0f50*/  @!P0 LEA R9, R9, R4, 0x2 ;  /* 0x0000000409098211 */ /* 0x000fca00078e10ff */
[----:B------:R-:W0:Y:S01]  /*0f60*/  @!P0 LDS R3, [R9] ;  /* 0x0000000009038984 */ /* 0x000e220000000800 */
[----:B------:R-:W-:-:S03]  /*0f70*/  ISETP.NE.AND P0, PT, R2, RZ, PT ;  /* 0x000000ff0200720c */ /* 0x000fc60003f05270 */
[----:B0-----:R-:W0:Y:S02]  /*0f80*/  SHFL.BFLY PT, R4, R3, 0x10, 0x1f ;  /* 0x0e001f0003047f89 */ /* 0x001e2400000e0000 */
[----:B0-----:R-:W-:-:S05]  /*0f90*/  FADD R4, R4, R3 ;  /* 0x0000000304047221 */ /* 0x001fca0000000000 */
[----:B------:R-:W0:Y:S02]  /*0fa0*/  SHFL.BFLY PT, R5, R4, 0x8, 0x1f ;  /* 0x0d001f0004057f89 */ /* 0x000e2400000e0000 */
[----:B0-----:R-:W-:-:S05]  /*0fb0*/  FADD R5, R4, R5 ;  /* 0x0000000504057221 */ /* 0x001fca0000000000 */
[----:B------:R-:W0:Y:S02]  /*0fc0*/  SHFL.BFLY PT, R6, R5, 0x4, 0x1f ;  /* 0x0c801f0005067f89 */ /* 0x000e2400000e0000 */
[----:B0-----:R-:W-:-:S05]  /*0fd0*/  FADD R6, R5, R6 ;  /* 0x0000000605067221 */ /* 0x001fca0000000000 */
[----:B------:R-:W0:Y:S02]  /*0fe0*/  SHFL.BFLY PT, R7, R6, 0x2, 0x1f ;  /* 0x0c401f0006077f89 */ /* 0x000e2400000e0000 */
[----:B0-----:R-:W-:-:S05]  /*0ff0*/  FADD R7, R6, R7 ;  /* 0x0000000706077221 */ /* 0x001fca0000000000 */
[----:B------:R0:W1:Y:S01]  /*1000*/  SHFL.BFLY PT, R2, R7, 0x1, 0x1f ;  /* 0x0c201f0007027f89 */ /* 0x00006200000e0000 */
[----:B------:R-:W-:Y:S05]  /*1010*/  @P0 EXIT ;  /* 0x000000000000094d */ /* 0x000fea0003800000 */
[----:B------:R-:W2:Y:S01]  /*1020*/  LDCU.U8 UR4, c[0x0][0x3a8] ;  /* 0x00007500ff0477ac */ /* 0x000ea20008000000 */
[----:B------:R-:W3:Y:S01]  /*1030*/  LDC.64 R4, c[0x0][0x398] ;  /* 0x0000e600ff047b82 */ /* 0x000ee20000000a00 */
[----:B01----:R-:W-:Y:S01]  /*1040*/  FADD R7, R7, R2 ;  /* 0x0000000207077221 */ /* 0x003fe20000000000 */
[----:B------:R-:W-:Y:S01]  /*1050*/  MOV R2, RZ ;  /* 0x000000ff00027202 */ /* 0x000fe20000000f00 */
[----:B--2---:R-:W-:-:S04]  /*1060*/  UPRMT UR4, UR4, 0x8880, URZ ;  /* 0x0000888004047896 */ /* 0x004fc800080000ff */
[----:B------:R-:W-:Y:S01]  /*1070*/  UISETP.NE.AND UP0, UPT, UR4, URZ, UPT ;  /* 0x000000ff0400728c */ /* 0x000fe2000bf05270 */
[----:B---3--:R-:W-:-:S08]  /*1080*/  IMAD.WIDE.U32 R4, R0, 0x4, R4 ;  /* 0x0000000400047825 */ /* 0x008fd000078e0004 */
[----:B------:R-:W-:Y:S05]  /*1090*/  BRA.U !UP0, `(.L_x_77) ;  /* 0x00000001080c7547 */ /* 0x000fea000b800000 */
[----:B------:R-:W0:Y:S02]  /*10a0*/  LDC.64 R2, c[0x0][0x390] ;  /* 0x0000e400ff027b82 */ /* 0x000e240000000a00 */
[----:B0-----:R-:W-:-:S06]  /*10b0*/  IMAD.WIDE.U32 R2, R0, 0x4, R2 ;  /* 0x0000000400027825 */ /* 0x001fcc00078e0002 */
[----:B------:R0:W5:Y:S02]  /*10c0*/  LDG.E.CONSTANT R2, desc[UR6][R2.64] ;  /* 0x0000000602027981 */ /* 0x000164000c1e9900 */
.L_x_77:
[----:B0----5:R-:W-:-:S05]  /*10d0*/  FADD R3, R7, R2 ;  /* 0x0000000207037221 */ /* 0x021fca0000000000 */
[----:B------:R-:W-:Y:S01]  /*10e0*/  STG.E desc[UR6][R4.64], R3 ;  /* 0x0000000304007986 */ /* 0x000fe2000c101906 */
[----:B------:R-:W-:Y:S05]  /*10f0*/  EXIT ;  /* 0x000000000000794d */ /* 0x000fea0003800000 */
.L_x_78:
        /* <DEDUP_REMOVED lines=16> */
.L_x_913:


//--------------------- .text._Z19gemv_kernel_batchedIf6float2Li128ELi8EEvPKT_S3_S3_PS1_iib --------------------------
	.section	.text._Z19gemv_kernel_batchedIf6float2Li128ELi8EEvPKT_S3_S3_PS1_iib,"ax",@progbits
	.align	128
        .global         _Z19gemv_kernel_batchedIf6float2Li128ELi8EEvPKT_S3_S3_PS1_iib
        .type           _Z19gemv_kernel_batchedIf6float2Li128ELi8EEvPKT_S3_S3_PS1_iib,@function
        .size           _Z19gemv_kernel_batchedIf6float2Li128ELi8EEvPKT_S3_S3_PS1_iib,(.L_x_914 - _Z19gemv_kernel_batchedIf6float2Li128ELi8EEvPKT_S3_S3_PS1_iib)
        .other          _Z19gemv_kernel_batchedIf6float2Li128ELi8EEvPKT_S3_S3_PS1_iib,@"STO_CUDA_ENTRY STV_DEFAULT"
_Z19gemv_kernel_batchedIf6float2Li128ELi8EEvPKT_S3_S3_PS1_iib:
.text._Z19gemv_kernel_batchedIf6float2Li128ELi8EEvPKT_S3_S3_PS1_iib:
        /* <DEDUP_REMOVED lines=45> */
.L_x_83:
        /* <DEDUP_REMOVED lines=40> */
.L_x_82:
[----:B------:R-:W-:Y:S05]  /*0550*/  BSYNC.RECONVERGENT B1 ;  /* 0x0000000000017941 */ /* 0x000fea0003800200 */
.L_x_81:
[----:B------:R-:W-:Y:S05]  /*0560*/  @!P0 BRA `(.L_x_80) ;  /* 0x0000000800488947 */ /* 0x000fea0003800000 */
[----:B------:R-:W-:-:S04]  /*0570*/  IMAD.WIDE R12, R3, 0x18, RZ ;  /* 0x00000018030c7825 */ /* 0x000fc800078e02ff */
[----:B------:R-:W-:Y:S01]  /*0580*/  IMAD.WIDE.U32 R14, R5, 0x8, RZ ;  /* 0x00000008050e7825 */ /* 0x000fe200078e00ff */
[----:B------:R-:W-:Y:S02]  /*0590*/  IADD3 R24, P0, PT, -R12, 0x400, RZ ;  /* 0x000004000c187810 */ /* 0x000fe40007f1e1ff */
[----:B------:R-:W-:Y:S02]  /*05a0*/  MOV R23, R14 ;  /* 0x0000000e00177202 */ /* 0x000fe40000000f00 */
[----:B------:R-:W-:Y:S02]  /*05b0*/  MOV R22, R15 ;  /* 0x0000000f00167202 */ /* 0x000fe40000000f00 */
[----:B------:R-:W-:-:S07]  /*05c0*/  IADD3.X R25, PT, PT, RZ, ~R13, RZ, P0, !PT ;  /* 0x8000000dff197210 */ /* 0x000fce00007fe4ff */
.L_x_84:
        /* <DEDUP_REMOVED lines=140> */
.L_x_80:
[----:B------:R-:W-:Y:S05]  /*0e90*/  BSYNC.RECONVERGENT B0 ;  /* 0x0000000000007941 */ /* 0x000fea0003800200 */
.L_x_79:
        /* <DEDUP_REMOVED lines=41> */
.L_x_86:
[----:B------:R-:W-:Y:S05]  /*1130*/  BSYNC.RECONVERGENT B0 ;  /* 0x0000000000007941 */ /* 0x000fea0003800200 */
.L_x_85:
        /* <DEDUP_REMOVED lines=95> */
.L_x_88:
[----:B------:R-:W-:Y:S05]  /*1730*/  BSYNC.RECONVERGENT B0 ;  /* 0x0000000000007941 */ /* 0x000fea0003800200 */
.L_x_87:
        /* <DEDUP_REMOVED lines=145> */
.L_x_89:
        /* <DEDUP_REMOVED lines=11> */
.L_x_914:


//--------------------- .text._Z19gemv_kernel_batchedIf6float2Li128ELi7EEvPKT_S3_S3_PS1_iib --------------------------
	.section	.text._Z19gemv_kernel_batchedIf6float2Li128ELi7EEvPKT_S3_S3_PS1_iib,"ax",@progbits
	.align	128
        .global         _Z19gemv_kernel_batchedIf6float2Li128ELi7EEvPKT_S3_S3_PS1_iib
        .type           _Z19gemv_kernel_batchedIf6float2Li128ELi7EEvPKT_S3_S3_PS1_iib,@function
        .size           _Z19gemv_kernel_batchedIf6float2Li128ELi7EEvPKT_S3_S3_PS1_iib,(.L_x_915 - _Z19gemv_kernel_batchedIf6float2Li128ELi7EEvPKT_S3_S3_PS1_iib)
        .other          _Z19gemv_kernel_batchedIf6float2Li128ELi7EEvPKT_S3_S3_PS1_iib,@"STO_CUDA_ENTRY STV_DEFAULT"
_Z19gemv_kernel_batchedIf6float2Li128ELi7EEvPKT_S3_S3_PS1_iib:
.text._Z19gemv_kernel_batchedIf6float2Li128ELi7EEvPKT_S3_S3_PS1_iib:
        /* <DEDUP_REMOVED lines=45> */
.L_x_94:
        /* <DEDUP_REMOVED lines=38> */
.L_x_93:
[----:B------:R-:W-:Y:S05]  /*0530*/  BSYNC.RECONVERGENT B1 ;  /* 0x0000000000017941 */ /* 0x000fea0003800200 */
.L_x_92:
[----:B------:R-:W-:Y:S05]  /*0540*/  @!P0 BRA `(.L_x_91) ;  /* 0x0000000800088947 */ /* 0x000fea0003800000 */
[----:B------:R-:W-:-:S04]  /*0550*/  IMAD.WIDE R28, R4, 0x14, RZ ;  /* 0x00000014041c7825 */ /* 0x000fc800078e02ff */
[----:B------:R-:W-:Y:S01]  /*0560*/  IMAD.WIDE.U32 R14, R0, 0x8, RZ ;  /* 0x00000008000e7825 */ /* 0x000fe200078e00ff */
[----:B------:R-:W-:Y:S02]  /*0570*/  IADD3 R9, P0, PT, -R28, 0x400, RZ ;  /* 0x000004001c097810 */ /* 0x000fe40007f1e1ff */
[----:B------:R-:W-:Y:S02]  /*0580*/  MOV R8, R14 ;  /* 0x0000000e00087202 */ /* 0x000fe40000000f00 */
[----:B------:R-:W-:Y:S02]  /*0590*/  MOV R7, R15 ;  /* 0x0000000f00077202 */ /* 0x000fe40000000f00 */
[----:B------:R-:W-:-:S07]  /*05a0*/  IADD3.X R28, PT, PT, RZ, ~R29, RZ, P0, !PT ;  /* 0x8000001dff1c7210 */ /* 0x000fce00007fe4ff */
.L_x_95:
        /* <DEDUP_REMOVED lines=124> */
.L_x_91:
[----:B------:R-:W-:Y:S05]  /*0d70*/  BSYNC.RECONVERGENT B0 ;  /* 0x0000000000007941 */ /* 0x000fea0003800200 */
.L_x_90:
        /* <DEDUP_REMOVED lines=36> */
.L_x_97:
[----:B------:R-:W-:Y:S05]  /*0fc0*/  BSYNC.RECONVERGENT B0 ;  /* 0x0000000000007941 */ /* 0x000fea0003800200 */
.L_x_96:
        /* <DEDUP_REMOVED lines=86> */
.L_x_99:
[----:B------:R-:W-:Y:S05]  /*1530*/  BSYNC.RECONVERGENT B0 ;  /* 0x0000000000007941 */ /* 0x000fea0003800200 */
.L_x_98:
        /* <DEDUP_REMOVED lines=129> */
.L_x_100:
        /* <DEDUP_REMOVED lines=11> */
.L_x_915:


//--------------------- .text._Z19gemv_kernel_batchedIf6float2Li128ELi6EEvPKT_S3_S3_PS1_iib --------------------------
	.section	.text._Z19gemv_kernel_batchedIf6float2Li128ELi6EEvPKT_S3_S3_PS1_iib,"ax",@progbits
	.align	128
        .global         _Z19gemv_kernel_batchedIf6float2Li128ELi6EEvPKT_S3_S3_PS1_iib
        .type           _Z19gemv_kernel_batchedIf6float2Li128ELi6EEvPKT_S3_S3_PS1_iib,@function
        .size           _Z19gemv_kernel_batchedIf6float2Li128ELi6EEvPKT_S3_S3_PS1_iib,(.L_x_916 - _Z19gemv_kernel_batchedIf6float2Li128ELi6EEvPKT_S3_S3_PS1_iib)
        .other          _Z19gemv_kernel_batchedIf6float2Li128ELi6EEvPKT_S3_S3_PS1_iib,@"STO_CUDA_ENTRY STV_DEFAULT"
_Z19gemv_kernel_batchedIf6float2Li128ELi6EEvPKT_S3_S3_PS1_iib:
.text._Z19gemv_kernel_batchedIf6float2Li128ELi6EEvPKT_S3_S3_PS1_iib:
        /* <DEDUP_REMOVED lines=47> */
.L_x_105:
        /* <DEDUP_REMOVED lines=34> */
.L_x_104:
[----:B------:R-:W-:Y:S05]  /*0510*/  BSYNC.RECONVERGENT B1 ;  /* 0x0000000000017941 */ /* 0x000fea0003800200 */
.L_x_103:
[----:B------:R-:W-:Y:S05]  /*0520*/  @!P0 BRA `(.L_x_102) ;  /* 0x0000000400c88947 */ /* 0x000fea0003800000 */
[----:B------:R-:W-:-:S04]  /*0530*/  IMAD.WIDE R10, R2, 0x10, RZ ;  /* 0x00000010020a7825 */ /* 0x000fc800078e02ff */
[----:B------:R-:W-:Y:S01]  /*0540*/  IMAD.WIDE.U32 R8, R5, 0x8, RZ ;  /* 0x0000000805087825 */ /* 0x000fe200078e00ff */
[----:B------:R-:W-:Y:S02]  /*0550*/  IADD3 R6, P0, PT, -R10, 0x400, RZ ;  /* 0x000004000a067810 */ /* 0x000fe40007f1e1ff */
[----:B------:R-:W-:Y:S02]  /*0560*/  MOV R7, R8 ;  /* 0x0000000800077202 */ /* 0x000fe40000000f00 */
[----:B------:R-:W-:Y:S02]  /*0570*/  MOV R8, R9 ;  /* 0x0000000900087202 */ /* 0x000fe40000000f00 */
[----:B------:R-:W-:-:S07]  /*0580*/  IADD3.X R9, PT, PT, RZ, ~R11, RZ, P0, !PT ;  /* 0x8000000bff097210 */ /* 0x000fce00007fe4ff */
.L_x_106:
        /* <DEDUP_REMOVED lines=108> */
.L_x_102:
[----:B------:R-:W-:Y:S05]  /*0c50*/  BSYNC.RECONVERGENT B0 ;  /* 0x0000000000007941 */ /* 0x000fea0003800200 */
.L_x_101:
        /* <DEDUP_REMOVED lines=32> */
.L_x_108:
[----:B------:R-:W-:Y:S05]  /*0e60*/  BSYNC.RECONVERGENT B0 ;  /* 0x0000000000007941 */ /* 0x000fea0003800200 */
.L_x_107:
        /* <DEDUP_REMOVED lines=183> */
.L_x_109:
        /* <DEDUP_REMOVED lines=10> */
.L_x_916:


//--------------------- .text._Z19gemv_kernel_batchedIf6float2Li128ELi5EEvPKT_S3_S3_PS1_iib --------------------------
	.section	.text._Z19gemv_kernel_batchedIf6float2Li128ELi5EEvPKT_S3_S3_PS1_iib,"ax",@progbits
	.align	128
        .global         _Z19gemv_kernel_batchedIf6float2Li128ELi5EEvPKT_S3_S3_PS1_iib
        .type           _Z19gemv_kernel_batchedIf6float2Li128ELi5EEvPKT_S3_S3_PS1_iib,@function
        .size           _Z19gemv_kernel_batchedIf6float2Li128ELi5EEvPKT_S3_S3_PS1_iib,(.L_x_917 - _Z19gemv_kernel_batchedIf6float2Li128ELi5EEvPKT_S3_S3_PS1_iib)
        .other          _Z19gemv_kernel_batchedIf6float2Li128ELi5EEvPKT_S3_S3_PS1_iib,@"STO_CUDA_ENTRY STV_DEFAULT"
_Z19gemv_kernel_batchedIf6float2Li128ELi5EEvPKT_S3_S3_PS1_iib:
.text._Z19gemv_kernel_batchedIf6float2Li128ELi5EEvPKT_S3_S3_PS1_iib:
        /* <DEDUP_REMOVED lines=43> */
.L_x_114:
        /* <DEDUP_REMOVED lines=30> */
.L_x_113:
[----:B------:R-:W-:Y:S05]  /*0490*/  BSYNC.RECONVERGENT B1 ;  /* 0x0000000000017941 */ /* 0x000fea0003800200 */
.L_x_112:
[----:B------:R-:W-:Y:S05]  /*04a0*/  @!P0 BRA `(.L_x_111) ;  /* 0x0000000400888947 */ /* 0x000fea0003800000 */
[----:B------:R-:W-:-:S04]  /*04b0*/  IMAD.WIDE R32, R3, 0xc, RZ ;  /* 0x0000000c03207825 */ /* 0x000fc800078e02ff */
[----:B------:R-:W-:Y:S01]  /*04c0*/  IMAD.WIDE.U32 R8, R7, 0x8, RZ ;  /* 0x0000000807087825 */ /* 0x000fe200078e00ff */
[----:B------:R-:W-:Y:S02]  /*04d0*/  IADD3 R31, P0, PT, -R32, 0x400, RZ ;  /* 0x00000400201f7810 */ /* 0x000fe40007f1e1ff */
[----:B------:R-:W-:Y:S02]  /*04e0*/  MOV R30, R8 ;  /* 0x00000008001e7202 */ /* 0x000fe40000000f00 */
[----:B------:R-:W-:Y:S02]  /*04f0*/  MOV R6, R9 ;  /* 0x0000000900067202 */ /* 0x000fe40000000f00 */
[----:B------:R-:W-:-:S07]  /*0500*/  IADD3.X R32, PT, PT, RZ, ~R33, RZ, P0, !PT ;  /* 0x80000021ff207210 */ /* 0x000fce00007fe4ff */
.L_x_115:
        /* <DEDUP_REMOVED lines=92> */
.L_x_111:
[----:B------:R-:W-:Y:S05]  /*0ad0*/  BSYNC.RECONVERGENT B0 ;  /* 0x0000000000007941 */ /* 0x000fea0003800200 */
.L_x_110:
        /* <DEDUP_REMOVED lines=28> */
.L_x_117:
[----:B------:R-:W-:Y:S05]  /*0ca0*/  BSYNC.RECONVERGENT B0 ;  /* 0x0000000000007941 */ /* 0x000fea0003800200 */
.L_x_116:
        /* <DEDUP_REMOVED lines=64> */
.L_x_119:
[----:B------:R-:W-:Y:S05]  /*10b0*/  BSYNC.RECONVERGENT B0 ;  /* 0x0000000000007941 */ /* 0x000fea0003800200 */
.L_x_118:
        /* <DEDUP_REMOVED lines=97> */
.L_x_120:
        /* <DEDUP_REMOVED lines=11> */
.L_x_917:


//--------------------- .text._Z19gemv_kernel_batchedIf6float2Li128ELi4EEvPKT_S3_S3_PS1_iib --------------------------
	.section	.text._Z19gemv_kernel_batchedIf6float2Li128ELi4EEvPKT_S3_S3_PS1_iib,"ax",@progbits
	.align	128
        .global         _Z19gemv_kernel_batchedIf6float2Li128ELi4EEvPKT_S3_S3_PS1_iib
        .type           _Z19gemv_kernel_batchedIf6float2Li128ELi4EEvPKT_S3_S3_PS1_iib,@function
        .size           _Z19gemv_kernel_batchedIf6float2Li128ELi4EEvPKT_S3_S3_PS1_iib,(.L_x_918 - _Z19gemv_kernel_batchedIf6float2Li128ELi4EEvPKT_S3_S3_PS1_iib)
        .other          _Z19gemv_kernel_batchedIf6float2Li128ELi4EEvPKT_S3_S3_PS1_iib,@"STO_CUDA_ENTRY STV_DEFAULT"
_Z19gemv_kernel_batchedIf6float2Li128ELi4EEvPKT_S3_S3_PS1_iib:
.text._Z19gemv_kernel_batchedIf6float2Li128ELi4EEvPKT_S3_S3_PS1_iib:
        /* <DEDUP_REMOVED lines=46> */
.L_x_125:
        /* <DEDUP_REMOVED lines=26> */
.L_x_124:
[----:B------:R-:W-:Y:S05]  /*0480*/  BSYNC.RECONVERGENT B1 ;  /* 0x0000000000017941 */ /* 0x000fea0003800200 */
.L_x_123:
[----:B------:R-:W-:Y:S05]  /*0490*/  @!P0 BRA `(.L_x_122) ;  /* 0x0000000400288947 */ /* 0x000fea0003800000 */
[----:B------:R-:W0:Y:S01]  /*04a0*/  LDC.64 R8, c[0x0][0x388] ;  /* 0x0000e200ff087b82 */ /* 0x000e220000000a00 */
[----:B------:R-:W-:-:S04]  /*04b0*/  IMAD.WIDE.U32 R2, R4, 0x8, RZ ;  /* 0x0000000804027825 */ /* 0x000fc800078e00ff */
[----:B0-----:R-:W-:-:S04]  /*04c0*/  IMAD.WIDE R10, R15, 0x8, R8 ;  /* 0x000000080f0a7825 */ /* 0x001fc800078e0208 */
[----:B------:R-:W-:-:S04]  /*04d0*/  IMAD.WIDE R12, R15, 0xc, R8 ;  /* 0x0000000c0f0c7825 */ /* 0x000fc800078e0208 */
[----:B------:R-:W-:-:S07]  /*04e0*/  IMAD.WIDE R8, R15, 0x4, R8 ;  /* 0x000000040f087825 */ /* 0x000fce00078e0208 */
.L_x_126:
        /* <DEDUP_REMOVED lines=69> */
.L_x_122:
[----:B------:R-:W-:Y:S05]  /*0940*/  BSYNC.RECONVERGENT B0 ;  /* 0x0000000000007941 */ /* 0x000fea0003800200 */
.L_x_121:
        /* <DEDUP_REMOVED lines=156> */
.L_x_127:
        /* <DEDUP_REMOVED lines=15> */
.L_x_918:


//--------------------- .text._Z19gemv_kernel_batchedIf6float2Li128ELi3EEvPKT_S3_S3_PS1_iib --------------------------
	.section	.text._Z19gemv_kernel_batchedIf6float2Li128ELi3EEvPKT_S3_S3_PS1_iib,"ax",@progbits
	.align	128
        .global         _Z19gemv_kernel_batchedIf6float2Li128ELi3EEvPKT_S3_S3_PS1_iib
        .type           _Z19gemv_kernel_batchedIf6float2Li128ELi3EEvPKT_S3_S3_PS1_iib,@function
        .size           _Z19gemv_kernel_batchedIf6float2Li128ELi3EEvPKT_S3_S3_PS1_iib,(.L_x_919 - _Z19gemv_kernel_batchedIf6float2Li128ELi3EEvPKT_S3_S3_PS1_iib)
        .other          _Z19gemv_kernel_batchedIf6float2Li128ELi3EEvPKT_S3_S3_PS1_iib,@"STO_CUDA_ENTRY STV_DEFAULT"
_Z19gemv_kernel_batchedIf6float2Li128ELi3EEvPKT_S3_S3_PS1_iib:
.text._Z19gemv_kernel_batchedIf6float2Li128ELi3EEvPKT_S3_S3_PS1_iib:
        /* <DEDUP_REMOVED lines=43> */
.L_x_132:
        /* <DEDUP_REMOVED lines=21> */
.L_x_131:
[----:B------:R-:W-:Y:S05]  /*0400*/  BSYNC.RECONVERGENT B1 ;  /* 0x0000000000017941 */ /* 0x000fea0003800200 */
.L_x_130:
[----:B------:R-:W-:Y:S05]  /*0410*/  @!P0 BRA `(.L_x_129) ;  /* 0x0000000000e88947 */ /* 0x000fea0003800000 */
[----:B------:R-:W0:Y:S01]  /*0420*/  LDC.64 R16, c[0x0][0x388] ;  /* 0x0000e200ff107b82 */ /* 0x000e220000000a00 */
[----:B------:R-:W-:-:S03]  /*0430*/  IMAD.WIDE.U32 R36, R4, 0x8, RZ ;  /* 0x0000000804247825 */ /* 0x000fc600078e00ff */
[----:B------:R-:W-:Y:S01]  /*0440*/  MOV R6, R36 ;  /* 0x0000002400067202 */ /* 0x000fe20000000f00 */
[----:B0-----:R-:W-:-:S04]  /*0450*/  IMAD.WIDE R18, R5, 0x8, R16 ;  /* 0x0000000805127825 */ /* 0x001fc800078e0210 */
[----:B------:R-:W-:-:S07]  /*0460*/  IMAD.WIDE R16, R5, 0x4, R16 ;  /* 0x0000000405107825 */ /* 0x000fce00078e0210 */
.L_x_133:
        /* <DEDUP_REMOVED lines=53> */
.L_x_129:
[----:B------:R-:W-:Y:S05]  /*07c0*/  BSYNC.RECONVERGENT B0 ;  /* 0x0000000000007941 */ /* 0x000fea0003800200 */
.L_x_128:
        /* <DEDUP_REMOVED lines=123> */
.L_x_134:
        /* <DEDUP_REMOVED lines=16> */
.L_x_919:


//--------------------- .text._Z19gemv_kernel_batchedIf6float2Li128ELi2EEvPKT_S3_S3_PS1_iib --------------------------
	.section	.text._Z19gemv_kernel_batchedIf6float2Li128ELi2EEvPKT_S3_S3_PS1_iib,"ax",@progbits
	.align	128
        .global         _Z19gemv_kernel_batchedIf6float2Li128ELi2EEvPKT_S3_S3_PS1_iib
        .type           _Z19gemv_kernel_batchedIf6float2Li128ELi2EEvPKT_S3_S3_PS1_iib,@function
        .size           _Z19gemv_kernel_batchedIf6float2Li128ELi2EEvPKT_S3_S3_PS1_iib,(.L_x_920 - _Z19gemv_kernel_batchedIf6float2Li128ELi2EEvPKT_S3_S3_PS1_iib)
        .other          _Z19gemv_kernel_batchedIf6float2Li128ELi2EEvPKT_S3_S3_PS1_iib,@"STO_CUDA_ENTRY STV_DEFAULT"
_Z19gemv_kernel_batchedIf6float2Li128ELi2EEvPKT_S3_S3_PS1_iib:
.text._Z19gemv_kernel_batchedIf6float2Li128ELi2EEvPKT_S3_S3_PS1_iib:
        /* <DEDUP_REMOVED lines=41> */
.L_x_139:
        /* <DEDUP_REMOVED lines=18> */
.L_x_138:
[----:B------:R-:W-:Y:S05]  /*03b0*/  BSYNC.RECONVERGENT B1 ;  /* 0x0000000000017941 */ /* 0x000fea0003800200 */
.L_x_137:
        /* <DEDUP_REMOVED lines=13> */
.L_x_142:
        /* <DEDUP_REMOVED lines=123> */
.L_x_141:
[----:B------:R-:W-:Y:S05]  /*0c40*/  BSYNC.RECONVERGENT B1 ;  /* 0x0000000000017941 */ /* 0x000fea0003800200 */
.L_x_140:
        /* <DEDUP_REMOVED lines=71> */
.L_x_144:
[----:B------:R-:W-:Y:S05]  /*10c0*/  BSYNC.RECONVERGENT B1 ;  /* 0x0000000000017941 */ /* 0x000fea0003800200 */
.L_x_143:
        /* <DEDUP_REMOVED lines=37> */
.L_x_136:
[----:B------:R-:W-:Y:S05]  /*1320*/  BSYNC.RECONVERGENT B0 ;  /* 0x0000000000007941 */ /* 0x000fea0003800200 */
.L_x_135:
        /* <DEDUP_REMOVED lines=89> */
.L_x_145:
        /* <DEDUP_REMOVED lines=12> */
.L_x_920:


//--------------------- .text._Z19gemv_kernel_batchedIf6float2Li128ELi1EEvPKT_S3_S3_PS1_iib --------------------------
	.section	.text._Z19gemv_kernel_batchedIf6float2Li128ELi1EEvPKT_S3_S3_PS1_iib,"ax",@progbits
	.align	128
        .global         _Z19gemv_kernel_batchedIf6float2Li128ELi1EEvPKT_S3_S3_PS1_iib
        .type           _Z19gemv_kernel_batchedIf6float2Li128ELi1EEvPKT_S3_S3_PS1_iib,@function
        .size           _Z19gemv_kernel_batchedIf6float2Li128ELi1EEvPKT_S3_S3_PS1_iib,(.L_x_921 - _Z19gemv_kernel_batchedIf6float2Li128ELi1EEvPKT_S3_S3_PS1_iib)
        .other          _Z19gemv_kernel_batchedIf6float2Li128ELi1EEvPKT_S3_S3_PS1_iib,@"STO_CUDA_ENTRY STV_DEFAULT"
_Z19gemv_kernel_batchedIf6float2Li128ELi1EEvPKT_S3_S3_PS1_iib:
.text._Z19gemv_kernel_batchedIf6float2Li128ELi1EEvPKT_S3_S3_PS1_iib:
        /* <DEDUP_REMOVED lines=40> */
.L_x_150:
        /* <DEDUP_REMOVED lines=16> */
.L_x_149:
[----:B------:R-:W-:Y:S05]  /*0380*/  BSYNC.RECONVERGENT B1 ;  /* 0x0000000000017941 */ /* 0x000fea0003800200 */
.L_x_148:
        /* <DEDUP_REMOVED lines=11> */
.L_x_153:
        /* <DEDUP_REMOVED lines=73> */
.L_x_152:
[----:B------:R-:W-:Y:S05]  /*08d0*/  BSYNC.RECONVERGENT B1 ;  /* 0x0000000000017941 */ /* 0x000fea0003800200 */
.L_x_151:
        /* <DEDUP_REMOVED lines=45> */
.L_x_155:
[----:B------:R-:W-:Y:S05]  /*0bb0*/  BSYNC.RECONVERGENT B1 ;  /* 0x0000000000017941 */ /* 0x000fea0003800200 */
.L_x_154:
        /* <DEDUP_REMOVED lines=23> */
.L_x_147:
[----:B------:R-:W-:Y:S05]  /*0d30*/  BSYNC.RECONVERGENT B0 ;  /* 0x0000000000007941 */ /* 0x000fea0003800200 */
.L_x_146:
        /* <DEDUP_REMOVED lines=57> */
.L_x_156:
[----:B0----5:R-:W-:-:S05]  /*10d0*/  FADD R3, R7, R2 ;  /* 0x0000000207037221 */ /* 0x021fca0000000000 */
[----:B------:R-:W-:Y:S01]  /*10e0*/  STG.E desc[UR6][R4.64], R3 ;  /* 0x0000000304007986 */ /* 0x000fe2000c101906 */
[----:B------:R-:W-:Y:S05]  /*10f0*/  EXIT ;  /* 0x000000000000794d */ /* 0x000fea0003800000 */
.L_x_157:
        /* <DEDUP_REMOVED lines=16> */
.L_x_921:


//--------------------- .text._Z19gemv_kernel_batchedIf6float2Li64ELi8EEvPKT_S3_S3_PS1_iib --------------------------
	.section	.text._Z19gemv_kernel_batchedIf6float2Li64ELi8EEvPKT_S3_S3_PS1_iib,"ax",@progbits
	.align	128
        .global         _Z19gemv_kernel_batchedIf6float2Li64ELi8EEvPKT_S3_S3_PS1_iib
        .type           _Z19gemv_kernel_batchedIf6float2Li64ELi8EEvPKT_S3_S3_PS1_iib,@function
        .size           _Z19gemv_kernel_batchedIf6float2Li64ELi8EEvPKT_S3_S3_PS1_iib,(.L_x_922 - _Z19gemv_kernel_batchedIf6float2Li64ELi8EEvPKT_S3_S3_PS1_iib)
        .other          _Z19gemv_kernel_batchedIf6float2Li64ELi8EEvPKT_S3_S3_PS1_iib,@"STO_CUDA_ENTRY STV_DEFAULT"
_Z19gemv_kernel_batchedIf6float2Li64ELi8EEvPKT_S3_S3_PS1_iib:
.text._Z19gemv_kernel_batchedIf6float2Li64ELi8EEvPKT_S3_S3_PS1_iib:
        /* <DEDUP_REMOVED lines=45> */
.L_x_162:
        /* <DEDUP_REMOVED lines=40> */
.L_x_161:
[----:B------:R-:W-:Y:S05]  /*0550*/  BSYNC.RECONVERGENT B1 ;  /* 0x0000000000017941 */ /* 0x000fea0003800200 */
.L_x_160:
[----:B------:R-:W-:Y:S05]  /*0560*/  @!P0 BRA `(.L_x_159) ;  /* 0x0000000800488947 */ /* 0x000fea0003800000 */
[----:B------:R-:W-:-:S04]  /*0570*/  IMAD.WIDE R12, R3, 0x18, RZ ;  /* 0x00000018030c7825 */ /* 0x000fc800078e02ff */
[----:B------:R-:W-:Y:S01]  /*0580*/  IMAD.WIDE.U32 R14, R5, 0x8, RZ ;  /* 0x00000008050e7825 */ /* 0x000fe200078e00ff */
[----:B------:R-:W-:Y:S02]  /*0590*/  IADD3 R24, P0, PT, -R12, 0x200, RZ ;  /* 0x000002000c187810 */ /* 0x000fe40007f1e1ff */
[----:B------:R-:W-:Y:S02]  /*05a0*/  MOV R23, R14 ;  /* 0x0000000e00177202 */ /* 0x000fe40000000f00 */
[----:B------:R-:W-:Y:S02]  /*05b0*/  MOV R22, R15 ;  /* 0x0000000f00167202 */ /* 0x000fe40000000f00 */
[----:B------:R-:W-:-:S07]  /*05c0*/  IADD3.X R25, PT, PT, RZ, ~R13, RZ, P0, !PT ;  /* 0x8000000dff197210 */ /* 0x000fce00007fe4ff */
.L_x_163:
        /* <DEDUP_REMOVED lines=140> */
.L_x_159:
[----:B------:R-:W-:Y:S05]  /*0e90*/  BSYNC.RECONVERGENT B0 ;  /* 0x0000000000007941 */ /* 0x000fea0003800200 */
.L_x_158:
        /* <DEDUP_REMOVED lines=41> */
.L_x_165:
[----:B------:R-:W-:Y:S05]  /*1130*/  BSYNC.RECONVERGENT B0 ;  /* 0x0000000000007941 */ /* 0x000fea0003800200 */
.L_x_164:
        /* <DEDUP_REMOVED lines=95> */
.L_x_167:
[----:B------:R-:W-:Y:S05]  /*1730*/  BSYNC.RECONVERGENT B0 ;  /* 0x0000000000007941 */ /* 0x000fea0003800200 */
.L_x_166:
        /* <DEDUP_REMOVED lines=145> */
.L_x_168:
        /* <DEDUP_REMOVED lines=11> */
.L_x_922:


//--------------------- .text._Z19gemv_kernel_batchedIf6float2Li64ELi7EEvPKT_S3_S3_PS1_iib --------------------------
	.section	.text._Z19gemv_kernel_batchedIf6float2Li64ELi7EEvPKT_S3_S3_PS1_iib,"ax",@progbits
	.align	128
        .global         _Z19gemv_kernel_batchedIf6float2Li64ELi7EEvPKT_S3_S3_PS1_iib
        .type           _Z19gemv_kernel_batchedIf6float2Li64ELi7EEvPKT_S3_S3_PS1_iib,@function
        .size           _Z19gemv_kernel_batchedIf6float2Li64ELi7EEvPKT_S3_S3_PS1_iib,(.L_x_923 - _Z19gemv_kernel_batchedIf6float2Li64ELi7EEvPKT_S3_S3_PS1_iib)
        .other          _Z19gemv_kernel_batchedIf6float2Li64ELi7EEvPKT_S3_S3_PS1_iib,@"STO_CUDA_ENTRY STV_DEFAULT"
_Z19gemv_kernel_batchedIf6float2Li64ELi7EEvPKT_S3_S3_PS1_iib:
.text._Z19gemv_kernel_batchedIf6float2Li64ELi7EEvPKT_S3_S3_PS1_iib:
        /* <DEDUP_REMOVED lines=45> */
.L_x_173:
        /* <DEDUP_REMOVED lines=38> */
.L_x_172:
[----:B------:R-:W-:Y:S05]  /*0530*/  BSYNC.RECONVERGENT B1 ;  /* 0x0000000000017941 */ /* 0x000fea0003800200 */
.L_x_171:
[----:B------:R-:W-:Y:S05]  /*0540*/  @!P0 BRA `(.L_x_170) ;  /* 0x0000000800088947 */ /* 0x000fea0003800000 */
[----:B------:R-:W-:-:S04]  /*0550*/  IMAD.WIDE R28, R4, 0x14, RZ ;  /* 0x00000014041c7825 */ /* 0x000fc800078e02ff */
[----:B------:R-:W-:Y:S01]  /*0560*/  IMAD.WIDE.U32 R14, R0, 0x8, RZ ;  /* 0x00000008000e7825 */ /* 0x000fe200078e00ff */
[----:B------:R-:W-:Y:S02]  /*0570*/  IADD3 R9, P0, PT, -R28, 0x200, RZ ;  /* 0x000002001c097810 */ /* 0x000fe40007f1e1ff */
[----:B------:R-:W-:Y:S02]  /*0580*/  MOV R8, R14 ;  /* 0x0000000e00087202 */ /* 0x000fe40000000f00 */
[----:B------:R-:W-:Y:S02]  /*0590*/  MOV R7, R15 ;  /* 0x0000000f00077202 */ /* 0x000fe40000000f00 */
[----:B------:R-:W-:-:S07]  /*05a0*/  IADD3.X R28, PT, PT, RZ, ~R29, RZ, P0, !PT ;  /* 0x8000001dff1c7210 */ /* 0x000fce00007fe4ff */
.L_x_174:
        /* <DEDUP_REMOVED lines=124> */
.L_x_170:
[----:B------:R-:W-:Y:S05]  /*0d70*/  BSYNC.RECONVERGENT B0 ;  /* 0x0000000000007941 */ /* 0x000fea0003800200 */
.L_x_169:
        /* <DEDUP_REMOVED lines=36> */
.L_x_176:
[----:B------:R-:W-:Y:S05]  /*0fc0*/  BSYNC.RECONVERGENT B0 ;  /* 0x0000000000007941 */ /* 0x000fea0003800200 */
.L_x_175:
        /* <DEDUP_REMOVED lines=86> */
.L_x_178:
[----:B------:R-:W-:Y:S05]  /*1530*/  BSYNC.RECONVERGENT B0 ;  /* 0x0000000000007941 */ /* 0x000fea0003800200 */
.L_x_177:
        /* <DEDUP_REMOVED lines=129> */
.L_x_179:
        /* <DEDUP_REMOVED lines=11> */
.L_x_923:


//--------------------- .text._Z19gemv_kernel_batchedIf6float2Li64ELi6EEvPKT_S3_S3_PS1_iib --------------------------
	.section	.text._Z19gemv_kernel_batchedIf6float2Li64ELi6EEvPKT_S3_S3_PS1_iib,"ax",@progbits
	.align	128
        .global         _Z19gemv_kernel_batchedIf6float2Li64ELi6EEvPKT_S3_S3_PS1_iib
        .type           _Z19gemv_kernel_batchedIf6float2Li64ELi6EEvPKT_S3_S3_PS1_iib,@function
        .size           _Z19gemv_kernel_batchedIf6float2Li64ELi6EEvPKT_S3_S3_PS1_iib,(.L_x_924 - _Z19gemv_kernel_batchedIf6float2Li64ELi6EEvPKT_S3_S3_PS1_iib)
        .other          _Z19gemv_kernel_batchedIf6float2Li64ELi6EEvPKT_S3_S3_PS1_iib,@"STO_CUDA_ENTRY STV_DEFAULT"
_Z19gemv_kernel_batchedIf6float2Li64ELi6EEvPKT_S3_S3_PS1_iib:
.text._Z19gemv_kernel_batchedIf6float2Li64ELi6EEvPKT_S3_S3_PS1_iib:
        /* <DEDUP_REMOVED lines=47> */
.L_x_184:
        /* <DEDUP_REMOVED lines=34> */
.L_x_183:
[----:B------:R-:W-:Y:S05]  /*0510*/  BSYNC.RECONVERGENT B1 ;  /* 0x0000000000017941 */ /* 0x000fea0003800200 */
.L_x_182:
[----:B------:R-:W-:Y:S05]  /*0520*/  @!P0 BRA `(.L_x_181) ;  /* 0x0000000400c88947 */ /* 0x000fea0003800000 */
[----:B------:R-:W-:-:S04]  /*0530*/  IMAD.WIDE R10, R2, 0x10, RZ ;  /* 0x00000010020a7825 */ /* 0x000fc800078e02ff */
[----:B------:R-:W-:Y:S01]  /*0540*/  IMAD.WIDE.U32 R8, R5, 0x8, RZ ;  /* 0x0000000805087825 */ /* 0x000fe200078e00ff */
[----:B------:R-:W-:Y:S02]  /*0550*/  IADD3 R6, P0, PT, -R10, 0x200, RZ ;  /* 0x000002000a067810 */ /* 0x000fe40007f1e1ff */
[----:B------:R-:W-:Y:S02]  /*0560*/  MOV R7, R8 ;  /* 0x0000000800077202 */ /* 0x000fe40000000f00 */
[----:B------:R-:W-:Y:S02]  /*0570*/  MOV R8, R9 ;  /* 0x0000000900087202 */ /* 0x000fe40000000f00 */
[----:B------:R-:W-:-:S07]  /*0580*/  IADD3.X R9, PT, PT, RZ, ~R11, RZ, P0, !PT ;  /* 0x8000000bff097210 */ /* 0x000fce00007fe4ff */
.L_x_185:
        /* <DEDUP_REMOVED lines=108> */
.L_x_181:
[----:B------:R-:W-:Y:S05]  /*0c50*/  BSYNC.RECONVERGENT B0 ;  /* 0x0000000000007941 */ /* 0x000fea0003800200 */
.L_x_180:
        /* <DEDUP_REMOVED lines=32> */
.L_x_187:
[----:B------:R-:W-:Y:S05]  /*0e60*/  BSYNC.RECONVERGENT B0 ;  /* 0x0000000000007941 */ /* 0x000fea0003800200 */
.L_x_186:
        /* <DEDUP_REMOVED lines=183> */
.L_x_188:
        /* <DEDUP_REMOVED lines=10> */
.L_x_924:


//--------------------- .text._Z19gemv_kernel_batchedIf6float2Li64ELi5EEvPKT_S3_S3_PS1_iib --------------------------
	.section	.text._Z19gemv_kernel_batchedIf6float2Li64ELi5EEvPKT_S3_S3_PS1_iib,"ax",@progbits
	.align	128
        .global         _Z19gemv_kernel_batchedIf6float2Li64ELi5EEvPKT_S3_S3_PS1_iib
        .type           _Z19gemv_kernel_batchedIf6float2Li64ELi5EEvPKT_S3_S3_PS1_iib,@function
        .size           _Z19gemv_kernel_batchedIf6float2Li64ELi5EEvPKT_S3_S3_PS1_iib,(.L_x_925 - _Z19gemv_kernel_batchedIf6float2Li64ELi5EEvPKT_S3_S3_PS1_iib)
        .other          _Z19gemv_kernel_batchedIf6float2Li64ELi5EEvPKT_S3_S3_PS1_iib,@"STO_CUDA_ENTRY STV_DEFAULT"
_Z19gemv_kernel_batchedIf6float2Li64ELi5EEvPKT_S3_S3_PS1_iib:
.text._Z19gemv_kernel_batchedIf6float2Li64ELi5EEvPKT_S3_S3_PS1_iib:
        /* <DEDUP_REMOVED lines=43> */
.L_x_193:
        /* <DEDUP_REMOVED lines=30> */
.L_x_192:
[----:B------:R-:W-:Y:S05]  /*0490*/  BSYNC.RECONVERGENT B1 ;  /* 0x0000000000017941 */ /* 0x000fea0003800200 */
.L_x_191:
[----:B------:R-:W-:Y:S05]  /*04a0*/  @!P0 BRA `(.L_x_190) ;  /* 0x0000000400888947 */ /* 0x000fea0003800000 */
[----:B------:R-:W-:-:S04]  /*04b0*/  IMAD.WIDE R32, R3, 0xc, RZ ;  /* 0x0000000c03207825 */ /* 0x000fc800078e02ff */
[----:B------:R-:W-:Y:S01]  /*04c0*/  IMAD.WIDE.U32 R8, R7, 0x8, RZ ;  /* 0x0000000807087825 */ /* 0x000fe200078e00ff */
[----:B------:R-:W-:Y:S02]  /*04d0*/  IADD3 R31, P0, PT, -R32, 0x200, RZ ;  /* 0x00000200201f7810 */ /* 0x000fe40007f1e1ff */
[----:B------:R-:W-:Y:S02]  /*04e0*/  MOV R30, R8 ;  /* 0x00000008001e7202 */ /* 0x000fe40000000f00 */
[----:B------:R-:W-:Y:S02]  /*04f0*/  MOV R6, R9 ;  /* 0x0000000900067202 */ /* 0x000fe40000000f00 */
[----:B------:R-:W-:-:S07]  /*0500*/  IADD3.X R32, PT, PT, RZ, ~R33, RZ, P0, !PT ;  /* 0x80000021ff207210 */ /* 0x000fce00007fe4ff */
.L_x_194:
        /* <DEDUP_REMOVED lines=92> */
.L_x_190:
[----:B------:R-:W-:Y:S05]  /*0ad0*/  BSYNC.RECONVERGENT B0 ;  /* 0x0000000000007941 */ /* 0x000fea0003800200 */
.L_x_189:
        /* <DEDUP_REMOVED lines=28> */
.L_x_196:
[----:B------:R-:W-:Y:S05]  /*0ca0*/  BSYNC.RECONVERGENT B0 ;  /* 0x0000000000007941 */ /* 0x000fea0003800200 */
.L_x_195:
        /* <DEDUP_REMOVED lines=64> */
.L_x_198:
[----:B------:R-:W-:Y:S05]  /*10b0*/  BSYNC.RECONVERGENT B0 ;  /* 0x0000000000007941 */ /* 0x000fea0003800200 */
.L_x_197:
        /* <DEDUP_REMOVED lines=97> */
.L_x_199:
        /* <DEDUP_REMOVED lines=11> */
.L_x_925:


//--------------------- .text._Z19gemv_kernel_batchedIf6float2Li64ELi4EEvPKT_S3_S3_PS1_iib --------------------------
	.section	.text._Z19gemv_kernel_batchedIf6float2Li64ELi4EEvPKT_S3_S3_PS1_iib,"ax",@progbits
	.align	128
        .global         _Z19gemv_kernel_batchedIf6float2Li64ELi4EEvPKT_S3_S3_PS1_iib
        .type           _Z19gemv_kernel_batchedIf6float2Li64ELi4EEvPKT_S3_S3_PS1_iib,@function
        .size           _Z19gemv_kernel_batchedIf6float2Li64ELi4EEvPKT_S3_S3_PS1_iib,(.L_x_926 - _Z19gemv_kernel_batchedIf6float2Li64ELi4EEvPKT_S3_S3_PS1_iib)
        .other          _Z19gemv_kernel_batchedIf6float2Li64ELi4EEvPKT_S3_S3_PS1_iib,@"STO_CUDA_ENTRY STV_DEFAULT"
_Z19gemv_kernel_batchedIf6float2Li64ELi4EEvPKT_S3_S3_PS1_iib:
.text._Z19gemv_kernel_batchedIf6float2Li64ELi4EEvPKT_S3_S3_PS1_iib:
        /* <DEDUP_REMOVED lines=46> */
.L_x_204:
        /* <DEDUP_REMOVED lines=26> */
.L_x_203:
[----:B------:R-:W-:Y:S05]  /*0480*/  BSYNC.RECONVERGENT B1 ;  /* 0x0000000000017941 */ /* 0x000fea0003800200 */
.L_x_202:
[----:B------:R-:W-:Y:S05]  /*0490*/  @!P0 BRA `(.L_x_201) ;  /* 0x0000000400288947 */ /* 0x000fea0003800000 */
[----:B------:R-:W0:Y:S01]  /*04a0*/  LDC.64 R8, c[0x0][0x388] ;  /* 0x0000e200ff087b82 */ /* 0x000e220000000a00 */
[----:B------:R-:W-:-:S04]  /*04b0*/  IMAD.WIDE.U32 R2, R4, 0x8, RZ ;  /* 0x0000000804027825 */ /* 0x000fc800078e00ff */
[----:B0-----:R-:W-:-:S04]  /*04c0*/  IMAD.WIDE R10, R15, 0x8, R8 ;  /* 0x000000080f0a7825 */ /* 0x001fc800078e0208 */
[----:B------:R-:W-:-:S04]  /*04d0*/  IMAD.WIDE R12, R15, 0xc, R8 ;  /* 0x0000000c0f0c7825 */ /* 0x000fc800078e0208 */
[----:B------:R-:W-:-:S07]  /*04e0*/  IMAD.WIDE R8, R15, 0x4, R8 ;  /* 0x000000040f087825 */ /* 0x000fce00078e0208 */
.L_x_205:
        /* <DEDUP_REMOVED lines=69> */
.L_x_201:
[----:B------:R-:W-:Y:S05]  /*0940*/  BSYNC.RECONVERGENT B0 ;  /* 0x0000000000007941 */ /* 0x000fea0003800200 */
.L_x_200:
        /* <DEDUP_REMOVED lines=156> */
.L_x_206:
        /* <DEDUP_REMOVED lines=15> */
.L_x_926:


//--------------------- .text._Z19gemv_kernel_batchedIf6float2Li64ELi3EEvPKT_S3_S3_PS1_iib --------------------------
	.section	.text._Z19gemv_kernel_batchedIf6float2Li64ELi3EEvPKT_S3_S3_PS1_iib,"ax",@progbits
	.align	128
        .global         _Z19gemv_kernel_batchedIf6float2Li64ELi3EEvPKT_S3_S3_PS1_iib
        .type           _Z19gemv_kernel_batchedIf6float2Li64ELi3EEvPKT_S3_S3_PS1_iib,@function
        .size           _Z19gemv_kernel_batchedIf6float2Li64ELi3EEvPKT_S3_S3_PS1_iib,(.L_x_927 - _Z19gemv_kernel_batchedIf6float2Li64ELi3EEvPKT_S3_S3_PS1_iib)
        .other          _Z19gemv_kernel_batchedIf6float2Li64ELi3EEvPKT_S3_S3_PS1_iib,@"STO_CUDA_ENTRY STV_DEFAULT"
_Z19gemv_kernel_batchedIf6float2Li64ELi3EEvPKT_S3_S3_PS1_iib:
.text._Z19gemv_kernel_batchedIf6float2Li64ELi3EEvPKT_S3_S3_PS1_iib:
        /* <DEDUP_REMOVED lines=43> */
.L_x_211:
        /* <DEDUP_REMOVED lines=21> */
.L_x_210:
[----:B------:R-:W-:Y:S05]  /*0400*/  BSYNC.RECONVERGENT B1 ;  /* 0x0000000000017941 */ /* 0x000fea0003800200 */
.L_x_209:
[----:B------:R-:W-:Y:S05]  /*0410*/  @!P0 BRA `(.L_x_208) ;  /* 0x0000000000e88947 */ /* 0x000fea0003800000 */
[----:B------:R-:W0:Y:S01]  /*0420*/  LDC.64 R16, c[0x0][0x388] ;  /* 0x0000e200ff107b82 */ /* 0x000e220000000a00 */
[----:B------:R-:W-:-:S03]  /*0430*/  IMAD.WIDE.U32 R36, R4, 0x8, RZ ;  /* 0x0000000804247825 */ /* 0x000fc600078e00ff */
[----:B------:R-:W-:Y:S01]  /*0440*/  MOV R6, R36 ;  /* 0x0000002400067202 */ /* 0x000fe20000000f00 */
[----:B0-----:R-:W-:-:S04]  /*0450*/  IMAD.WIDE R18, R5, 0x8, R16 ;  /* 0x0000000805127825 */ /* 0x001fc800078e0210 */
[----:B------:R-:W-:-:S07]  /*0460*/  IMAD.WIDE R16, R5, 0x4, R16 ;  /* 0x0000000405107825 */ /* 0x000fce00078e0210 */
.L_x_212:
        /* <DEDUP_REMOVED lines=53> */
.L_x_208:
[----:B------:R-:W-:Y:S05]  /*07c0*/  BSYNC.RECONVERGENT B0 ;  /* 0x0000000000007941 */ /* 0x000fea0003800200 */
.L_x_207:
        /* <DEDUP_REMOVED lines=123> */
.L_x_213:
        /* <DEDUP_REMOVED lines=16> */
.L_x_927:


//--------------------- .text._Z19gemv_kernel_batchedIf6float2Li64ELi2EEvPKT_S3_S3_PS1_iib --------------------------
	.section	.text._Z19gemv_kernel_batchedIf6float2Li64ELi2EEvPKT_S3_S3_PS1_iib,"ax",@progbits
	.align	128
        .global         _Z19gemv_kernel_batchedIf6float2Li64ELi2EEvPKT_S3_S3_PS1_iib
        .type           _Z19gemv_kernel_batchedIf6float2Li64ELi2EEvPKT_S3_S3_PS1_iib,@function
        .size           _Z19gemv_kernel_batchedIf6float2Li64ELi2EEvPKT_S3_S3_PS1_iib,(.L_x_928 - _Z19gemv_kernel_batchedIf6float2Li64ELi2EEvPKT_S3_S3_PS1_iib)
        .other          _Z19gemv_kernel_batchedIf6float2Li64ELi2EEvPKT_S3_S3_PS1_iib,@"STO_CUDA_ENTRY STV_DEFAULT"
_Z19gemv_kernel_batchedIf6float2Li64ELi2EEvPKT_S3_S3_PS1_iib:
.text._Z19gemv_kernel_batchedIf6float2Li64ELi2EEvPKT_S3_S3_PS1_iib:
        /* <DEDUP_REMOVED lines=41> */
.L_x_218:
        /* <DEDUP_REMOVED lines=18> */
.L_x_217:
[----:B------:R-:W-:Y:S05]  /*03b0*/  BSYNC.RECONVERGENT B1 ;  /* 0x0000000000017941 */ /* 0x000fea0003800200 */
.L_x_216:
        /* <DEDUP_REMOVED lines=13> */
.L_x_221:
        /* <DEDUP_REMOVED lines=123> */
.L_x_220:
[----:B------:R-:W-:Y:S05]  /*0c40*/  BSYNC.RECONVERGENT B1 ;  /* 0x0000000000017941 */ /* 0x000fea0003800200 */
.L_x_219:
        /* <DEDUP_REMOVED lines=71> */
.L_x_223:
[----:B------:R-:W-:Y:S05]  /*10c0*/  BSYNC.RECONVERGENT B1 ;  /* 0x0000000000017941 */ /* 0x000fea0003800200 */
.L_x_222:
        /* <DEDUP_REMOVED lines=37> */
.L_x_215:
[----:B------:R-:W-:Y:S05]  /*1320*/  BSYNC.RECONVERGENT B0 ;  /* 0x0000000000007941 */ /* 0x000fea0003800200 */
.L_x_214:
        /* <DEDUP_REMOVED lines=89> */
.L_x_224:
        /* <DEDUP_REMOVED lines=12> */
.L_x_928:


//--------------------- .text._Z19gemv_kernel_batchedIf6float2Li64ELi1EEvPKT_S3_S3_PS1_iib --------------------------
	.section	.text._Z19gemv_kernel_batchedIf6float2Li64ELi1EEvPKT_S3_S3_PS1_iib,"ax",@progbits
	.align	128
        .global         _Z19gemv_kernel_batchedIf6float2Li64ELi1EEvPKT_S3_S3_PS1_iib
        .type           _Z19gemv_kernel_batchedIf6float2Li64ELi1EEvPKT_S3_S3_PS1_iib,@function
        .size           _Z19gemv_kernel_batchedIf6float2Li64ELi1EEvPKT_S3_S3_PS1_iib,(.L_x_929 - _Z19gemv_kernel_batchedIf6float2Li64ELi1EEvPKT_S3_S3_PS1_iib)
        .other          _Z19gemv_kernel_batchedIf6float2Li64ELi1EEvPKT_S3_S3_PS1_iib,@"STO_CUDA_ENTRY STV_DEFAULT"
_Z19gemv_kernel_batchedIf6float2Li64ELi1EEvPKT_S3_S3_PS1_iib:
.text._Z19gemv_kernel_batchedIf6float2Li64ELi1EEvPKT_S3_S3_PS1_iib:
        /* <DEDUP_REMOVED lines=40> */
.L_x_229:
        /* <DEDUP_REMOVED lines=16> */
.L_x_228:
[----:B------:R-:W-:Y:S05]  /*0380*/  BSYNC.RECONVERGENT B1 ;  /* 0x0000000000017941 */ /* 0x000fea0003800200 */
.L_x_227:
        /* <DEDUP_REMOVED lines=11> */
.L_x_232:
        /* <DEDUP_REMOVED lines=73> */
.L_x_231:
[----:B------:R-:W-:Y:S05]  /*08d0*/  BSYNC.RECONVERGENT B1 ;  /* 0x0000000000017941 */ /* 0x000fea0003800200 */
.L_x_230:
        /* <DEDUP_REMOVED lines=45> */
.L_x_234:
[----:B------:R-:W-:Y:S05]  /*0bb0*/  BSYNC.RECONVERGENT B1 ;  /* 0x0000000000017941 */ /* 0x000fea0003800200 */
.L_x_233:
        /* <DEDUP_REMOVED lines=23> */
.L_x_226:
[----:B------:R-:W-:Y:S05]  /*0d30*/  BSYNC.RECONVERGENT B0 ;  /* 0x0000000000007941 */ /* 0x000fea0003800200 */
.L_x_225:
        /* <DEDUP_REMOVED lines=57> */
.L_x_235:
[----:B0----5:R-:W-:-:S05]  /*10d0*/  FADD R3, R7, R2 ;  /* 0x0000000207037221 */ /* 0x021fca0000000000 */
[----:B------:R-:W-:Y:S01]  /*10e0*/  STG.E desc[UR6][R4.64], R3 ;  /* 0x0000000304007986 */ /* 0x000fe2000c101906 */
[----:B------:R-:W-:Y:S05]  /*10f0*/  EXIT ;  /* 0x000000000000794d */ /* 0x000fea0003800000 */
.L_x_236:
        /* <DEDUP_REMOVED lines=16> */
.L_x_929:


//--------------------- .text._Z19gemv_kernel_batchedIf6float2Li32ELi8EEvPKT_S3_S3_PS1_iib --------------------------
	.section	.text._Z19gemv_kernel_batchedIf6float2Li32ELi8EEvPKT_S3_S3_PS1_iib,"ax",@progbits
	.align	128
        .global         _Z19gemv_kernel_batchedIf6float2Li32ELi8EEvPKT_S3_S3_PS1_iib
        .type           _Z19gemv_kernel_batchedIf6float2Li32ELi8EEvPKT_S3_S3_PS1_iib,@function
        .size           _Z19gemv_kernel_batchedIf6float2Li32ELi8EEvPKT_S3_S3_PS1_iib,(.L_x_930 - _Z19gemv_kernel_batchedIf6float2Li32ELi8EEvPKT_S3_S3_PS1_iib)
        .other          _Z19gemv_kernel_batchedIf6float2Li32ELi8EEvPKT_S3_S3_PS1_iib,@"STO_CUDA_ENTRY STV_DEFAULT"
_Z19gemv_kernel_batchedIf6float2Li32ELi8EEvPKT_S3_S3_PS1_iib:
.text._Z19gemv_kernel_batchedIf6float2Li32ELi8EEvPKT_S3_S3_PS1_iib:
        /* <DEDUP_REMOVED lines=45> */
.L_x_241:
        /* <DEDUP_REMOVED lines=40> */
.L_x_240:
[----:B------:R-:W-:Y:S05]  /*0550*/  BSYNC.RECONVERGENT B1 ;  /* 0x0000000000017941 */ /* 0x000fea0003800200 */
.L_x_239:
[----:B------:R-:W-:Y:S05]  /*0560*/  @!P0 BRA `(.L_x_238) ;  /* 0x0000000800488947 */ /* 0x000fea0003800000 */
[----:B------:R-:W-:-:S04]  /*0570*/  IMAD.WIDE R12, R3, 0x18, RZ ;  /* 0x00000018030c7825 */ /* 0x000fc800078e02ff */
[----:B------:R-:W-:Y:S01]  /*0580*/  IMAD.WIDE.U32 R14, R5, 0x8, RZ ;  /* 0x00000008050e7825 */ /* 0x000fe200078e00ff */
[----:B------:R-:W-:Y:S02]  /*0590*/  IADD3 R24, P0, PT, -R12, 0x100, RZ ;  /* 0x000001000c187810 */ /* 0x000fe40007f1e1ff */
[----:B------:R-:W-:Y:S02]  /*05a0*/  MOV R23, R14 ;  /* 0x0000000e00177202 */ /* 0x000fe40000000f00 */
[----:B------:R-:W-:Y:S02]  /*05b0*/  MOV R22, R15 ;  /* 0x0000000f00167202 */ /* 0x000fe40000000f00 */
[----:B------:R-:W-:-:S07]  /*05c0*/  IADD3.X R25, PT, PT, RZ, ~R13, RZ, P0, !PT ;  /* 0x8000000dff197210 */ /* 0x000fce00007fe4ff */
.L_x_242:
        /* <DEDUP_REMOVED lines=140> */
.L_x_238:
[----:B------:R-:W-:Y:S05]  /*0e90*/  BSYNC.RECONVERGENT B0 ;  /* 0x0000000000007941 */ /* 0x000fea0003800200 */
.L_x_237:
        /* <DEDUP_REMOVED lines=41> */
.L_x_244:
[----:B------:R-:W-:Y:S05]  /*1130*/  BSYNC.RECONVERGENT B0 ;  /* 0x0000000000007941 */ /* 0x000fea0003800200 */
.L_x_243:
[----:B------:R-:W0:Y:S01]  /*1140*/  SHFL.BFLY PT, R15, R28, 0x10, 0x1f ;  /* 0x0e001f001c0f7f89 */ /* 0x000e2200000e0000 */
[----:B------:R-:W-:-:S03]  /*1150*/  ISETP.NE.AND P0, PT, R26, RZ, PT ;  /* 0x000000ff1a00720c */ /* 0x000fc60003f05270 */
        /* <DEDUP_REMOVED lines=8> */
[----:B-1----:R-:W-:Y:S01]  /*11e0*/  FADD R12, R12, R9 ;  /* 0x000000090c0c7221 */ /* 0x002fe20000000000 */
[----:B--2---:R-:W-:Y:S01]  /*11f0*/  FADD R17, R17, R8 ;  /* 0x0000000811117221 */ /* 0x004fe20000000000 */
[----:B---3--:R-:W-:Y:S01]  /*1200*/  FADD R3, R3, R10 ;  /* 0x0000000a03037221 */ /* 0x008fe20000000000 */
[----:B----4-:R-:W-:-:S04]  /*1210*/  FADD R5, R4, R29 ;  /* 0x0000001d04057221 */ /* 0x010fc80000000000 */
[----:B------:R-:W1:Y:S01]  /*1220*/  SHFL.BFLY PT, R4, R3, 0x8, 0x1f ;  /* 0x0d001f0003047f89 */ /* 0x000e6200000e0000 */
[----:B-----5:R-:W-:-:S03]  /*1230*/  FADD R13, R13, R6 ;  /* 0x000000060d0d7221 */ /* 0x020fc60000000000 */
[----:B------:R-:W2:Y:S01]  /*1240*/  SHFL.BFLY PT, R6, R5, 0x8, 0x1f ;  /* 0x0d001f0005067f89 */ /* 0x000ea200000e0000 */
[----:B------:R-:W-:-:S03]  /*1250*/  FADD R9, R14, R11 ;  /* 0x0000000b0e097221 */ /* 0x000fc60000000000 */
[----:B------:R-:W3:Y:S01]  /*1260*/  SHFL.BFLY PT, R14, R15, 0x8, 0x1f ;  /* 0x0d001f000f0e7f89 */ /* 0x000ee200000e0000 */
[----:B0-----:R-:W-:-:S03]  /*1270*/  FADD R19, R16, R7 ;  /* 0x0000000710137221 */ /* 0x001fc60000000000 */
[----:B------:R-:W0:Y:S04]  /*1280*/  SHFL.BFLY PT, R16, R17, 0x8, 0x1f ;  /* 0x0d001f0011107f89 */ /* 0x000e2800000e0000 */
[----:B------:R-:W4:Y:S04]  /*1290*/  SHFL.BFLY PT, R8, R13, 0x8, 0x1f ;  /* 0x0d001f000d087f89 */ /* 0x000f2800000e0000 */
[----:B------:R-:W5:Y:S04]  /*12a0*/  SHFL.BFLY PT, R7, R12, 0x8, 0x1f ;  /* 0x0d001f000c077f89 */ /* 0x000f6800000e0000 */
[----:B------:R-:W5:Y:S01]  /*12b0*/  SHFL.BFLY PT, R18, R9, 0x8, 0x1f ;  /* 0x0d001f0009127f89 */ /* 0x000f6200000e0000 */
[----:B-1----:R-:W-:-:S03]  /*12c0*/  FADD R4, R3, R4 ;  /* 0x0000000403047221 */ /* 0x002fc60000000000 */
[----:B------:R-:W1:Y:S01]  /*12d0*/  SHFL.BFLY PT, R20, R19, 0x8, 0x1f ;  /* 0x0d001f0013147f89 */ /* 0x000e6200000e0000 */
[----:B--2---:R-:W-:Y:S01]  /*12e0*/  FADD R6, R5, R6 ;  /* 0x0000000605067221 */ /* 0x004fe20000000000 */
[----:B---3--:R-:W-:Y:S02]  /*12f0*/  FADD R14, R15, R14 ;  /* 0x0000000e0f0e7221 */ /* 0x008fe40000000000 */
[----:B------:R-:W2:Y:S01]  /*1300*/  SHFL.BFLY PT, R3, R4, 0x4, 0x1f ;  /* 0x0c801f0004037f89 */ /* 0x000ea200000e0000 */
[----:B0-----:R-:W-:-:S03]  /*1310*/  FADD R16, R17, R16 ;  /* 0x0000001011107221 */ /* 0x001fc60000000000 */
[----:B------:R-:W0:Y:S01]  /*1320*/  SHFL.BFLY PT, R15, R14, 0x4, 0x1f ;  /* 0x0c801f000e0f7f89 */ /* 0x000e2200000e0000 */
[----:B----4-:R-:W-:-:S03]  /*1330*/  FADD R8, R13, R8 ;  /* 0x000000080d087221 */ /* 0x010fc60000000000 */
[----:B------:R-:W3:Y:S01]  /*1340*/  SHFL.BFLY PT, R17, R16, 0x4, 0x1f ;  /* 0x0c801f0010117f89 */ /* 0x000ee200000e0000 */
[----:B-----5:R-:W-:-:S03]  /*1350*/  FADD R10, R12, R7 ;  /* 0x000000070c0a7221 */ /* 0x020fc60000000000 */
[----:B------:R-:W4:Y:S01]  /*1360*/  SHFL.BFLY PT, R7, R6, 0x4, 0x1f ;  /* 0x0c801f0006077f89 */ /* 0x000f2200000e0000 */
[----:B------:R-:W-:-:S03]  /*1370*/  FADD R18, R9, R18 ;  /* 0x0000001209127221 */ /* 0x000fc60000000000 */
[----:B------:R-:W5:Y:S01]  /*1380*/  SHFL.BFLY PT, R9, R8, 0x4, 0x1f ;  /* 0x0c801f0008097f89 */ /* 0x000f6200000e0000 */
[----:B-1----:R-:W-:-:S03]  /*1390*/  FADD R20, R19, R20 ;  /* 0x0000001413147221 */ /* 0x002fc60000000000 */
[----:B------:R-:W1:Y:S01]  /*13a0*/  SHFL.BFLY PT, R13, R10, 0x4, 0x1f ;  /* 0x0c801f000a0d7f89 */ /* 0x000e6200000e0000 */
[----:B--2---:R-:W-:-:S03]  /*13b0*/  FADD R5, R4, R3 ;  /* 0x0000000304057221 */ /* 0x004fc60000000000 */
[----:B------:R-:W2:Y:S01]  /*13c0*/  SHFL.BFLY PT, R19, R18, 0x4, 0x1f ;  /* 0x0c801f0012137f89 */ /* 0x000ea200000e0000 */
[----:B0-----:R-:W-:-:S03]  /*13d0*/  FADD R12, R14, R15 ;  /* 0x0000000f0e0c7221 */ /* 0x001fc60000000000 */
[----:B------:R-:W0:Y:S01]  /*13e0*/  SHFL.BFLY PT, R21, R20, 0x4, 0x1f ;  /* 0x0c801f0014157f89 */ /* 0x000e2200000e0000 */
[----:B---3--:R-:W-:-:S03]  /*13f0*/  FADD R17, R16, R17 ;  /* 0x0000001110117221 */ /* 0x008fc60000000000 */
[----:B------:R-:W3:Y:S01]  /*1400*/  SHFL.BFLY PT, R15, R12, 0x2, 0x1f ;  /* 0x0c401f000c0f7f89 */ /* 0x000ee200000e0000 */
[----:B----4-:R-:W-:-:S03]  /*1410*/  FADD R7, R6, R7 ;  /* 0x0000000706077221 */ /* 0x010fc60000000000 */
[----:B------:R-:W4:Y:S01]  /*1420*/  SHFL.BFLY PT, R16, R17, 0x2, 0x1f ;  /* 0x0c401f0011107f89 */ /* 0x000f2200000e0000 */
[----:B-----5:R-:W-:-:S03]  /*1430*/  FADD R11, R8, R9 ;  /* 0x00000009080b7221 */ /* 0x020fc60000000000 */
        /* <DEDUP_REMOVED lines=8> */
[----:B------:R-:W3:Y:S04]  /*14c0*/  SHFL.BFLY PT, R18, R19, 0x2, 0x1f ;  /* 0x0c401f0013127f89 */ /* 0x000ee800000e0000 */
[----:B------:R-:W3:Y:S01]  /*14d0*/  SHFL.BFLY PT, R20, R21, 0x2, 0x1f ;  /* 0x0c401f0015147f89 */ /* 0x000ee200000e0000 */
[----:B----4-:R-:W-:Y:S01]  /*14e0*/  FADD R15, R17, R16 ;  /* 0x00000010110f7221 */ /* 0x010fe20000000000 */
[----:B-----5:R-:W-:Y:S02]  /*14f0*/  FADD R3, R5, R4 ;  /* 0x0000000405037221 */ /* 0x020fe40000000000 */
[----:B------:R4:W4:Y:S01]  /*1500*/  SHFL.BFLY PT, R25, R14, 0x1, 0x1f ;  /* 0x0c201f000e197f89 */ /* 0x00092200000e0000 */
[----:B-1----:R-:W-:-:S03]  /*1510*/  FADD R8, R7, R8 ;  /* 0x0000000807087221 */ /* 0x002fc60000000000 */
[----:B------:R1:W1:Y:S01]  /*1520*/  SHFL.BFLY PT, R24, R15, 0x1, 0x1f ;  /* 0x0c201f000f187f89 */ /* 0x00026200000e0000 */
[----:B--2---:R-:W-:Y:S01]  /*1530*/  FADD R9, R11, R6 ;  /* 0x000000060b097221 */ /* 0x004fe20000000000 */
[----:B0-----:R-:W-:-:S04]  /*1540*/  FADD R10, R13, R10 ;  /* 0x0000000a0d0a7221 */ /* 0x001fc80000000000 */
[----:B------:R0:W2:Y:S01]  /*1550*/  SHFL.BFLY PT, R22, R9, 0x1, 0x1f ;  /* 0x0c201f0009167f89 */ /* 0x0000a200000e0000 */
[----:B---3--:R-:W-:-:S03]  /*1560*/  FADD R16, R19, R18 ;  /* 0x0000001213107221 */ /* 0x008fc60000000000 */
[----:B------:R0:W3:Y:S01]  /*1570*/  SHFL.BFLY PT, R23, R10, 0x1, 0x1f ;  /* 0x0c201f000a177f89 */ /* 0x0000e200000e0000 */
[----:B------:R-:W-:-:S03]  /*1580*/  FADD R17, R21, R20 ;  /* 0x0000001415117221 */ /* 0x000fc60000000000 */
[----:B------:R0:W0:Y:S04]  /*1590*/  SHFL.BFLY PT, R19, R8, 0x1, 0x1f ;  /* 0x0c201f0008137f89 */ /* 0x00002800000e0000 */
[----:B------:R0:W0:Y:S04]  /*15a0*/  SHFL.BFLY PT, R20, R3, 0x1, 0x1f ;  /* 0x0c201f0003147f89 */ /* 0x00002800000e0000 */
[----:B------:R0:W0:Y:S04]  /*15b0*/  SHFL.BFLY PT, R21, R16, 0x1, 0x1f ;  /* 0x0c201f0010157f89 */ /* 0x00002800000e0000 */
[----:B------:R0:W0:Y:S01]  /*15c0*/  SHFL.BFLY PT, R18, R17, 0x1, 0x1f ;  /* 0x0c201f0011127f89 */ /* 0x00002200000e0000 */
[----:B-1--4-:R-:W-:Y:S05]  /*15d0*/  @P0 EXIT ;  /* 0x000000000000094d */ /* 0x012fea0003800000 */
[----:B------:R-:W1:Y:S01]  /*15e0*/  LDC.U8 R4, c[0x0][0x3a8] ;  /* 0x0000ea00ff047b82 */ /* 0x000e620000000000 */
[----:B------:R-:W-:Y:S01]  /*15f0*/  HFMA2 R12, -RZ, RZ, 0, 0 ;  /* 0x00000000ff0c7431 */ /* 0x000fe200000001ff */
[----:B-1----:R-:W-:-:S04]  /*1600*/  PRMT R4, R4, 0x8880, RZ ;  /* 0x0000888004047816 */ /* 0x002fc800000000ff */
[----:B------:R-:W-:-:S13]  /*1610*/  ISETP.NE.AND P0, PT, R4, RZ, PT ;  /* 0x000000ff0400720c */ /* 0x000fda0003f05270 */
[----:B------:R-:W1:Y:S02]  /*1620*/  @P0 LDC.64 R4, c[0x0][0x390] ;  /* 0x0000e400ff040b82 */ /* 0x000e640000000a00 */
[----:B-1----:R-:W-:-:S06]  /*1630*/  @P0 IMAD.WIDE.U32 R6, R0, 0x4, R4 ;  /* 0x0000000400060825 */ /* 0x002fcc00078e0004 */
[----:B------:R-:W1:Y:S01]  /*1640*/  LDC.64 R4, c[0x0][0x398] ;  /* 0x0000e600ff047b82 */ /* 0x000e620000000a00 */
[----:B------:R4:W5:Y:S01]  /*1650*/  @P0 LDG.E.CONSTANT R12, desc[UR4][R6.64] ;  /* 0x00000004060c0981 */ /* 0x000962000c1e9900 */
[-C--:B------:R-:W-:Y:S01]  /*1660*/  IADD3 R13, PT, PT, R0, R2.reuse, RZ ;  /* 0x00000002000d7210 */ /* 0x080fe20007ffe0ff */
[----:B0-----:R-:W-:Y:S01]  /*1670*/  FADD R27, R3, R20 ;  /* 0x00000014031b7221 */ /* 0x001fe20000000000 */
[----:B------:R-:W-:Y:S01]  /*1680*/  FADD R29, R8, R19 ;  /* 0x00000013081d7221 */ /* 0x000fe20000000000 */
[----:B------:R-:W-:Y:S01]  /*1690*/  FADD R33, R14, R25 ;  /* 0x000000190e217221 */ /* 0x000fe20000000000 */
[-C--:B------:R-:W-:Y:S01]  /*16a0*/  IADD3 R11, PT, PT, R13, R2.reuse, RZ ;  /* 0x000000020d0b7210 */ /* 0x080fe20007ffe0ff */
[----:B---3--:R-:W-:Y:S01]  /*16b0*/  FADD R31, R10, R23 ;  /* 0x000000170a1f7221 */ /* 0x008fe20000000000 */
[----:B------:R-:W-:Y:S01]  /*16c0*/  FADD R37, R17, R18 ;  /* 0x0000001211257221 */ /* 0x000fe20000000000 */
[----:B--2---:R-:W-:Y:S01]  /*16d0*/  FADD R9, R9, R22 ;  /* 0x0000001609097221 */ /* 0x004fe20000000000 */
[----:B------:R-:W-:Y:S01]  /*16e0*/  IADD3 R3, PT, PT, R11, R2, RZ ;  /* 0x000000020b037210 */ /* 0x000fe20007ffe0ff */
[----:B----4-:R-:W-:Y:S01]  /*16f0*/  FADD R7, R15, R24 ;  /* 0x000000180f077221 */ /* 0x010fe20000000000 */
[----:B------:R-:W-:-:S02]  /*1700*/  FADD R35, R16, R21 ;  /* 0x0000001510237221 */ /* 0x000fc40000000000 */
[----:B------:R-:W-:-:S04]  /*1710*/  IADD3 R19, PT, PT, R3, R2, RZ ;  /* 0x0000000203137210 */ /* 0x000fc80007ffe0ff */
[----:B------:R-:W-:Y:S01]  /*1720*/  IADD3 R15, PT, PT, R19, R2, RZ ;  /* 0x00000002130f7210 */ /* 0x000fe20007ffe0ff */
[----:B-1----:R-:W-:-:S04]  /*1730*/  IMAD.WIDE.U32 R10, R11, 0x4, R4 ;  /* 0x000000040b0a7825 */ /* 0x002fc800078e0004 */
[--C-:B-----5:R-:W-:Y:S01]  /*1740*/  FADD R17, R27, R12.reuse ;  /* 0x0000000c1b117221 */ /* 0x120fe20000000000 */
        /* <DEDUP_REMOVED lines=25> */
.L_x_245:
        /* <DEDUP_REMOVED lines=10> */
.L_x_930:


//--------------------- .text._Z19gemv_kernel_batchedIf6float2Li32ELi7EEvPKT_S3_S3_PS1_iib --------------------------
	.section	.text._Z19gemv_kernel_batchedIf6float2Li32ELi7EEvPKT_S3_S3_PS1_iib,"ax",@progbits
	.align	128
        .global         _Z19gemv_kernel_batchedIf6float2Li32ELi7EEvPKT_S3_S3_PS1_iib
        .type           _Z19gemv_kernel_batchedIf6float2Li32ELi7EEvPKT_S3_S3_PS1_iib,@function
        .size           _Z19gemv_kernel_batchedIf6float2Li32ELi7EEvPKT_S3_S3_PS1_iib,(.L_x_931 - _Z19gemv_kernel_batchedIf6float2Li32ELi7EEvPKT_S3_S3_PS1_iib)
        .other          _Z19gemv_kernel_batchedIf6float2Li32ELi7EEvPKT_S3_S3_PS1_iib,@"STO_CUDA_ENTRY STV_DEFAULT"
_Z19gemv_kernel_batchedIf6float2Li32ELi7EEvPKT_S3_S3_PS1_iib:
.text._Z19gemv_kernel_batchedIf6float2Li32ELi7EEvPKT_S3_S3_PS1_iib:
        /* <DEDUP_REMOVED lines=45> */
.L_x_250:
        /* <DEDUP_REMOVED lines=38> */
.L_x_249:
[----:B------:R-:W-:Y:S05]  /*0530*/  BSYNC.RECONVERGENT B1 ;  /* 0x0000000000017941 */ /* 0x000fea0003800200 */
.L_x_248:
[----:B------:R-:W-:Y:S05]  /*0540*/  @!P0 BRA `(.L_x_247) ;  /* 0x0000000800088947 */ /* 0x000fea0003800000 */
[----:B------:R-:W-:-:S04]  /*0550*/  IMAD.WIDE R28, R4, 0x14, RZ ;  /* 0x00000014041c7825 */ /* 0x000fc800078e02ff */
[----:B------:R-:W-:Y:S01]  /*0560*/  IMAD.WIDE.U32 R14, R0, 0x8, RZ ;  /* 0x00000008000e7825 */ /* 0x000fe200078e00ff */
[----:B------:R-:W-:Y:S02]  /*0570*/  IADD3 R9, P0, PT, -R28, 0x100, RZ ;  /* 0x000001001c097810 */ /* 0x000fe40007f1e1ff */
[----:B------:R-:W-:Y:S02]  /*0580*/  MOV R8, R14 ;  /* 0x0000000e00087202 */ /* 0x000fe40000000f00 */
[----:B------:R-:W-:Y:S02]  /*0590*/  MOV R7, R15 ;  /* 0x0000000f00077202 */ /* 0x000fe40000000f00 */
[----:B------:R-:W-:-:S07]  /*05a0*/  IADD3.X R28, PT, PT, RZ, ~R29, RZ, P0, !PT ;  /* 0x8000001dff1c7210 */ /* 0x000fce00007fe4ff */
.L_x_251:
        /* <DEDUP_REMOVED lines=124> */
.L_x_247:
[----:B------:R-:W-:Y:S05]  /*0d70*/  BSYNC.RECONVERGENT B0 ;  /* 0x0000000000007941 */ /* 0x000fea0003800200 */
.L_x_246:
        /* <DEDUP_REMOVED lines=36> */
.L_x_253:
[----:B------:R-:W-:Y:S05]  /*0fc0*/  BSYNC.RECONVERGENT B0 ;  /* 0x0000000000007941 */ /* 0x000fea0003800200 */
.L_x_252:
        /* <DEDUP_REMOVED lines=38> */
[----:B------:R-:W-:Y:S01]  /*1230*/  SHFL.BFLY PT, R11, R10, 0x2, 0x1f ;  /* 0x0c401f000a0b7f89 */ /* 0x000fe200000e0000 */
[----:B--2---:R-:W-:-:S03]  /*1240*/  FADD R8, R9, R6 ;  /* 0x0000000609087221 */ /* 0x004fc60000000000 */
        /* <DEDUP_REMOVED lines=11> */
[----:B------:R-:W-:Y:S01]  /*1300*/  FADD R7, R10, R11 ;  /* 0x0000000b0a077221 */ /* 0x000fe20000000000 */
[----:B-1----:R-:W-:Y:S01]  /*1310*/  FADD R6, R8, R9 ;  /* 0x0000000908067221 */ /* 0x002fe20000000000 */
[----:B--2---:R-:W-:Y:S02]  /*1320*/  FADD R11, R14, R13 ;  /* 0x0000000d0e0b7221 */ /* 0x004fe40000000000 */
[----:B------:R0:W1:Y:S01]  /*1330*/  SHFL.BFLY PT, R13, R0, 0x1, 0x1f ;  /* 0x0c201f00000d7f89 */ /* 0x00006200000e0000 */
[----:B---3--:R-:W-:-:S03]  /*1340*/  FADD R12, R16, R15 ;  /* 0x0000000f100c7221 */ /* 0x008fc60000000000 */
[----:B------:R0:W2:Y:S01]  /*1350*/  SHFL.BFLY PT, R16, R7, 0x1, 0x1f ;  /* 0x0c201f0007107f89 */ /* 0x0000a200000e0000 */
[----:B----4-:R-:W-:-:S03]  /*1360*/  FADD R20, R18, R17 ;  /* 0x0000001112147221 */ /* 0x010fc60000000000 */
[----:B------:R0:W3:Y:S01]  /*1370*/  SHFL.BFLY PT, R17, R6, 0x1, 0x1f ;  /* 0x0c201f0006117f89 */ /* 0x0000e200000e0000 */
[----:B-----5:R-:W-:-:S03]  /*1380*/  FADD R22, R21, R22 ;  /* 0x0000001615167221 */ /* 0x020fc60000000000 */
[----:B------:R0:W4:Y:S04]  /*1390*/  SHFL.BFLY PT, R18, R11, 0x1, 0x1f ;  /* 0x0c201f000b127f89 */ /* 0x00012800000e0000 */
[----:B------:R0:W0:Y:S04]  /*13a0*/  SHFL.BFLY PT, R19, R12, 0x1, 0x1f ;  /* 0x0c201f000c137f89 */ /* 0x00002800000e0000 */
[----:B------:R0:W0:Y:S04]  /*13b0*/  SHFL.BFLY PT, R21, R20, 0x1, 0x1f ;  /* 0x0c201f0014157f89 */ /* 0x00002800000e0000 */
[----:B------:R0:W0:Y:S01]  /*13c0*/  SHFL.BFLY PT, R23, R22, 0x1, 0x1f ;  /* 0x0c201f0016177f89 */ /* 0x00002200000e0000 */
[----:B-1----:R-:W-:Y:S05]  /*13d0*/  @P0 EXIT ;  /* 0x000000000000094d */ /* 0x002fea0003800000 */
[----:B------:R-:W1:Y:S01]  /*13e0*/  LDC.U8 R4, c[0x0][0x3a8] ;  /* 0x0000ea00ff047b82 */ /* 0x000e620000000000 */
[----:B------:R-:W-:Y:S01]  /*13f0*/  HFMA2 R8, -RZ, RZ, 0, 0 ;  /* 0x00000000ff087431 */ /* 0x000fe200000001ff */
        /* <DEDUP_REMOVED lines=8> */
[----:B----4-:R-:W-:Y:S01]  /*1480*/  FADD R25, R11, R18 ;  /* 0x000000120b197221 */ /* 0x010fe20000000000 */
[----:B0-2---:R-:W-:Y:S01]  /*1490*/  FADD R7, R7, R16 ;  /* 0x0000001007077221 */ /* 0x005fe20000000000 */
[-C--:B------:R-:W-:Y:S01]  /*14a0*/  IADD3 R10, PT, PT, R9, R3.reuse, RZ ;  /* 0x00000003090a7210 */ /* 0x080fe20007ffe0ff */
[----:B------:R-:W-:Y:S01]  /*14b0*/  FADD R27, R12, R19 ;  /* 0x000000130c1b7221 */ /* 0x000fe20000000000 */
[----:B---3--:R-:W-:Y:S01]  /*14c0*/  FADD R17, R6, R17 ;  /* 0x0000001106117221 */ /* 0x008fe20000000000 */
        /* <DEDUP_REMOVED lines=28> */
.L_x_254:
        /* <DEDUP_REMOVED lines=15> */
.L_x_931:


//--------------------- .text._Z19gemv_kernel_batchedIf6float2Li32ELi6EEvPKT_S3_S3_PS1_iib --------------------------
	.section	.text._Z19gemv_kernel_batchedIf6float2Li32ELi6EEvPKT_S3_S3_PS1_iib,"ax",@progbits
	.align	128
        .global         _Z19gemv_kernel_batchedIf6float2Li32ELi6EEvPKT_S3_S3_PS1_iib
        .type           _Z19gemv_kernel_batchedIf6float2Li32ELi6EEvPKT_S3_S3_PS1_iib,@function
        .size           _Z19gemv_kernel_batchedIf6float2Li32ELi6EEvPKT_S3_S3_PS1_iib,(.L_x_932 - _Z19gemv_kernel_batchedIf6float2Li32ELi6EEvPKT_S3_S3_PS1_iib)
        .other          _Z19gemv_kernel_batchedIf6float2Li32ELi6EEvPKT_S3_S3_PS1_iib,@"STO_CUDA_ENTRY STV_DEFAULT"
_Z19gemv_kernel_batchedIf6float2Li32ELi6EEvPKT_S3_S3_PS1_iib:
.text._Z19gemv_kernel_batchedIf6float2Li32ELi6EEvPKT_S3_S3_PS1_iib:
        /* <DEDUP_REMOVED lines=47> */
.L_x_259:
        /* <DEDUP_REMOVED lines=34> */
.L_x_258:
[----:B------:R-:W-:Y:S05]  /*0510*/  BSYNC.RECONVERGENT B1 ;  /* 0x0000000000017941 */ /* 0x000fea0003800200 */
.L_x_257:
[----:B------:R-:W-:Y:S05]  /*0520*/  @!P0 BRA `(.L_x_256) ;  /* 0x0000000400c88947 */ /* 0x000fea0003800000 */
[----:B------:R-:W-:-:S04]  /*0530*/  IMAD.WIDE R10, R2, 0x10, RZ ;  /* 0x00000010020a7825 */ /* 0x000fc800078e02ff */
[----:B------:R-:W-:Y:S01]  /*0540*/  IMAD.WIDE.U32 R8, R5, 0x8, RZ ;  /* 0x0000000805087825 */ /* 0x000fe200078e00ff */
[----:B------:R-:W-:Y:S02]  /*0550*/  IADD3 R6, P0, PT, -R10, 0x100, RZ ;  /* 0x000001000a067810 */ /* 0x000fe40007f1e1ff */
[----:B------:R-:W-:Y:S02]  /*0560*/  MOV R7, R8 ;  /* 0x0000000800077202 */ /* 0x000fe40000000f00 */
[----:B------:R-:W-:Y:S02]  /*0570*/  MOV R8, R9 ;  /* 0x0000000900087202 */ /* 0x000fe40000000f00 */
[----:B------:R-:W-:-:S07]  /*0580*/  IADD3.X R9, PT, PT, RZ, ~R11, RZ, P0, !PT ;  /* 0x8000000bff097210 */ /* 0x000fce00007fe4ff */
.L_x_260:
        /* <DEDUP_REMOVED lines=108> */
.L_x_256:
[----:B------:R-:W-:Y:S05]  /*0c50*/  BSYNC.RECONVERGENT B0 ;  /* 0x0000000000007941 */ /* 0x000fea0003800200 */
.L_x_255:
        /* <DEDUP_REMOVED lines=32> */
.L_x_262:
[----:B------:R-:W-:Y:S05]  /*0e60*/  BSYNC.RECONVERGENT B0 ;  /* 0x0000000000007941 */ /* 0x000fea0003800200 */
.L_x_261:
[----:B------:R-:W0:Y:S01]  /*0e70*/  SHFL.BFLY PT, R2, R19, 0x10, 0x1f ;  /* 0x0e001f0013027f89 */ /* 0x000e2200000e0000 */
[----:B------:R-:W-:-:S03]  /*0e80*/  ISETP.NE.AND P0, PT, R0, RZ, PT ;  /* 0x000000ff0000720c */ /* 0x000fc60003f05270 */
        /* <DEDUP_REMOVED lines=34> */
[----:B---3--:R-:W-:Y:S01]  /*10b0*/  FADD R2, R5, R2 ;  /* 0x0000000205027221 */ /* 0x008fe20000000000 */
[----:B----4-:R-:W-:-:S04]  /*10c0*/  FADD R15, R14, R15 ;  /* 0x0000000f0e0f7221 */ /* 0x010fc80000000000 */
[----:B------:R-:W2:Y:S01]  /*10d0*/  SHFL.BFLY PT, R5, R2, 0x2, 0x1f ;  /* 0x0c401f0002057f89 */ /* 0x000ea200000e0000 */
[----:B-----5:R-:W-:-:S03]  /*10e0*/  FADD R17, R16, R17 ;  /* 0x0000001110117221 */ /* 0x020fc60000000000 */
[----:B------:R-:W3:Y:S04]  /*10f0*/  SHFL.BFLY PT, R14, R13, 0x2, 0x1f ;  /* 0x0c401f000d0e7f89 */ /* 0x000ee800000e0000 */
[----:B------:R-:W4:Y:S01]  /*1100*/  SHFL.BFLY PT, R16, R15, 0x2, 0x1f ;  /* 0x0c401f000f107f89 */ /* 0x000f2200000e0000 */
[----:B0-----:R-:W-:-:S03]  /*1110*/  FADD R10, R6, R7 ;  /* 0x00000007060a7221 */ /* 0x001fc60000000000 */
[----:B------:R-:W0:Y:S01]  /*1120*/  SHFL.BFLY PT, R18, R17, 0x2, 0x1f ;  /* 0x0c401f0011127f89 */ /* 0x000e2200000e0000 */
[----:B-1----:R-:W-:-:S03]  /*1130*/  FADD R12, R8, R9 ;  /* 0x00000009080c7221 */ /* 0x002fc60000000000 */
[----:B------:R1:W1:Y:S01]  /*1140*/  SHFL.BFLY PT, R11, R10, 0x1, 0x1f ;  /* 0x0c201f000a0b7f89 */ /* 0x00026200000e0000 */
[----:B--2---:R-:W-:Y:S01]  /*1150*/  FADD R5, R2, R5 ;  /* 0x0000000502057221 */ /* 0x004fe20000000000 */
[----:B---3--:R-:W-:-:S04]  /*1160*/  FADD R14, R13, R14 ;  /* 0x0000000e0d0e7221 */ /* 0x008fc80000000000 */
[----:B------:R2:W3:Y:S01]  /*1170*/  SHFL.BFLY PT, R2, R5, 0x1, 0x1f ;  /* 0x0c201f0005027f89 */ /* 0x0004e200000e0000 */
[----:B----4-:R-:W-:-:S03]  /*1180*/  FADD R16, R15, R16 ;  /* 0x000000100f107221 */ /* 0x010fc60000000000 */
[----:B------:R2:W4:Y:S01]  /*1190*/  SHFL.BFLY PT, R13, R12, 0x1, 0x1f ;  /* 0x0c201f000c0d7f89 */ /* 0x00052200000e0000 */
[----:B0-----:R-:W-:-:S03]  /*11a0*/  FADD R18, R17, R18 ;  /* 0x0000001211127221 */ /* 0x001fc60000000000 */
[----:B------:R2:W0:Y:S04]  /*11b0*/  SHFL.BFLY PT, R15, R14, 0x1, 0x1f ;  /* 0x0c201f000e0f7f89 */ /* 0x00042800000e0000 */
[----:B------:R2:W0:Y:S04]  /*11c0*/  SHFL.BFLY PT, R17, R16, 0x1, 0x1f ;  /* 0x0c201f0010117f89 */ /* 0x00042800000e0000 */
[----:B------:R2:W0:Y:S01]  /*11d0*/  SHFL.BFLY PT, R19, R18, 0x1, 0x1f ;  /* 0x0c201f0012137f89 */ /* 0x00042200000e0000 */
[----:B-1----:R-:W-:Y:S05]  /*11e0*/  @P0 EXIT ;  /* 0x000000000000094d */ /* 0x002fea0003800000 */
[----:B------:R-:W1:Y:S01]  /*11f0*/  LDC.U8 R0, c[0x0][0x3a8] ;  /* 0x0000ea00ff007b82 */ /* 0x000e620000000000 */
[----:B------:R-:W-:-:S07]  /*1200*/  HFMA2 R20, -RZ, RZ, 0, 0 ;  /* 0x00000000ff147431 */ /* 0x000fce00000001ff */
[----:B------:R-:W5:Y:S01]  /*1210*/  LDC.64 R6, c[0x0][0x398] ;  /* 0x0000e600ff067b82 */ /* 0x000f620000000a00 */
[----:B-1----:R-:W-:-:S04]  /*1220*/  PRMT R0, R0, 0x8880, RZ ;  /* 0x0000888000007816 */ /* 0x002fc800000000ff */
[----:B------:R-:W-:-:S13]  /*1230*/  ISETP.NE.AND P0, PT, R0, RZ, PT ;  /* 0x000000ff0000720c */ /* 0x000fda0003f05270 */
[----:B------:R-:W1:Y:S02]  /*1240*/  @P0 LDC.64 R8, c[0x0][0x390] ;  /* 0x0000e400ff080b82 */ /* 0x000e640000000a00 */
[----:B-1----:R-:W-:-:S05]  /*1250*/  @P0 IMAD.WIDE.U32 R8, R4, 0x4, R8 ;  /* 0x0000000404080825 */ /* 0x002fca00078e0008 */
[----:B------:R5:W5:Y:S01]  /*1260*/  @P0 LDG.E.CONSTANT R20, desc[UR4][R8.64] ;  /* 0x0000000408140981 */ /* 0x000b62000c1e9900 */
[-C--:B------:R-:W-:Y:S01]  /*1270*/  IADD3 R21, PT, PT, R4, R3.reuse, RZ ;  /* 0x0000000304157210 */ /* 0x080fe20007ffe0ff */
[----:B------:R-:W-:Y:S01]  /*1280*/  FADD R11, R10, R11 ;  /* 0x0000000b0a0b7221 */ /* 0x000fe20000000000 */
[----:B--23--:R-:W-:Y:S01]  /*1290*/  FADD R5, R5, R2 ;  /* 0x0000000205057221 */ /* 0x00cfe20000000000 */
[----:B----4-:R-:W-:Y:S01]  /*12a0*/  FADD R13, R12, R13 ;  /* 0x0000000d0c0d7221 */ /* 0x010fe20000000000 */
[-C--:B------:R-:W-:Y:S01]  /*12b0*/  IADD3 R0, PT, PT, R21, R3.reuse, RZ ;  /* 0x0000000315007210 */ /* 0x080fe20007ffe0ff */
[----:B0-----:R-:W-:Y:S01]  /*12c0*/  FADD R23, R14, R15 ;  /* 0x0000000f0e177221 */ /* 0x001fe20000000000 */
        /* <DEDUP_REMOVED lines=24> */
.L_x_263:
        /* <DEDUP_REMOVED lines=11> */
.L_x_932:


//--------------------- .text._Z19gemv_kernel_batchedIf6float2Li32ELi5EEvPKT_S3_S3_PS1_iib --------------------------
	.section	.text._Z19gemv_kernel_batchedIf6float2Li32ELi5EEvPKT_S3_S3_PS1_iib,"ax",@progbits
	.align	128
        .global         _Z19gemv_kernel_batchedIf6float2Li32ELi5EEvPKT_S3_S3_PS1_iib
        .type           _Z19gemv_kernel_batchedIf6float2Li32ELi5EEvPKT_S3_S3_PS1_iib,@function
        .size           _Z19gemv_kernel_batchedIf6float2Li32ELi5EEvPKT_S3_S3_PS1_iib,(.L_x_933 - _Z19gemv_kernel_batchedIf6float2Li32ELi5EEvPKT_S3_S3_PS1_iib)
        .other          _Z19gemv_kernel_batchedIf6float2Li32ELi5EEvPKT_S3_S3_PS1_iib,@"STO_CUDA_ENTRY STV_DEFAULT"
_Z19gemv_kernel_batchedIf6float2Li32ELi5EEvPKT_S3_S3_PS1_iib:
.text._Z19gemv_kernel_batchedIf6float2Li32ELi5EEvPKT_S3_S3_PS1_iib:
        /* <DEDUP_REMOVED lines=43> */
.L_x_268:
        /* <DEDUP_REMOVED lines=30> */
.L_x_267:
[----:B------:R-:W-:Y:S05]  /*0490*/  BSYNC.RECONVERGENT B1 ;  /* 0x0000000000017941 */ /* 0x000fea0003800200 */
.L_x_266:
[----:B------:R-:W-:Y:S05]  /*04a0*/  @!P0 BRA `(.L_x_265) ;  /* 0x0000000400888947 */ /* 0x000fea0003800000 */
[----:B------:R-:W-:-:S04]  /*04b0*/  IMAD.WIDE R32, R3, 0xc, RZ ;  /* 0x0000000c03207825 */ /* 0x000fc800078e02ff */
[----:B------:R-:W-:Y:S01]  /*04c0*/  IMAD.WIDE.U32 R8, R7, 0x8, RZ ;  /* 0x0000000807087825 */ /* 0x000fe200078e00ff */
[----:B------:R-:W-:Y:S02]  /*04d0*/  IADD3 R31, P0, PT, -R32, 0x100, RZ ;  /* 0x00000100201f7810 */ /* 0x000fe40007f1e1ff */
[----:B------:R-:W-:Y:S02]  /*04e0*/  MOV R30, R8 ;  /* 0x00000008001e7202 */ /* 0x000fe40000000f00 */
[----:B------:R-:W-:Y:S02]  /*04f0*/  MOV R6, R9 ;  /* 0x0000000900067202 */ /* 0x000fe40000000f00 */
[----:B------:R-:W-:-:S07]  /*0500*/  IADD3.X R32, PT, PT, RZ, ~R33, RZ, P0, !PT ;  /* 0x80000021ff207210 */ /* 0x000fce00007fe4ff */
.L_x_269:
        /* <DEDUP_REMOVED lines=92> */
.L_x_265:
[----:B------:R-:W-:Y:S05]  /*0ad0*/  BSYNC.RECONVERGENT B0 ;  /* 0x0000000000007941 */ /* 0x000fea0003800200 */
.L_x_264:
        /* <DEDUP_REMOVED lines=28> */
.L_x_271:
[----:B------:R-:W-:Y:S05]  /*0ca0*/  BSYNC.RECONVERGENT B0 ;  /* 0x0000000000007941 */ /* 0x000fea0003800200 */
.L_x_270:
[----:B------:R-:W0:Y:S01]  /*0cb0*/  SHFL.BFLY PT, R6, R21, 0x10, 0x1f ;  /* 0x0e001f0015067f89 */ /* 0x000e2200000e0000 */
[----:B------:R-:W-:-:S03]  /*0cc0*/  ISETP.NE.AND P0, PT, R4, RZ, PT ;  /* 0x000000ff0400720c */ /* 0x000fc60003f05270 */
        /* <DEDUP_REMOVED lines=46> */
[----:B------:R-:W-:Y:S01]  /*0fb0*/  HFMA2 R15, -RZ, RZ, 0, 0 ;  /* 0x00000000ff0f7431 */ /* 0x000fe200000001ff */
        /* <DEDUP_REMOVED lines=31> */
.L_x_272:
        /* <DEDUP_REMOVED lines=13> */
.L_x_933:


//--------------------- .text._Z19gemv_kernel_batchedIf6float2Li32ELi4EEvPKT_S3_S3_PS1_iib --------------------------
	.section	.text._Z19gemv_kernel_batchedIf6float2Li32ELi4EEvPKT_S3_S3_PS1_iib,"ax",@progbits
	.align	128
        .global         _Z19gemv_kernel_batchedIf6float2Li32ELi4EEvPKT_S3_S3_PS1_iib
        .type           _Z19gemv_kernel_batchedIf6float2Li32ELi4EEvPKT_S3_S3_PS1_iib,@function
        .size           _Z19gemv_kernel_batchedIf6float2Li32ELi4EEvPKT_S3_S3_PS1_iib,(.L_x_934 - _Z19gemv_kernel_batchedIf6float2Li32ELi4EEvPKT_S3_S3_PS1_iib)
        .other          _Z19gemv_kernel_batchedIf6float2Li32ELi4EEvPKT_S3_S3_PS1_iib,@"STO_CUDA_ENTRY STV_DEFAULT"
_Z19gemv_kernel_batchedIf6float2Li32ELi4EEvPKT_S3_S3_PS1_iib:
.text._Z19gemv_kernel_batchedIf6float2Li32ELi4EEvPKT_S3_S3_PS1_iib:
        /* <DEDUP_REMOVED lines=46> */
.L_x_277:
        /* <DEDUP_REMOVED lines=26> */
.L_x_276:
[----:B------:R-:W-:Y:S05]  /*0480*/  BSYNC.RECONVERGENT B1 ;  /* 0x0000000000017941 */ /* 0x000fea0003800200 */
.L_x_275:
[----:B------:R-:W-:Y:S05]  /*0490*/  @!P0 BRA `(.L_x_274) ;  /* 0x0000000400288947 */ /* 0x000fea0003800000 */
[----:B------:R-:W0:Y:S01]  /*04a0*/  LDC.64 R8, c[0x0][0x388] ;  /* 0x0000e200ff087b82 */ /* 0x000e220000000a00 */
[----:B------:R-:W-:-:S04]  /*04b0*/  IMAD.WIDE.U32 R2, R4, 0x8, RZ ;  /* 0x0000000804027825 */ /* 0x000fc800078e00ff */
[----:B0-----:R-:W-:-:S04]  /*04c0*/  IMAD.WIDE R10, R15, 0x8, R8 ;  /* 0x000000080f0a7825 */ /* 0x001fc800078e0208 */
[----:B------:R-:W-:-:S04]  /*04d0*/  IMAD.WIDE R12, R15, 0xc, R8 ;  /* 0x0000000c0f0c7825 */ /* 0x000fc800078e0208 */
[----:B------:R-:W-:-:S07]  /*04e0*/  IMAD.WIDE R8, R15, 0x4, R8 ;  /* 0x000000040f087825 */ /* 0x000fce00078e0208 */
.L_x_278:
        /* <DEDUP_REMOVED lines=69> */
.L_x_274:
[----:B------:R-:W-:Y:S05]  /*0940*/  BSYNC.RECONVERGENT B0 ;  /* 0x0000000000007941 */ /* 0x000fea0003800200 */
.L_x_273:
[----:B------:R-:W0:Y:S01]  /*0950*/  LDC R11, c[0x0][0x3a4] ;  /* 0x0000e900ff0b7b82 */ /* 0x000e220000000800 */
[----:B------:R-:W1:Y:S01]  /*0960*/  S2R R14, SR_TID.X ;  /* 0x00000000000e7919 */ /* 0x000e620000002100 */
[----:B------:R-:W-:Y:S01]  /*0970*/  BSSY.RECONVERGENT B0, `(.L_x_279) ;  /* 0x0000018000007945 */ /* 0x000fe20003800200 */
[----:B0-----:R-:W-:-:S04]  /*0980*/  LOP3.LUT R2, R11, 0x1, RZ, 0xc0, !PT ;  /* 0x000000010b027812 */ /* 0x001fc800078ec0ff */
[----:B------:R-:W-:-:S04]  /*0990*/  ISETP.NE.U32.AND P0, PT, R2, 0x1, PT ;  /* 0x000000010200780c */ /* 0x000fc80003f05070 */
[----:B-1----:R-:W-:-:S13]  /*09a0*/  ISETP.NE.OR P0, PT, R14, RZ, P0 ;  /* 0x000000ff0e00720c */ /* 0x002fda0000705670 */
[----:B------:R-:W-:Y:S05]  /*09b0*/  @P0 BRA `(.L_x_280) ;  /* 0x00000000004c0947 */ /* 0x000fea0003800000 */
[----:B------:R-:W0:Y:S01]  /*09c0*/  LDC.64 R2, c[0x0][0x388] ;  /* 0x0000e200ff027b82 */ /* 0x000e220000000a00 */
[C---:B------:R-:W-:Y:S01]  /*09d0*/  SHF.L.U32 R9, R11.reuse, 0x1, RZ ;  /* 0x000000010b097819 */ /* 0x040fe200000006ff */
[C---:B------:R-:W-:Y:S01]  /*09e0*/  IMAD.WIDE R6, R11.reuse, 0x4, R6 ;  /* 0x000000040b067825 */ /* 0x040fe200078e0206 */
[----:B------:R-:W-:-:S05]  /*09f0*/  LEA R15, R11, R11, 0x1 ;  /* 0x0000000b0b0f7211 */ /* 0x000fca00078e08ff */
[----:B------:R-:W2:Y:S01]  /*0a00*/  LDG.E.CONSTANT R6, desc[UR6][R6.64+-0x4] ;  /* 0xfffffc0606067981 */ /* 0x000ea2000c1e9900 */
[----:B0-----:R-:W-:-:S03]  /*0a10*/  IMAD.WIDE R12, R11, 0x4, R2 ;  /* 0x000000040b0c7825 */ /* 0x001fc600078e0202 */
[----:B------:R-:W-:Y:S01]  /*0a20*/  IADD3 R2, P0, PT, R12, -0x4, RZ ;  /* 0xfffffffc0c027810 */ /* 0x000fe20007f1e0ff */
[----:B------:R-:W-:Y:S02]  /*0a30*/  IMAD.WIDE R10, R11, 0x4, R12 ;  /* 0x000000040b0a7825 */ /* 0x000fe400078e020c */
[----:B------:R-:W2:Y:S01]  /*0a40*/  LDG.E.CONSTANT R12, desc[UR6][R12.64+-0x4] ;  /* 0xfffffc060c0c7981 */ /* 0x000ea2000c1e9900 */
[----:B------:R-:W-:-:S03]  /*0a50*/  IADD3.X R3, PT, PT, R13, -0x1, RZ, P0, !PT ;  /* 0xffffffff0d037810 */ /* 0x000fc600007fe4ff */
[----:B------:R-:W3:Y:S01]  /*0a60*/  LDG.E.CONSTANT R10, desc[UR6][R10.64+-0x4] ;  /* 0xfffffc060a0a7981 */ /* 0x000ee2000c1e9900 */
[----:B------:R-:W-:-:S04]  /*0a70*/  IMAD.WIDE R8, R9, 0x4, R2 ;  /* 0x0000000409087825 */ /* 0x000fc800078e0202 */
[----:B------:R-:W-:Y:S02]  /*0a80*/  IMAD.WIDE R2, R15, 0x4, R2 ;  /* 0x000000040f027825 */ /* 0x000fe400078e0202 */
[----:B------:R-:W4:Y:S04]  /*0a90*/  LDG.E.CONSTANT R8, desc[UR6][R8.64] ;  /* 0x0000000608087981 */ /* 0x000f28000c1e9900 */
[----:B------:R-:W5:Y:S01]  /*0aa0*/  LDG.E.CONSTANT R2, desc[UR6][R2.64] ;  /* 0x0000000602027981 */ /* 0x000f62000c1e9900 */
[C---:B--2---:R-:W-:Y:S01]  /*0ab0*/  FFMA R27, R6.reuse, R12, R27 ;  /* 0x0000000c061b7223 */ /* 0x044fe2000000001b */
[C---:B---3--:R-:W-:Y:S01]  /*0ac0*/  FFMA R5, R6.reuse, R10, R5 ;  /* 0x0000000a06057223 */ /* 0x048fe20000000005 */
[C---:B----4-:R-:W-:Y:S01]  /*0ad0*/  FFMA R25, R6.reuse, R8, R25 ;  /* 0x0000000806197223 */ /* 0x050fe20000000019 */
[----:B-----5:R-:W-:-:S07]  /*0ae0*/  FFMA R33, R6, R2, R33 ;  /* 0x0000000206217223 */ /* 0x020fce0000000021 */
.L_x_280:
[----:B------:R-:W-:Y:S05]  /*0af0*/  BSYNC.RECONVERGENT B0 ;  /* 0x0000000000007941 */ /* 0x000fea0003800200 */
.L_x_279:
[----:B------:R-:W0:Y:S01]  /*0b00*/  SHFL.BFLY PT, R2, R27, 0x10, 0x1f ;  /* 0x0e001f001b027f89 */ /* 0x000e2200000e0000 */
[----:B------:R-:W-:-:S03]  /*0b10*/  ISETP.NE.AND P0, PT, R14, RZ, PT ;  /* 0x000000ff0e00720c */ /* 0x000fc60003f05270 */
[----:B------:R-:W1:Y:S04]  /*0b20*/  SHFL.BFLY PT, R4, R5, 0x10, 0x1f ;  /* 0x0e001f0005047f89 */ /* 0x000e6800000e0000 */
        /* <DEDUP_REMOVED lines=11> */
[----:B-1----:R-:W-:Y:S01]  /*0be0*/  FADD R7, R6, R7 ;  /* 0x0000000706077221 */ /* 0x002fe20000000000 */
[----:B--2---:R-:W-:-:S03]  /*0bf0*/  FADD R10, R9, R4 ;  /* 0x00000004090a7221 */ /* 0x004fc60000000000 */
[----:B------:R-:W0:Y:S01]  /*0c00*/  SHFL.BFLY PT, R4, R3, 0x4, 0x1f ;  /* 0x0c801f0003047f89 */ /* 0x000e2200000e0000 */
[----:B---3--:R-:W-:-:S03]  /*0c10*/  FADD R12, R11, R8 ;  /* 0x000000080b0c7221 */ /* 0x008fc60000000000 */
[----:B------:R-:W1:Y:S04]  /*0c20*/  SHFL.BFLY PT, R8, R7, 0x4, 0x1f ;  /* 0x0c801f0007087f89 */ /* 0x000e6800000e0000 */
[----:B------:R-:W2:Y:S04]  /*0c30*/  SHFL.BFLY PT, R5, R10, 0x4, 0x1f ;  /* 0x0c801f000a057f89 */ /* 0x000ea800000e0000 */
[----:B------:R-:W3:Y:S01]  /*0c40*/  SHFL.BFLY PT, R13, R12, 0x4, 0x1f ;  /* 0x0c801f000c0d7f89 */ /* 0x000ee200000e0000 */
[----:B0-----:R-:W-:Y:S01]  /*0c50*/  FADD R4, R3, R4 ;  /* 0x0000000403047221 */ /* 0x001fe20000000000 */
[----:B-1----:R-:W-:Y:S01]  /*0c60*/  FADD R8, R7, R8 ;  /* 0x0000000807087221 */ /* 0x002fe20000000000 */
[----:B--2---:R-:W-:-:S04]  /*0c70*/  FADD R2, R10, R5 ;  /* 0x000000050a027221 */ /* 0x004fc80000000000 */
[----:B------:R-:W0:Y:S01]  /*0c80*/  SHFL.BFLY PT, R9, R8, 0x2, 0x1f ;  /* 0x0c401f0008097f89 */ /* 0x000e2200000e0000 */
[----:B---3--:R-:W-:-:S03]  /*0c90*/  FADD R13, R12, R13 ;  /* 0x0000000d0c0d7221 */ /* 0x008fc60000000000 */
[----:B------:R-:W1:Y:S04]  /*0ca0*/  SHFL.BFLY PT, R5, R4, 0x2, 0x1f ;  /* 0x0c401f0004057f89 */ /* 0x000e6800000e0000 */
[----:B------:R-:W2:Y:S04]  /*0cb0*/  SHFL.BFLY PT, R11, R2, 0x2, 0x1f ;  /* 0x0c401f00020b7f89 */ /* 0x000ea800000e0000 */
[----:B------:R-:W3:Y:S01]  /*0cc0*/  SHFL.BFLY PT, R16, R13, 0x2, 0x1f ;  /* 0x0c401f000d107f89 */ /* 0x000ee200000e0000 */
[----:B0-----:R-:W-:Y:S01]  /*0cd0*/  FADD R9, R8, R9 ;  /* 0x0000000908097221 */ /* 0x001fe20000000000 */
[----:B-1----:R-:W-:-:S04]  /*0ce0*/  FADD R6, R4, R5 ;  /* 0x0000000504067221 */ /* 0x002fc80000000000 */
[----:B------:R0:W1:Y:S01]  /*0cf0*/  SHFL.BFLY PT, R10, R9, 0x1, 0x1f ;  /* 0x0c201f00090a7f89 */ /* 0x00006200000e0000 */
[----:B--2---:R-:W-:-:S03]  /*0d00*/  FADD R11, R2, R11 ;  /* 0x0000000b020b7221 */ /* 0x004fc60000000000 */
[----:B------:R0:W2:Y:S01]  /*0d10*/  SHFL.BFLY PT, R7, R6, 0x1, 0x1f ;  /* 0x0c201f0006077f89 */ /* 0x0000a200000e0000 */
[----:B---3--:R-:W-:-:S03]  /*0d20*/  FADD R16, R13, R16 ;  /* 0x000000100d107221 */ /* 0x008fc60000000000 */
[----:B------:R0:W3:Y:S04]  /*0d30*/  SHFL.BFLY PT, R12, R11, 0x1, 0x1f ;  /* 0x0c201f000b0c7f89 */ /* 0x0000e800000e0000 */
[----:B------:R0:W4:Y:S01]  /*0d40*/  SHFL.BFLY PT, R15, R16, 0x1, 0x1f ;  /* 0x0c201f00100f7f89 */ /* 0x00012200000e0000 */
[----:B------:R-:W-:Y:S05]  /*0d50*/  @P0 EXIT ;  /* 0x000000000000094d */ /* 0x000fea0003800000 */
[----:B------:R-:W5:Y:S01]  /*0d60*/  LDC.U8 R2, c[0x0][0x3a8] ;  /* 0x0000ea00ff027b82 */ /* 0x000f620000000000 */
[----:B------:R-:W-:-:S07]  /*0d70*/  HFMA2 R8, -RZ, RZ, 0, 0 ;  /* 0x00000000ff087431 */ /* 0x000fce00000001ff */
[----:B------:R-:W0:Y:S01]  /*0d80*/  LDC R14, c[0x0][0x3a0] ;  /* 0x0000e800ff0e7b82 */ /* 0x000e220000000800 */
[----:B-----5:R-:W-:-:S04]  /*0d90*/  PRMT R2, R2, 0x8880, RZ ;  /* 0x0000888002027816 */ /* 0x020fc800000000ff */
[----:B------:R-:W-:-:S03]  /*0da0*/  ISETP.NE.AND P0, PT, R2, RZ, PT ;  /* 0x000000ff0200720c */ /* 0x000fc60003f05270 */
[----:B------:R-:W5:Y:S10]  /*0db0*/  LDC.64 R2, c[0x0][0x398] ;  /* 0x0000e600ff027b82 */ /* 0x000f740000000a00 */
[----:B------:R-:W1:Y:S02]  /*0dc0*/  @P0 LDC.64 R4, c[0x0][0x390] ;  /* 0x0000e400ff040b82 */ /* 0x000e640000000a00 */
[----:B-1----:R-:W-:-:S05]  /*0dd0*/  @P0 IMAD.WIDE.U32 R4, R0, 0x4, R4 ;  /* 0x0000000400040825 */ /* 0x002fca00078e0004 */
[----:B------:R5:W5:Y:S01]  /*0de0*/  @P0 LDG.E.CONSTANT R8, desc[UR6][R4.64] ;  /* 0x0000000604080981 */ /* 0x000b62000c1e9900 */
[-C--:B0-----:R-:W-:Y:S01]  /*0df0*/  IADD3 R17, PT, PT, R0, R14.reuse, RZ ;  /* 0x0000000e00117210 */ /* 0x081fe20007ffe0ff */
[----:B--2---:R-:W-:Y:S01]  /*0e00*/  FADD R7, R6, R7 ;  /* 0x0000000706077221 */ /* 0x004fe20000000000 */
[----:B------:R-:W-:Y:S01]  /*0e10*/  FADD R13, R9, R10 ;  /* 0x0000000a090d7221 */ /* 0x000fe20000000000 */
[----:B---3--:R-:W-:Y:S01]  /*0e20*/  FADD R9, R11, R12 ;  /* 0x0000000c0b097221 */ /* 0x008fe20000000000 */
[----:B------:R-:W-:Y:S01]  /*0e30*/  IADD3 R19, PT, PT, R17, R14, RZ ;  /* 0x0000000e11137210 */ /* 0x000fe20007ffe0ff */
[----:B----4-:R-:W-:-:S03]  /*0e40*/  FADD R21, R16, R15 ;  /* 0x0000000f10157221 */ /* 0x010fc60000000000 */
[----:B------:R-:W-:Y:S01]  /*0e50*/  IADD3 R23, PT, PT, R19, R14, RZ ;  /* 0x0000000e13177210 */ /* 0x000fe20007ffe0ff */
[----:B-----5:R-:W-:-:S04]  /*0e60*/  IMAD.WIDE.U32 R4, R0, 0x4, R2 ;  /* 0x0000000400047825 */ /* 0x020fc800078e0002 */
[--C-:B------:R-:W-:Y:S01]  /*0e70*/  FADD R11, R7, R8.reuse ;  /* 0x00000008070b7221 */ /* 0x100fe20000000000 */
[--C-:B------:R-:W-:Y:S01]  /*0e80*/  FADD R13, R13, R8.reuse ;  /* 0x000000080d0d7221 */ /* 0x100fe20000000000 */
[--C-:B------:R-:W-:Y:S01]  /*0e90*/  FADD R15, R9, R8.reuse ;  /* 0x00000008090f7221 */ /* 0x100fe20000000000 */
[----:B------:R-:W-:Y:S01]  /*0ea0*/  FADD R21, R21, R8 ;  /* 0x0000000815157221 */ /* 0x000fe20000000000 */
        /* <DEDUP_REMOVED lines=8> */
.L_x_281:
        /* <DEDUP_REMOVED lines=13> */
.L_x_934:


//--------------------- .text._Z19gemv_kernel_batchedIf6float2Li32ELi3EEvPKT_S3_S3_PS1_iib --------------------------
	.section	.text._Z19gemv_kernel_batchedIf6float2Li32ELi3EEvPKT_S3_S3_PS1_iib,"ax",@progbits
	.align	128
        .global         _Z19gemv_kernel_batchedIf6float2Li32ELi3EEvPKT_S3_S3_PS1_iib
        .type           _Z19gemv_kernel_batchedIf6float2Li32ELi3EEvPKT_S3_S3_PS1_iib,@function
        .size           _Z19gemv_kernel_batchedIf6float2Li32ELi3EEvPKT_S3_S3_PS1_iib,(.L_x_935 - _Z19gemv_kernel_batchedIf6float2Li32ELi3EEvPKT_S3_S3_PS1_iib)
        .other          _Z19gemv_kernel_batchedIf6float2Li32ELi3EEvPKT_S3_S3_PS1_iib,@"STO_CUDA_ENTRY STV_DEFAULT"
_Z19gemv_kernel_batchedIf6float2Li32ELi3EEvPKT_S3_S3_PS1_iib:
.text._Z19gemv_kernel_batchedIf6float2Li32ELi3EEvPKT_S3_S3_PS1_iib:
[----:B------:R-:W-:Y:S08]  /*0000*/  LDC R1, c[0x0][0x37c] ;  /* 0x0000df00ff017b82 */ /* 0x000ff00000000800 */
[----:B------:R-:W0:Y:S01]  /*0010*/  S2UR UR11, SR_CTAID.X ;  /* 0x00000000000b79c3 */ /* 0x000e220000002500 */
[----:B------:R-:W1:Y:S01]  /*0020*/  LDCU UR18, c[0x0][0x3a0] ;  /* 0x00007400ff1277ac */ /* 0x000e620008000800 */
[----:B0-----:R-:W-:-:S04]  /*0030*/  MOV R0, UR11 ;  /* 0x0000000b00007c02 */ /* 0x001fc80008000f00 */
[----:B-1----:R-:W-:-:S13]  /*0040*/  ISETP.GE.AND P0, PT, R0, UR18, PT ;  /* 0x0000001200007c0c */ /* 0x002fda000bf06270 */
[----:B------:R-:W-:Y:S05]  /*0050*/  @P0 EXIT ;  /* 0x000000000000094d */ /* 0x000fea0003800000 */
[----:B------:R-:W0:Y:S01]  /*0060*/  S2R R0, SR_TID.X ;  /* 0x0000000000007919 */ /* 0x000e220000002100 */
[----:B------:R-:W1:Y:S01]  /*0070*/  LDCU UR19, c[0x0][0x3a4] ;  /* 0x00007480ff1377ac */ /* 0x000e620008000800 */
[----:B------:R-:W-:Y:S01]  /*0080*/  BSSY.RECONVERGENT B0, `(.L_x_282) ;  /* 0x000007b000007945 */ /* 0x000fe20003800200 */
[----:B------:R-:W-:Y:S01]  /*0090*/  HFMA2 R23, -RZ, RZ, 0, 0 ;  /* 0x00000000ff177431 */ /* 0x000fe200000001ff */
[----:B------:R-:W-:Y:S01]  /*00a0*/  MOV R5, RZ ;  /* 0x000000ff00057202 */ /* 0x000fe20000000f00 */
[----:B------:R-:W2:Y:S01]  /*00b0*/  LDCU.64 UR4, c[0x0][0x380] ;  /* 0x00007000ff0477ac */ /* 0x000ea20008000a00 */
[----:B------:R-:W-:Y:S01]  /*00c0*/  HFMA2 R19, -RZ, RZ, 0, 0 ;  /* 0x00000000ff137431 */ /* 0x000fe200000001ff */
[----:B------:R-:W3:Y:S01]  /*00d0*/  LDCU.64 UR14, c[0x0][0x358] ;  /* 0x00006b00ff0e77ac */ /* 0x000ee20008000a00 */
[----:B------:R-:W4:Y:S01]  /*00e0*/  LDCU.64 UR16, c[0x0][0x388] ;  /* 0x00007100ff1077ac */ /* 0x000f220008000a00 */
[----:B-1----:R-:W-:Y:S02]  /*00f0*/  ULEA.HI UR6, UR19, UR19, URZ, 0x1 ;  /* 0x0000001313067291 */ /* 0x002fe4000f8f08ff */
[----:B------:R-:W-:-:S02]  /*0100*/  UIMAD UR7, UR11, UR19, URZ ;  /* 0x000000130b0772a4 */ /* 0x000fc4000f8e02ff */
[----:B------:R-:W-:Y:S02]  /*0110*/  USHF.R.S32.HI UR6, URZ, 0x1, UR6 ;  /* 0x00000001ff067899 */ /* 0x000fe40008011406 */
[----:B--2---:R-:W-:-:S04]  /*0120*/  UIMAD.WIDE UR4, UR7, 0x4, UR4 ;  /* 0x00000004070478a5 */ /* 0x004fc8000f8e0204 */
[----:B0-----:R-:W-:-:S13]  /*0130*/  ISETP.GE.AND P0, PT, R0, UR6, PT ;  /* 0x0000000600007c0c */ /* 0x001fda000bf06270 */
[----:B---34-:R-:W-:Y:S05]  /*0140*/  @P0 BRA `(.L_x_283) ;  /* 0x0000000400b80947 */ /* 0x018fea0003800000 */
[-C--:B------:R-:W-:Y:S01]  /*0150*/  LOP3.LUT R2, RZ, R0.reuse, RZ, 0x33, !PT ;  /* 0x00000000ff027212 */ /* 0x080fe200078e33ff */
[----:B------:R-:W-:Y:S01]  /*0160*/  BSSY.RECONVERGENT B1, `(.L_x_284) ;  /* 0x000002e000017945 */ /* 0x000fe20003800200 */
[----:B------:R-:W-:Y:S02]  /*0170*/  MOV R23, RZ ;  /* 0x000000ff00177202 */ /* 0x000fe40000000f00 */
[----:B------:R-:W-:Y:S02]  /*0180*/  IADD3 R6, PT, PT, R2, UR6, RZ ;  /* 0x0000000602067c10 */ /* 0x000fe4000fffe0ff */
[----:B------:R-:W-:Y:S02]  /*0190*/  MOV R4, R0 ;  /* 0x0000000000047202 */ /* 0x000fe40000000f00 */
[C---:B------:R-:W-:Y:S02]  /*01a0*/  LOP3.LUT R2, R6.reuse, 0x60, RZ, 0xc0, !PT ;  /* 0x0000006006027812 */ /* 0x040fe400078ec0ff */
[----:B------:R-:W-:-:S02]  /*01b0*/  ISETP.GE.U32.AND P0, PT, R6, 0x60, PT ;  /* 0x000000600600780c */ /* 0x000fc40003f06070 */
[----:B------:R-:W-:-:S13]  /*01c0*/  ISETP.NE.AND P1, PT, R2, 0x60, PT ;  /* 0x000000600200780c */ /* 0x000fda0003f25270 */
[----:B------:R-:W-:Y:S05]  /*01d0*/  @!P1 BRA `(.L_x_285) ;  /* 0x0000000000989947 */ /* 0x000fea0003800000 */
[----:B------:R-:W0:Y:S01]  /*01e0*/  LDCU.64 UR12, c[0x0][0x380] ;  /* 0x00007000ff0c77ac */ /* 0x000e220008000a00 */
[----:B------:R-:W1:Y:S01]  /*01f0*/  LDC.64 R2, c[0x0][0x388] ;  /* 0x0000e200ff027b82 */ /* 0x000e620000000a00 */
[----:B------:R-:W-:Y:S01]  /*0200*/  LEA.HI R6, R6, 0x1, RZ, 0x1b ;  /* 0x0000000106067811 */ /* 0x000fe200078fd8ff */
[----:B------:R-:W-:Y:S01]  /*0210*/  UIMAD.WIDE UR8, UR7, 0x4, URZ ;  /* 0x00000004070878a5 */ /* 0x000fe2000f8e02ff */
[----:B------:R-:W-:Y:S02]  /*0220*/  MOV R23, RZ ;  /* 0x000000ff00177202 */ /* 0x000fe40000000f00 */
[----:B------:R-:W-:Y:S02]  /*0230*/  LOP3.LUT R6, R6, 0x3, RZ, 0xc0, !PT ;  /* 0x0000000306067812 */ /* 0x000fe400078ec0ff */
[----:B------:R-:W-:Y:S02]  /*0240*/  MOV R19, RZ ;  /* 0x000000ff00137202 */ /* 0x000fe40000000f00 */
[----:B------:R-:W-:Y:S01]  /*0250*/  MOV R4, UR8 ;  /* 0x0000000800047c02 */ /* 0x000fe20008000f00 */
[----:B------:R-:W-:Y:S01]  /*0260*/  IMAD.MOV R16, RZ, RZ, -R6 ;  /* 0x000000ffff107224 */ /* 0x000fe200078e0a06 */
[----:B------:R-:W-:-:S03]  /*0270*/  MOV R5, UR9 ;  /* 0x0000000900057c02 */ /* 0x000fc60008000f00 */
[----:B------:R-:W-:-:S03]  /*0280*/  IMAD.WIDE.U32 R4, R0, 0x8, R4 ;  /* 0x0000000800047825 */ /* 0x000fc600078e0004 */
[----:B0-----:R-:W-:Y:S01]  /*0290*/  IADD3 R12, P1, PT, R4, UR12, RZ ;  /* 0x0000000c040c7c10 */ /* 0x001fe2000ff3e0ff */
[----:B-1----:R-:W-:Y:S01]  /*02a0*/  IMAD.WIDE.U32 R2, R0, 0x8, R2 ;  /* 0x0000000800027825 */ /* 0x002fe200078e0002 */
[----:B------:R-:W-:Y:S02]  /*02b0*/  MOV R4, R0 ;  /* 0x0000000000047202 */ /* 0x000fe40000000f00 */
[----:B------:R-:W-:Y:S01]  /*02c0*/  IADD3.X R13, PT, PT, R5, UR13, RZ, P1, !PT ;  /* 0x0000000d050d7c10 */ /* 0x000fe20008ffe4ff */
[----:B------:R-:W-:-:S08]  /*02d0*/  HFMA2 R5, -RZ, RZ, 0, 0 ;  /* 0x00000000ff057431 */ /* 0x000fd000000001ff */
.L_x_286:
[----:B------:R-:W-:Y:S01]  /*02e0*/  MOV R15, UR19 ;  /* 0x00000013000f7c02 */ /* 0x000fe20008000f00 */
[----:B------:R-:W2:Y:S01]  /*02f0*/  LDG.E.64.CONSTANT R6, desc[UR14][R12.64] ;  /* 0x0000000e0c067981 */ /* 0x000ea2000c1e9b00 */
[----:B------:R-:W-:-:S03]  /*0300*/  MOV R11, UR19 ;  /* 0x00000013000b7c02 */ /* 0x000fc60008000f00 */
[--C-:B------:R-:W-:Y:S01]  /*0310*/  IMAD.WIDE R14, R15, 0x4, R2.reuse ;  /* 0x000000040f0e7825 */ /* 0x100fe200078e0202 */
[----:B------:R0:W2:Y:S03]  /*0320*/  LDG.E.64.CONSTANT R8, desc[UR14][R2.64] ;  /* 0x0000000e02087981 */ /* 0x0000a6000c1e9b00 */
[----:B------:R-:W-:Y:S02]  /*0330*/  IMAD.WIDE R10, R11, 0x8, R2 ;  /* 0x000000080b0a7825 */ /* 0x000fe400078e0202 */
        /* <DEDUP_REMOVED lines=10> */
[C---:B---3--:R-:W-:Y:S01]  /*03e0*/  FFMA R18, R6.reuse, R14, R5 ;  /* 0x0000000e06127223 */ /* 0x048fe20000000005 */
[----:B----4-:R-:W-:-:S02]  /*03f0*/  FFMA R6, R6, R10, R23 ;  /* 0x0000000a06067223 */ /* 0x010fc40000000017 */
[C---:B------:R-:W-:Y:S01]  /*0400*/  FFMA R19, R7.reuse, R9, R8 ;  /* 0x0000000907137223 */ /* 0x040fe20000000008 */
[C---:B------:R-:W-:Y:S01]  /*0410*/  FFMA R5, R7.reuse, R15, R18 ;  /* 0x0000000f07057223 */ /* 0x040fe20000000012 */
[----:B------:R-:W-:Y:S01]  /*0420*/  FFMA R23, R7, R11, R6 ;  /* 0x0000000b07177223 */ /* 0x000fe20000000006 */
[----:B------:R-:W-:Y:S06]  /*0430*/  @P1 BRA `(.L_x_286) ;  /* 0xfffffffc00a81947 */ /* 0x000fec000383ffff */
.L_x_285:
[----:B------:R-:W-:Y:S05]  /*0440*/  BSYNC.RECONVERGENT B1 ;  /* 0x0000000000017941 */ /* 0x000fea0003800200 */
.L_x_284:
[----:B------:R-:W-:Y:S05]  /*0450*/  @!P0 BRA `(.L_x_283) ;  /* 0x0000000000f48947 */ /* 0x000fea0003800000 */
[----:B------:R-:W0:Y:S01]  /*0460*/  LDC.64 R8, c[0x0][0x388] ;  /* 0x0000e200ff087b82 */ /* 0x000e220000000a00 */
[----:B------:R-:W-:Y:S01]  /*0470*/  MOV R11, UR19 ;  /* 0x00000013000b7c02 */ /* 0x000fe20008000f00 */
[----:B------:R-:W-:Y:S01]  /*0480*/  IMAD.WIDE.U32 R6, R4, 0x8, RZ ;  /* 0x0000000804067825 */ /* 0x000fe200078e00ff */
[----:B------:R-:W-:-:S03]  /*0490*/  MOV R13, UR19 ;  /* 0x00000013000d7c02 */ /* 0x000fc60008000f00 */
[----:B------:R-:W-:Y:S01]  /*04a0*/  IMAD.MOV.U32 R3, RZ, RZ, R6 ;  /* 0x000000ffff037224 */ /* 0x000fe200078e0006 */
[----:B------:R-:W-:Y:S01]  /*04b0*/  MOV R2, R7 ;  /* 0x0000000700027202 */ /* 0x000fe20000000f00 */
[----:B0-----:R-:W-:-:S04]  /*04c0*/  IMAD.WIDE R10, R11, 0x8, R8 ;  /* 0x000000080b0a7825 */ /* 0x001fc800078e0208 */
[----:B------:R-:W-:-:S07]  /*04d0*/  IMAD.WIDE R8, R13, 0x4, R8 ;  /* 0x000000040d087825 */ /* 0x000fce00078e0208 */
.L_x_287:
[C---:B------:R-:W-:Y:S02]  /*04e0*/  IADD3 R28, P0, PT, R3.reuse, UR4, RZ ;  /* 0x00000004031c7c10 */ /* 0x040fe4000ff1e0ff */
[----:B------:R-:W-:Y:S02]  /*04f0*/  IADD3 R16, P1, PT, R3, UR16, RZ ;  /* 0x0000001003107c10 */ /* 0x000fe4000ff3e0ff */
[C---:B------:R-:W-:Y:S02]  /*0500*/  IADD3.X R29, PT, PT, R2.reuse, UR5, RZ, P0, !PT ;  /* 0x00000005021d7c10 */ /* 0x040fe400087fe4ff */
        /* <DEDUP_REMOVED lines=13> */
[----:B----4-:R-:W-:-:S04]  /*05e0*/  FFMA R20, R6, R20, R5 ;  /* 0x0000001406147223 */ /* 0x010fc80000000005 */
[----:B------:R-:W-:Y:S02]  /*05f0*/  FFMA R5, R7, R21, R20 ;  /* 0x0000001507057223 */ /* 0x000fe40000000014 */
[----:B------:R-:W4:Y:S01]  /*0600*/  LDG.E.64.CONSTANT R20, desc[UR14][R24.64+0x100] ;  /* 0x0001000e18147981 */ /* 0x000f22000c1e9b00 */
[----:B---3--:R-:W-:Y:S01]  /*0610*/  FFMA R22, R12, R26, R22 ;  /* 0x0000001a0c167223 */ /* 0x008fe20000000016 */
[----:B--2---:R-:W-:-:S03]  /*0620*/  FFMA R18, R6, R18, R23 ;  /* 0x0000001206127223 */ /* 0x004fc60000000017 */
[----:B------:R-:W-:Y:S02]  /*0630*/  FFMA R27, R13, R27, R22 ;  /* 0x0000001b0d1b7223 */ /* 0x000fe40000000016 */
[----:B------:R-:W2:Y:S01]  /*0640*/  LDG.E.64.CONSTANT R22, desc[UR14][R14.64+0x100] ;  /* 0x0001000e0e167981 */ /* 0x000ea2000c1e9b00 */
[----:B------:R-:W-:-:S03]  /*0650*/  FFMA R26, R7, R19, R18 ;  /* 0x00000013071a7223 */ /* 0x000fc60000000012 */
[----:B------:R-:W3:Y:S01]  /*0660*/  LDG.E.64.CONSTANT R18, desc[UR14][R28.64+0x200] ;  /* 0x0002000e1c127981 */ /* 0x000ee2000c1e9b00 */
[----:B----4-:R-:W-:-:S03]  /*0670*/  FFMA R26, R12, R20, R26 ;  /* 0x000000140c1a7223 */ /* 0x010fc6000000001a */
[----:B------:R-:W3:Y:S01]  /*0680*/  LDG.E.64.CONSTANT R6, desc[UR14][R16.64+0x200] ;  /* 0x0002000e10067981 */ /* 0x000ee2000c1e9b00 */
[----:B------:R-:W-:-:S03]  /*0690*/  FFMA R26, R13, R21, R26 ;  /* 0x000000150d1a7223 */ /* 0x000fc6000000001a */
[----:B------:R-:W4:Y:S04]  /*06a0*/  LDG.E.64.CONSTANT R20, desc[UR14][R24.64+0x200] ;  /* 0x0002000e18147981 */ /* 0x000f28000c1e9b00 */
[----:B------:R-:W5:Y:S04]  /*06b0*/  LDG.E.64.CONSTANT R16, desc[UR14][R16.64+0x300] ;  /* 0x0003000e10107981 */ /* 0x000f68000c1e9b00 */
[----:B------:R-:W5:Y:S01]  /*06c0*/  LDG.E.64.CONSTANT R24, desc[UR14][R24.64+0x300] ;  /* 0x0003000e18187981 */ /* 0x000f62000c1e9b00 */
[----:B--2---:R-:W-:-:S04]  /*06d0*/  FFMA R22, R12, R22, R5 ;  /* 0x000000160c167223 */ /* 0x004fc80000000005 */
[----:B------:R-:W-:Y:S02]  /*06e0*/  FFMA R5, R13, R23, R22 ;  /* 0x000000170d057223 */ /* 0x000fe40000000016 */
[----:B------:R-:W2:Y:S04]  /*06f0*/  LDG.E.64.CONSTANT R22, desc[UR14][R14.64+0x200] ;  /* 0x0002000e0e167981 */ /* 0x000ea8000c1e9b00 */
[----:B------:R-:W5:Y:S04]  /*0700*/  LDG.E.64.CONSTANT R12, desc[UR14][R28.64+0x300] ;  /* 0x0003000e1c0c7981 */ /* 0x000f68000c1e9b00 */
[----:B------:R-:W5:Y:S01]  /*0710*/  LDG.E.64.CONSTANT R14, desc[UR14][R14.64+0x300] ;  /* 0x0003000e0e0e7981 */ /* 0x000f62000c1e9b00 */
[----:B------:R-:W-:Y:S01]  /*0720*/  IADD3 R4, PT, PT, R4, 0x80, RZ ;  /* 0x0000008004047810 */ /* 0x000fe20007ffe0ff */
[----:B---3--:R-:W-:-:S03]  /*0730*/  FFMA R6, R18, R6, R27 ;  /* 0x0000000612067223 */ /* 0x008fc6000000001b */
[----:B------:R-:W-:Y:S01]  /*0740*/  ISETP.GE.AND P0, PT, R4, UR6, PT ;  /* 0x0000000604007c0c */ /* 0x000fe2000bf06270 */
[----:B----4-:R-:W-:Y:S01]  /*0750*/  FFMA R20, R18, R20, R26 ;  /* 0x0000001412147223 */ /* 0x010fe2000000001a */
[----:B------:R-:W-:-:S03]  /*0760*/  FFMA R7, R19, R7, R6 ;  /* 0x0000000713077223 */ /* 0x000fc60000000006 */
[----:B------:R-:W-:Y:S01]  /*0770*/  FFMA R21, R19, R21, R20 ;  /* 0x0000001513157223 */ /* 0x000fe20000000014 */
[----:B------:R-:W-:-:S04]  /*0780*/  IADD3 R3, P1, PT, R3, 0x400, RZ ;  /* 0x0000040003037810 */ /* 0x000fc80007f3e0ff */
[----:B------:R-:W-:Y:S01]  /*0790*/  IADD3.X R2, PT, PT, RZ, R2, RZ, P1, !PT ;  /* 0x00000002ff027210 */ /* 0x000fe20000ffe4ff */
[----:B--2---:R-:W-:-:S04]  /*07a0*/  FFMA R22, R18, R22, R5 ;  /* 0x0000001612167223 */ /* 0x004fc80000000005 */
[----:B------:R-:W-:Y:S01]  /*07b0*/  FFMA R23, R19, R23, R22 ;  /* 0x0000001713177223 */ /* 0x000fe20000000016 */
[----:B-----5:R-:W-:-:S03]  /*07c0*/  FFMA R6, R12, R16, R7 ;  /* 0x000000100c067223 */ /* 0x020fc60000000007 */
[C---:B------:R-:W-:Y:S01]  /*07d0*/  FFMA R18, R12.reuse, R14, R23 ;  /* 0x0000000e0c127223 */ /* 0x040fe20000000017 */
[----:B------:R-:W-:Y:S01]  /*07e0*/  FFMA R12, R12, R24, R21 ;  /* 0x000000180c0c7223 */ /* 0x000fe20000000015 */
[C---:B------:R-:W-:Y:S02]  /*07f0*/  FFMA R19, R13.reuse, R17, R6 ;  /* 0x000000110d137223 */ /* 0x040fe40000000006 */
[C---:B------:R-:W-:Y:S01]  /*0800*/  FFMA R5, R13.reuse, R15, R18 ;  /* 0x0000000f0d057223 */ /* 0x040fe20000000012 */
[----:B------:R-:W-:Y:S01]  /*0810*/  FFMA R23, R13, R25, R12 ;  /* 0x000000190d177223 */ /* 0x000fe2000000000c */
[----:B------:R-:W-:Y:S06]  /*0820*/  @!P0 BRA `(.L_x_287) ;  /* 0xfffffffc002c8947 */ /* 0x000fec000383ffff */
.L_x_283:
[----:B------:R-:W-:Y:S05]  /*0830*/  BSYNC.RECONVERGENT B0 ;  /* 0x0000000000007941 */ /* 0x000fea0003800200 */
.L_x_282:
[----:B------:R-:W-:Y:S01]  /*0840*/  ULOP3.LUT UR6, UR19, 0x1, URZ, 0xc0, !UPT ;  /* 0x0000000113067892 */ /* 0x000fe2000f8ec0ff */
[----:B------:R-:W-:Y:S03]  /*0850*/  BSSY.RECONVERGENT B0, `(.L_x_288) ;  /* 0x000001c000007945 */ /* 0x000fe60003800200 */
[----:B------:R-:W-:-:S06]  /*0860*/  UISETP.NE.U32.AND UP0, UPT, UR6, 0x1, UPT ;  /* 0x000000010600788c */ /* 0x000fcc000bf05070 */
[----:B------:R-:W-:-:S04]  /*0870*/  PLOP3.LUT P0, PT, PT, PT, UP0, 0x80, 0x8 ;  /* 0x000000000008781c */ /* 0x000fc80003f0f008 */
[----:B------:R-:W-:-:S13]  /*0880*/  ISETP.NE.OR P0, PT, R0, RZ, P0 ;  /* 0x000000ff0000720c */ /* 0x000fda0000705670 */
[----:B------:R-:W-:Y:S05]  /*0890*/  @P0 BRA `(.L_x_289) ;  /* 0x00000000005c0947 */ /* 0x000fea0003800000 */
[----:B------:R-:W0:Y:S01]  /*08a0*/  LDCU.64 UR6, c[0x0][0x388] ;  /* 0x00007100ff0677ac */ /* 0x000e220008000a00 */
[----:B------:R-:W-:Y:S02]  /*08b0*/  USHF.L.U32 UR10, UR19, 0x1, URZ ;  /* 0x00000001130a7899 */ /* 0x000fe400080006ff */
[----:B------:R-:W-:-:S06]  /*08c0*/  UIMAD.WIDE UR12, UR19, 0x4, UR4 ;  /* 0x00000004130c78a5 */ /* 0x000fcc000f8e0204 */
[----:B------:R-:W-:Y:S02]  /*08d0*/  MOV R2, UR12 ;  /* 0x0000000c00027c02 */ /* 0x000fe40008000f00 */
[----:B------:R-:W-:Y:S01]  /*08e0*/  MOV R3, UR13 ;  /* 0x0000000d00037c02 */ /* 0x000fe20008000f00 */
[----:B0-----:R-:W-:-:S04]  /*08f0*/  UIMAD.WIDE UR8, UR19, 0x4, UR6 ;  /* 0x00000004130878a5 */ /* 0x001fc8000f8e0206 */
[----:B------:R-:W2:Y:S01]  /*0900*/  LDG.E.CONSTANT R2, desc[UR14][R2.64+-0x4] ;  /* 0xfffffc0e02027981 */ /* 0x000ea2000c1e9900 */
[----:B------:R-:W-:Y:S02]  /*0910*/  UIADD3 UR6, UP0, UPT, UR8, -0x4, URZ ;  /* 0xfffffffc08067890 */ /* 0x000fe4000ff1e0ff */
[----:B------:R-:W-:Y:S02]  /*0920*/  UIMAD.WIDE UR16, UR19, 0x4, UR8 ;  /* 0x00000004131078a5 */ /* 0x000fe4000f8e0208 */
[----:B------:R-:W-:Y:S01]  /*0930*/  MOV R6, UR8 ;  /* 0x0000000800067c02 */ /* 0x000fe20008000f00 */
[----:B------:R-:W-:Y:S02]  /*0940*/  UIADD3.X UR7, UPT, UPT, UR9, -0x1, URZ, UP0, !UPT ;  /* 0xffffffff09077890 */ /* 0x000fe400087fe4ff */
[----:B------:R-:W-:Y:S02]  /*0950*/  MOV R7, UR9 ;  /* 0x0000000900077c02 */ /* 0x000fe40008000f00 */
[----:B------:R-:W-:Y:S01]  /*0960*/  UIMAD.WIDE UR6, UR10, 0x4, UR6 ;  /* 0x000000040a0678a5 */ /* 0x000fe2000f8e0206 */
[----:B------:R-:W-:Y:S01]  /*0970*/  IMAD.U32 R8, RZ, RZ, UR16 ;  /* 0x00000010ff087e24 */ /* 0x000fe2000f8e00ff */
[----:B------:R-:W-:Y:S01]  /*0980*/  MOV R9, UR17 ;  /* 0x0000001100097c02 */ /* 0x000fe20008000f00 */
[----:B------:R-:W2:Y:S03]  /*0990*/  LDG.E.CONSTANT R6, desc[UR14][R6.64+-0x4] ;  /* 0xfffffc0e06067981 */ /* 0x000ea6000c1e9900 */
[----:B------:R-:W-:Y:S01]  /*09a0*/  MOV R10, UR6 ;  /* 0x00000006000a7c02 */ /* 0x000fe20008000f00 */
[----:B------:R-:W3:Y:S01]  /*09b0*/  LDG.E.CONSTANT R8, desc[UR14][R8.64+-0x4] ;  /* 0xfffffc0e08087981 */ /* 0x000ee2000c1e9900 */
[----:B------:R-:W-:-:S05]  /*09c0*/  MOV R11, UR7 ;  /* 0x00000007000b7c02 */ /* 0x000fca0008000f00 */
[----:B------:R-:W4:Y:S01]  /*09d0*/  LDG.E.CONSTANT R10, desc[UR14][R10.64] ;  /* 0x0000000e0a0a7981 */ /* 0x000f22000c1e9900 */
[C---:B--2---:R-:W-:Y:S01]  /*09e0*/  FFMA R19, R2.reuse, R6, R19 ;  /* 0x0000000602137223 */ /* 0x044fe20000000013 */
[C---:B---3--:R-:W-:Y:S01]  /*09f0*/  FFMA R5, R2.reuse, R8, R5 ;  /* 0x0000000802057223 */ /* 0x048fe20000000005 */
[----:B----4-:R-:W-:-:S07]  /*0a00*/  FFMA R23, R2, R10, R23 ;  /* 0x0000000a02177223 */ /* 0x010fce0000000017 */
.L_x_289:
[----:B------:R-:W-:Y:S05]  /*0a10*/  BSYNC.RECONVERGENT B0 ;  /* 0x0000000000007941 */ /* 0x000fea0003800200 */
.L_x_288:
[----:B------:R-:W0:Y:S01]  /*0a20*/  SHFL.BFLY PT, R2, R19, 0x10, 0x1f ;  /* 0x0e001f0013027f89 */ /* 0x000e2200000e0000 */
[----:B------:R-:W-:-:S03]  /*0a30*/  ISETP.NE.AND P0, PT, R0, RZ, PT ;  /* 0x000000ff0000720c */ /* 0x000fc60003f05270 */
        /* <DEDUP_REMOVED lines=28> */
[----:B------:R-:W-:Y:S01]  /*0c00*/  MOV R3, UR11 ;  /* 0x0000000b00037c02 */ /* 0x000fe20008000f00 */
[----:B------:R-:W-:Y:S01]  /*0c10*/  HFMA2 R8, -RZ, RZ, 0, 0 ;  /* 0x00000000ff087431 */ /* 0x000fe200000001ff */
[----:B----4-:R-:W-:-:S04]  /*0c20*/  PRMT R2, R2, 0x8880, RZ ;  /* 0x0000888002027816 */ /* 0x010fc800000000ff */
[----:B------:R-:W-:-:S13]  /*0c30*/  ISETP.NE.AND P0, PT, R2, RZ, PT ;  /* 0x000000ff0200720c */ /* 0x000fda0003f05270 */
[----:B------:R-:W4:Y:S02]  /*0c40*/  @P0 LDC.64 R4, c[0x0][0x390] ;  /* 0x0000e400ff040b82 */ /* 0x000f240000000a00 */
[----:B----4-:R-:W-:-:S06]  /*0c50*/  @P0 IMAD.WIDE.U32 R4, R3, 0x4, R4 ;  /* 0x0000000403040825 */ /* 0x010fcc00078e0004 */
[----:B------:R-:W4:Y:S01]  /*0c60*/  LDC.64 R2, c[0x0][0x398] ;  /* 0x0000e600ff027b82 */ /* 0x000f220000000a00 */
[----:B------:R4:W5:Y:S01]  /*0c70*/  @P0 LDG.E.CONSTANT R8, desc[UR14][R4.64] ;  /* 0x0000000e04080981 */ /* 0x000962000c1e9900 */
[----:B------:R-:W-:Y:S01]  /*0c80*/  MOV R12, UR11 ;  /* 0x0000000b000c7c02 */ /* 0x000fe20008000f00 */
[----:B--2---:R-:W-:Y:S01]  /*0c90*/  FADD R13, R6, R7 ;  /* 0x00000007060d7221 */ /* 0x004fe20000000000 */
[----:B------:R-:W-:Y:S01]  /*0ca0*/  MOV R21, UR11 ;  /* 0x0000000b00157c02 */ /* 0x000fe20008000f00 */
[----:B-1----:R-:W-:Y:S01]  /*0cb0*/  FADD R17, R9, R0 ;  /* 0x0000000009117221 */ /* 0x002fe20000000000 */
[----:B------:R-:W-:Y:S01]  /*0cc0*/  IADD3 R7, PT, PT, R12, UR18, RZ ;  /* 0x000000120c077c10 */ /* 0x000fe2000fffe0ff */
[----:B---3--:R-:W-:-:S03]  /*0cd0*/  FADD R19, R11, R10 ;  /* 0x0000000a0b137221 */ /* 0x008fc60000000000 */
[----:B------:R-:W-:Y:S01]  /*0ce0*/  IADD3 R15, PT, PT, R7, UR18, RZ ;  /* 0x00000012070f7c10 */ /* 0x000fe2000fffe0ff */
[----:B----4-:R-:W-:-:S04]  /*0cf0*/  IMAD.WIDE.U32 R4, R21, 0x4, R2 ;  /* 0x0000000415047825 */ /* 0x010fc800078e0002 */
[----:B0-----:R-:W-:-:S04]  /*0d00*/  IMAD.WIDE.U32 R6, R7, 0x4, R2 ;  /* 0x0000000407067825 */ /* 0x001fc800078e0002 */
        /* <DEDUP_REMOVED lines=8> */
.L_x_290:
        /* <DEDUP_REMOVED lines=15> */
.L_x_935:


//--------------------- .text._Z19gemv_kernel_batchedIf6float2Li32ELi2EEvPKT_S3_S3_PS1_iib --------------------------
	.section	.text._Z19gemv_kernel_batchedIf6float2Li32ELi2EEvPKT_S3_S3_PS1_iib,"ax",@progbits
	.align	128
        .global         _Z19gemv_kernel_batchedIf6float2Li32ELi2EEvPKT_S3_S3_PS1_iib
        .type           _Z19gemv_kernel_batchedIf6float2Li32ELi2EEvPKT_S3_S3_PS1_iib,@function
        .size           _Z19gemv_kernel_batchedIf6float2Li32ELi2EEvPKT_S3_S3_PS1_iib,(.L_x_936 - _Z19gemv_kernel_batchedIf6float2Li32ELi2EEvPKT_S3_S3_PS1_iib)
        .other          _Z19gemv_kernel_batchedIf6float2Li32ELi2EEvPKT_S3_S3_PS1_iib,@"STO_CUDA_ENTRY STV_DEFAULT"
_Z19gemv_kernel_batchedIf6float2Li32ELi2EEvPKT_S3_S3_PS1_iib:
.text._Z19gemv_kernel_batchedIf6float2Li32ELi2EEvPKT_S3_S3_PS1_iib:
        /* <DEDUP_REMOVED lines=41> */
.L_x_295:
        /* <DEDUP_REMOVED lines=18> */
.L_x_294:
[----:B------:R-:W-:Y:S05]  /*03b0*/  BSYNC.RECONVERGENT B1 ;  /* 0x0000000000017941 */ /* 0x000fea0003800200 */
.L_x_293:
        /* <DEDUP_REMOVED lines=13> */
.L_x_298:
        /* <DEDUP_REMOVED lines=123> */
.L_x_297:
[----:B------:R-:W-:Y:S05]  /*0c40*/  BSYNC.RECONVERGENT B1 ;  /* 0x0000000000017941 */ /* 0x000fea0003800200 */
.L_x_296:
        /* <DEDUP_REMOVED lines=71> */
.L_x_300:
[----:B------:R-:W-:Y:S05]  /*10c0*/  BSYNC.RECONVERGENT B1 ;  /* 0x0000000000017941 */ /* 0x000fea0003800200 */
.L_x_299:
        /* <DEDUP_REMOVED lines=37> */
.L_x_292:
[----:B------:R-:W-:Y:S05]  /*1320*/  BSYNC.RECONVERGENT B0 ;  /* 0x0000000000007941 */ /* 0x000fea0003800200 */
.L_x_291:
[----:B------:R-:W-:Y:S01]  /*1330*/  LOP3.LUT R4, R5, 0x1, RZ, 0xc0, !PT ;  /* 0x0000000105047812 */ /* 0x000fe200078ec0ff */
[----:B------:R-:W-:Y:S03]  /*1340*/  BSSY.RECONVERGENT B0, `(.L_x_301) ;  /* 0x000000d000007945 */ /* 0x000fe60003800200 */
[----:B------:R-:W-:-:S04]  /*1350*/  ISETP.NE.U32.AND P0, PT, R4, 0x1, PT ;  /* 0x000000010400780c */ /* 0x000fc80003f05070 */
[----:B------:R-:W-:-:S13]  /*1360*/  ISETP.NE.OR P0, PT, R2, RZ, P0 ;  /* 0x000000ff0200720c */ /* 0x000fda0000705670 */
[----:B------:R-:W-:Y:S05]  /*1370*/  @P0 BRA `(.L_x_302) ;  /* 0x0000000000240947 */ /* 0x000fea0003800000 */
[----:B------:R-:W0:Y:S01]  /*1380*/  LDC.64 R6, c[0x0][0x388] ;  /* 0x0000e200ff067b82 */ /* 0x000e220000000a00 */
[----:B------:R-:W-:-:S06]  /*1390*/  IMAD.WIDE R26, R5, 0x4, R26 ;  /* 0x00000004051a7825 */ /* 0x000fcc00078e021a */
[----:B------:R-:W2:Y:S01]  /*13a0*/  LDG.E.CONSTANT R26, desc[UR4][R26.64+-0x4] ;  /* 0xfffffc041a1a7981 */ /* 0x000ea2000c1e9900 */
[----:B0-----:R-:W-:-:S04]  /*13b0*/  IMAD.WIDE R6, R5, 0x4, R6 ;  /* 0x0000000405067825 */ /* 0x001fc800078e0206 */
[----:B------:R-:W-:Y:S02]  /*13c0*/  IMAD.WIDE R4, R5, 0x4, R6 ;  /* 0x0000000405047825 */ /* 0x000fe400078e0206 */
[----:B------:R-:W2:Y:S04]  /*13d0*/  LDG.E.CONSTANT R6, desc[UR4][R6.64+-0x4] ;  /* 0xfffffc0406067981 */ /* 0x000ea8000c1e9900 */
[----:B------:R-:W3:Y:S01]  /*13e0*/  LDG.E.CONSTANT R5, desc[UR4][R4.64+-0x4] ;  /* 0xfffffc0404057981 */ /* 0x000ee2000c1e9900 */
[C---:B--2---:R-:W-:Y:S01]  /*13f0*/  FFMA R15, R26.reuse, R6, R15 ;  /* 0x000000061a0f7223 */ /* 0x044fe2000000000f */
[----:B---3--:R-:W-:-:S07]  /*1400*/  FFMA R8, R26, R5, R8 ;  /* 0x000000051a087223 */ /* 0x008fce0000000008 */
.L_x_302:
[----:B------:R-:W-:Y:S05]  /*1410*/  BSYNC.RECONVERGENT B0 ;  /* 0x0000000000007941 */ /* 0x000fea0003800200 */
.L_x_301:
[----:B------:R-:W0:Y:S01]  /*1420*/  SHFL.BFLY PT, R4, R15, 0x10, 0x1f ;  /* 0x0e001f000f047f89 */ /* 0x000e2200000e0000 */
[----:B------:R-:W-:-:S03]  /*1430*/  ISETP.NE.AND P0, PT, R2, RZ, PT ;  /* 0x000000ff0200720c */ /* 0x000fc60003f05270 */
        /* <DEDUP_REMOVED lines=19> */
[----:B------:R-:W-:-:S07]  /*1570*/  HFMA2 R10, -RZ, RZ, 0, 0 ;  /* 0x00000000ff0a7431 */ /* 0x000fce00000001ff */
        /* <DEDUP_REMOVED lines=16> */
.L_x_303:
        /* <DEDUP_REMOVED lines=16> */
.L_x_936:


//--------------------- .text._Z19gemv_kernel_batchedIf6float2Li32ELi1EEvPKT_S3_S3_PS1_iib --------------------------
	.section	.text._Z19gemv_kernel_batchedIf6float2Li32ELi1EEvPKT_S3_S3_PS1_iib,"ax",@progbits
	.align	128
        .global         _Z19gemv_kernel_batchedIf6float2Li32ELi1EEvPKT_S3_S3_PS1_iib
        .type           _Z19gemv_kernel_batchedIf6float2Li32ELi1EEvPKT_S3_S3_PS1_iib,@function
        .size           _Z19gemv_kernel_batchedIf6float2Li32ELi1EEvPKT_S3_S3_PS1_iib,(.L_x_937 - _Z19gemv_kernel_batchedIf6float2Li32ELi1EEvPKT_S3_S3_PS1_iib)
        .other          _Z19gemv_kernel_batchedIf6float2Li32ELi1EEvPKT_S3_S3_PS1_iib,@"STO_CUDA_ENTRY STV_DEFAULT"
_Z19gemv_kernel_batchedIf6float2Li32ELi1EEvPKT_S3_S3_PS1_iib:
.text._Z19gemv_kernel_batchedIf6float2Li32ELi1EEvPKT_S3_S3_PS1_iib:
        /* <DEDUP_REMOVED lines=40> */
.L_x_308:
        /* <DEDUP_REMOVED lines=16> */
.L_x_307:
[----:B------:R-:W-:Y:S05]  /*0380*/  BSYNC.RECONVERGENT B1 ;  /* 0x0000000000017941 */ /* 0x000fea0003800200 */
.L_x_306:
        /* <DEDUP_REMOVED lines=11> */
.L_x_311:
        /* <DEDUP_REMOVED lines=73> */
.L_x_310:
[----:B------:R-:W-:Y:S05]  /*08d0*/  BSYNC.RECONVERGENT B1 ;  /* 0x0000000000017941 */ /* 0x000fea0003800200 */
.L_x_309:
        /* <DEDUP_REMOVED lines=45> */
.L_x_313:
[----:B------:R-:W-:Y:S05]  /*0bb0*/  BSYNC.RECONVERGENT B1 ;  /* 0x0000000000017941 */ /* 0x000fea0003800200 */
.L_x_312:
        /* <DEDUP_REMOVED lines=23> */
.L_x_305:
[----:B------:R-:W-:Y:S05]  /*0d30*/  BSYNC.RECONVERGENT B0 ;  /* 0x0000000000007941 */ /* 0x000fea0003800200 */
.L_x_304:
        /* <DEDUP_REMOVED lines=8> */
[----:B0-----:R-:W-:-:S06]  /*0dc0*/  IMAD.WIDE R4, R3, 0x4, R4 ;  /* 0x0000000403047825 */ /* 0x001fcc00078e0204 */
[----:B------:R-:W2:Y:S02]  /*0dd0*/  LDG.E.CONSTANT R4, desc[UR6][R4.64+-0x4] ;  /* 0xfffffc0604047981 */ /* 0x000ea4000c1e9900 */
[----:B--2---:R-:W-:-:S07]  /*0de0*/  FFMA R23, R26, R4, R23 ;  /* 0x000000041a177223 */ /* 0x004fce0000000017 */
.L_x_315:
[----:B------:R-:W-:Y:S05]  /*0df0*/  BSYNC.RECONVERGENT B0 ;  /* 0x0000000000007941 */ /* 0x000fea0003800200 */
.L_x_314:
[----:B------:R-:W0:Y:S01]  /*0e00*/  SHFL.BFLY PT, R4, R23, 0x10, 0x1f ;  /* 0x0e001f0017047f89 */ /* 0x000e2200000e0000 */
[----:B------:R-:W-:Y:S01]  /*0e10*/  ISETP.NE.AND P0, PT, R2, RZ, PT ;  /* 0x000000ff0200720c */ /* 0x000fe20003f05270 */
        /* <DEDUP_REMOVED lines=11> */
[----:B-1----:R-:W-:Y:S01]  /*0ed0*/  FADD R7, R2, R7 ;  /* 0x0000000702077221 */ /* 0x002fe20000000000 */
[----:B0-----:R-:W-:Y:S01]  /*0ee0*/  HFMA2 R2, -RZ, RZ, 0, 0 ;  /* 0x00000000ff027431 */ /* 0x001fe200000001ff */
[----:B--2---:R-:W-:-:S04]  /*0ef0*/  UPRMT UR4, UR4, 0x8880, URZ ;  /* 0x0000888004047896 */ /* 0x004fc800080000ff */
[----:B------:R-:W-:Y:S01]  /*0f00*/  UISETP.NE.AND UP0, UPT, UR4, URZ, UPT ;  /* 0x000000ff0400728c */ /* 0x000fe2000bf05270 */
[----:B---3--:R-:W-:-:S08]  /*0f10*/  IMAD.WIDE.U32 R4, R0, 0x4, R4 ;  /* 0x0000000400047825 */ /* 0x008fd000078e0004 */
[----:B------:R-:W-:Y:S05]  /*0f20*/  BRA.U !UP0, `(.L_x_316) ;  /* 0x00000001080c7547 */ /* 0x000fea000b800000 */
[----:B------:R-:W0:Y:S02]  /*0f30*/  LDC.64 R2, c[0x0][0x390] ;  /* 0x0000e400ff027b82 */ /* 0x000e240000000a00 */
[----:B0-----:R-:W-:-:S06]  /*0f40*/  IMAD.WIDE.U32 R2, R0, 0x4, R2 ;  /* 0x0000000400027825 */ /* 0x001fcc00078e0002 */
[----:B------:R0:W5:Y:S02]  /*0f50*/  LDG.E.CONSTANT R2, desc[UR6][R2.64] ;  /* 0x0000000602027981 */ /* 0x000164000c1e9900 */
.L_x_316:
[----:B0----5:R-:W-:-:S05]  /*0f60*/  FADD R3, R7, R2 ;  /* 0x0000000207037221 */ /* 0x021fca0000000000 */
[----:B------:R-:W-:Y:S01]  /*0f70*/  STG.E desc[UR6][R4.64], R3 ;  /* 0x0000000304007986 */ /* 0x000fe2000c101906 */
[----:B------:R-:W-:Y:S05]  /*0f80*/  EXIT ;  /* 0x000000000000794d */ /* 0x000fea0003800000 */
.L_x_317:
        /* <DEDUP_REMOVED lines=15> */
.L_x_937:


//--------------------- .text._Z19gemv_kernel_batchedI6__half7__half2Li256ELi8EEvPKT_S4_S4_PS2_iib --------------------------
	.section	.text._Z19gemv_kernel_batchedI6__half7__half2Li256ELi8EEvPKT_S4_S4_PS2_iib,"ax",@progbits
	.align	128
        .global         _Z19gemv_kernel_batchedI6__half7__half2Li256ELi8EEvPKT_S4_S4_PS2_iib
        .type           _Z19gemv_kernel_batchedI6__half7__half2Li256ELi8EEvPKT_S4_S4_PS2_iib,@function
        .size           _Z19gemv_kernel_batchedI6__half7__half2Li256ELi8EEvPKT_S4_S4_PS2_iib,(.L_x_938 - _Z19gemv_kernel_batchedI6__half7__half2Li256ELi8EEvPKT_S4_S4_PS2_iib)
        .other          _Z19gemv_kernel_batchedI6__half7__half2Li256ELi8EEvPKT_S4_S4_PS2_iib,@"STO_CUDA_ENTRY STV_DEFAULT"
_Z19gemv_kernel_batchedI6__half7__half2Li256ELi8EEvPKT_S4_S4_PS2_iib:
.text._Z19gemv_kernel_batchedI6__half7__half2Li256ELi8EEvPKT_S4_S4_PS2_iib:
        /* <DEDUP_REMOVED lines=14> */
[----:B------:R-:W-:Y:S01]  /*00e0*/  HFMA2 R33, -RZ, RZ, 0, 0 ;  /* 0x00000000ff217431 */ /* 0x000fe200000001ff */
[----:B------:R-:W-:Y:S01]  /*00f0*/  MOV R31, RZ ;  /* 0x000000ff001f7202 */ /* 0x000fe20000000f00 */
[----:B------:R-:W-:Y:S01]  /*0100*/  HFMA2 R35, -RZ, RZ, 0, 0 ;  /* 0x00000000ff237431 */ /* 0x000fe200000001ff */
[----:B------:R-:W-:-:S02]  /*0110*/  MOV R29, RZ ;  /* 0x000000ff001d7202 */ /* 0x000fc40000000f00 */
[----:B------:R-:W-:Y:S02]  /*0120*/  MOV R23, RZ ;  /* 0x000000ff00177202 */ /* 0x000fe40000000f00 */
        /* <DEDUP_REMOVED lines=18> */
[----:B------:R-:W-:-:S03]  /*0250*/  LEA.HI R10, R10, 0x1, RZ, 0x18 ;  /* 0x000000010a0a7811 */ /* 0x000fc600078fc0ff */
[----:B------:R-:W-:Y:S01]  /*0260*/  HFMA2 R27, -RZ, RZ, 0, 0 ;  /* 0x00000000ff1b7431 */ /* 0x000fe200000001ff */
[----:B------:R-:W-:Y:S01]  /*0270*/  MOV R15, RZ ;  /* 0x000000ff000f7202 */ /* 0x000fe20000000f00 */
[----:B------:R-:W-:Y:S01]  /*0280*/  HFMA2 R33, -RZ, RZ, 0, 0 ;  /* 0x00000000ff217431 */ /* 0x000fe200000001ff */
[----:B------:R-:W-:Y:S01]  /*0290*/  LOP3.LUT R10, R10, 0x3, RZ, 0xc0, !PT ;  /* 0x000000030a0a7812 */ /* 0x000fe200078ec0ff */
[----:B------:R-:W-:-:S04]  /*02a0*/  IMAD.WIDE.U32 R6, R11, 0x4, R4 ;  /* 0x000000040b067825 */ /* 0x000fc800078e0004 */
[----:B------:R-:W-:Y:S01]  /*02b0*/  HFMA2 R35, -RZ, RZ, 0, 0 ;  /* 0x00000000ff237431 */ /* 0x000fe200000001ff */
[----:B------:R-:W-:Y:S02]  /*02c0*/  MOV R31, RZ ;  /* 0x000000ff001f7202 */ /* 0x000fe40000000f00 */
[----:B------:R-:W-:Y:S02]  /*02d0*/  MOV R29, RZ ;  /* 0x000000ff001d7202 */ /* 0x000fe40000000f00 */
[----:B------:R-:W-:Y:S02]  /*02e0*/  MOV R23, RZ ;  /* 0x000000ff00177202 */ /* 0x000fe40000000f00 */
[----:B-1----:R-:W-:Y:S02]  /*02f0*/  IADD3 R36, P1, PT, R6, UR4, RZ ;  /* 0x0000000406247c10 */ /* 0x002fe4000ff3e0ff */
[----:B------:R-:W-:Y:S02]  /*0300*/  IADD3 R6, PT, PT, -R10, RZ, RZ ;  /* 0x000000ff0a067210 */ /* 0x000fe40007ffe1ff */
[----:B------:R-:W-:Y:S01]  /*0310*/  IADD3.X R37, PT, PT, R7, UR5, RZ, P1, !PT ;  /* 0x0000000507257c10 */ /* 0x000fe20008ffe4ff */
[----:B0-----:R-:W-:-:S04]  /*0320*/  IMAD.WIDE.U32 R4, R11, 0x4, R8 ;  /* 0x000000040b047825 */ /* 0x001fc800078e0008 */
[----:B------:R-:W-:Y:S01]  /*0330*/  HFMA2 R9, -RZ, RZ, 0, 0 ;  /* 0x00000000ff097431 */ /* 0x000fe200000001ff */
[----:B------:R-:W-:-:S07]  /*0340*/  MOV R7, R11 ;  /* 0x0000000b00077202 */ /* 0x000fce0000000f00 */
.L_x_322:
[C---:B------:R-:W-:Y:S01]  /*0350*/  IMAD.WIDE R20, R3.reuse, 0x2, R4 ;  /* 0x0000000203147825 */ /* 0x040fe200078e0204 */
[----:B------:R-:W2:Y:S04]  /*0360*/  LDG.E.CONSTANT R8, desc[UR6][R36.64] ;  /* 0x0000000624087981 */ /* 0x000ea8000c1e9900 */
[----:B------:R-:W3:Y:S01]  /*0370*/  LDG.E.CONSTANT R14, desc[UR6][R4.64] ;  /* 0x00000006040e7981 */ /* 0x000ee2000c1e9900 */
[----:B------:R-:W-:-:S03]  /*0380*/  IMAD.WIDE R18, R3, 0x2, R20 ;  /* 0x0000000203127825 */ /* 0x000fc600078e0214 */
[----:B------:R-:W4:Y:S01]  /*0390*/  LDG.E.CONSTANT R20, desc[UR6][R20.64] ;  /* 0x0000000614147981 */ /* 0x000f22000c1e9900 */
[----:B------:R-:W-:-:S03]  /*03a0*/  IMAD.WIDE R10, R3, 0x2, R18 ;  /* 0x00000002030a7825 */ /* 0x000fc600078e0212 */
[----:B------:R-:W5:Y:S01]  /*03b0*/  LDG.E.CONSTANT R18, desc[UR6][R18.64] ;  /* 0x0000000612127981 */ /* 0x000f62000c1e9900 */
[----:B------:R-:W-:-:S03]  /*03c0*/  IMAD.WIDE R12, R3, 0x2, R10 ;  /* 0x00000002030c7825 */ /* 0x000fc600078e020a */
[----:B------:R0:W5:Y:S04]  /*03d0*/  LDG.E.CONSTANT R22, desc[UR6][R10.64] ;  /* 0x000000060a167981 */ /* 0x000168000c1e9900 */
[----:B------:R1:W5:Y:S01]  /*03e0*/  LDG.E.CONSTANT R26, desc[UR6][R12.64] ;  /* 0x000000060c1a7981 */ /* 0x000362000c1e9900 */
[----:B------:R-:W-:-:S04]  /*03f0*/  IMAD.WIDE R24, R3, 0x2, R12 ;  /* 0x0000000203187825 */ /* 0x000fc800078e020c */
[C---:B0-----:R-:W-:Y:S02]  /*0400*/  IMAD.WIDE R10, R3.reuse, 0x2, R24 ;  /* 0x00000002030a7825 */ /* 0x041fe400078e0218 */
[----:B------:R-:W5:Y:S02]  /*0410*/  LDG.E.CONSTANT R24, desc[UR6][R24.64] ;  /* 0x0000000618187981 */ /* 0x000f64000c1e9900 */
[----:B-1----:R-:W-:Y:S02]  /*0420*/  IMAD.WIDE R12, R3, 0x2, R10 ;  /* 0x00000002030c7825 */ /* 0x002fe400078e020a */
[----:B------:R5:W5:Y:S04]  /*0430*/  LDG.E.CONSTANT R28, desc[UR6][R10.64] ;  /* 0x000000060a1c7981 */ /* 0x000b68000c1e9900 */
[----:B------:R0:W5:Y:S01]  /*0440*/  LDG.E.CONSTANT R30, desc[UR6][R12.64] ;  /* 0x000000060c1e7981 */ /* 0x000162000c1e9900 */
[----:B------:R-:W-:-:S02]  /*0450*/  IADD3 R4, P1, PT, R4, 0x400, RZ ;  /* 0x0000040004047810 */ /* 0x000fc40007f3e0ff */
[----:B------:R-:W-:Y:S02]  /*0460*/  IADD3 R6, PT, PT, R6, 0x1, RZ ;  /* 0x0000000106067810 */ /* 0x000fe40007ffe0ff */
[----:B------:R-:W-:Y:S02]  /*0470*/  IADD3.X R5, PT, PT, RZ, R5, RZ, P1, !PT ;  /* 0x00000005ff057210 */ /* 0x000fe40000ffe4ff */
[----:B------:R-:W-:Y:S02]  /*0480*/  ISETP.NE.AND P1, PT, R6, RZ, PT ;  /* 0x000000ff0600720c */ /* 0x000fe40003f25270 */
[----:B------:R-:W-:Y:S02]  /*0490*/  IADD3 R36, P2, PT, R36, 0x400, RZ ;  /* 0x0000040024247810 */ /* 0x000fe40007f5e0ff */
[----:B------:R-:W-:Y:S02]  /*04a0*/  IADD3 R7, PT, PT, R7, 0x100, RZ ;  /* 0x0000010007077810 */ /* 0x000fe40007ffe0ff */
[----:B------:R-:W-:Y:S01]  /*04b0*/  IADD3.X R37, PT, PT, RZ, R37, RZ, P2, !PT ;  /* 0x00000025ff257210 */ /* 0x000fe200017fe4ff */
[----:B--2---:R-:W-:-:S02]  /*04c0*/  HADD2.F32 R32, -RZ, R8.H0_H0 ;  /* 0x20000008ff207230 */ /* 0x004fc40000004100 */
[----:B---3--:R-:W-:Y:S02]  /*04d0*/  HADD2.F32 R21, -RZ, R14.H0_H0 ;  /* 0x2000000eff157230 */ /* 0x008fe40000004100 */
[----:B------:R-:W-:Y:S02]  /*04e0*/  HADD2.F32 R8, -RZ, R8.H1_H1 ;  /* 0x30000008ff087230 */ /* 0x000fe40000004100 */
[----:B------:R-:W-:Y:S02]  /*04f0*/  HADD2.F32 R19, -RZ, R14.H1_H1 ;  /* 0x3000000eff137230 */ /* 0x000fe40000004100 */
[----:B------:R-:W-:Y:S01]  /*0500*/  FFMA R21, R32, R21, R23 ;  /* 0x0000001520157223 */ /* 0x000fe20000000017 */
[----:B----4-:R-:W-:Y:S02]  /*0510*/  HADD2.F32 R14, -RZ, R20.H0_H0 ;  /* 0x20000014ff0e7230 */ /* 0x010fe40000004100 */
[----:B-----5:R-:W-:Y:S02]  /*0520*/  HADD2.F32 R10, -RZ, R18.H0_H0 ;  /* 0x20000012ff0a7230 */ /* 0x020fe40000004100 */
[----:B------:R-:W-:Y:S01]  /*0530*/  FFMA R23, R8, R19, R21 ;  /* 0x0000001308177223 */ /* 0x000fe20000000015 */
[----:B0-----:R-:W-:-:S02]  /*0540*/  HADD2.F32 R12, -RZ, R22.H0_H0 ;  /* 0x20000016ff0c7230 */ /* 0x001fc40000004100 */
[C---:B------:R-:W-:Y:S01]  /*0550*/  FFMA R10, R32.reuse, R10, R29 ;  /* 0x0000000a200a7223 */ /* 0x040fe2000000001d */
[----:B------:R-:W-:Y:S02]  /*0560*/  HADD2.F32 R13, -RZ, R18.H1_H1 ;  /* 0x30000012ff0d7230 */ /* 0x000fe40000004100 */
[----:B------:R-:W-:Y:S02]  /*0570*/  HADD2.F32 R19, -RZ, R22.H1_H1 ;  /* 0x30000016ff137230 */ /* 0x000fe40000004100 */
[C---:B------:R-:W-:Y:S01]  /*0580*/  FFMA R12, R32.reuse, R12, R33 ;  /* 0x0000000c200c7223 */ /* 0x040fe20000000021 */
[----:B------:R-:W-:Y:S01]  /*0590*/  FFMA R11, R32, R14, R35 ;  /* 0x0000000e200b7223 */ /* 0x000fe20000000023 */
[----:B------:R-:W-:Y:S02]  /*05a0*/  HADD2.F32 R35, -RZ, R20.H1_H1 ;  /* 0x30000014ff237230 */ /* 0x000fe40000004100 */
[C---:B------:R-:W-:Y:S01]  /*05b0*/  FFMA R29, R8.reuse, R13, R10 ;  /* 0x0000000d081d7223 */ /* 0x040fe2000000000a */
[----:B------:R-:W-:Y:S01]  /*05c0*/  FFMA R33, R8, R19, R12 ;  /* 0x0000001308217223 */ /* 0x000fe2000000000c */
[----:B------:R-:W-:-:S02]  /*05d0*/  HADD2.F32 R10, -RZ, R26.H0_H0 ;  /* 0x2000001aff0a7230 */ /* 0x000fc40000004100 */
[----:B------:R-:W-:Y:S02]  /*05e0*/  HADD2.F32 R12, -RZ, R24.H0_H0 ;  /* 0x20000018ff0c7230 */ /* 0x000fe40000004100 */
[----:B------:R-:W-:Y:S01]  /*05f0*/  FFMA R35, R8, R35, R11 ;  /* 0x0000002308237223 */ /* 0x000fe2000000000b */
[----:B------:R-:W-:Y:S02]  /*0600*/  HADD2.F32 R14, -RZ, R28.H0_H0 ;  /* 0x2000001cff0e7230 */ /* 0x000fe40000004100 */
[----:B------:R-:W-:Y:S02]  /*0610*/  HADD2.F32 R18, -RZ, R30.H0_H0 ;  /* 0x2000001eff127230 */ /* 0x000fe40000004100 */
[C---:B------:R-:W-:Y:S01]  /*0620*/  FFMA R11, R32.reuse, R10, R31 ;  /* 0x0000000a200b7223 */ /* 0x040fe2000000001f */
[C---:B------:R-:W-:Y:S01]  /*0630*/  FFMA R12, R32.reuse, R12, R27 ;  /* 0x0000000c200c7223 */ /* 0x040fe2000000001b */
[----:B------:R-:W-:Y:S01]  /*0640*/  FFMA R14, R32, R14, R15 ;  /* 0x0000000e200e7223 */ /* 0x000fe2000000000f */
[----:B------:R-:W-:-:S02]  /*0650*/  HADD2.F32 R31, -RZ, R26.H1_H1 ;  /* 0x3000001aff1f7230 */ /* 0x000fc40000004100 */
[----:B------:R-:W-:Y:S01]  /*0660*/  FFMA R18, R32, R18, R9 ;  /* 0x0000001220127223 */ /* 0x000fe20000000009 */
[----:B------:R-:W-:Y:S02]  /*0670*/  HADD2.F32 R27, -RZ, R24.H1_H1 ;  /* 0x30000018ff1b7230 */ /* 0x000fe40000004100 */
[----:B------:R-:W-:Y:S02]  /*0680*/  HADD2.F32 R15, -RZ, R28.H1_H1 ;  /* 0x3000001cff0f7230 */ /* 0x000fe40000004100 */
[----:B------:R-:W-:Y:S02]  /*0690*/  HADD2.F32 R9, -RZ, R30.H1_H1 ;  /* 0x3000001eff097230 */ /* 0x000fe40000004100 */
[C---:B------:R-:W-:Y:S01]  /*06a0*/  FFMA R31, R8.reuse, R31, R11 ;  /* 0x0000001f081f7223 */ /* 0x040fe2000000000b */
[C---:B------:R-:W-:Y:S01]  /*06b0*/  FFMA R27, R8.reuse, R27, R12 ;  /* 0x0000001b081b7223 */ /* 0x040fe2000000000c */
[C---:B------:R-:W-:Y:S01]  /*06c0*/  FFMA R15, R8.reuse, R15, R14 ;  /* 0x0000000f080f7223 */ /* 0x040fe2000000000e */
[----:B------:R-:W-:Y:S01]  /*06d0*/  FFMA R9, R8, R9, R18 ;  /* 0x0000000908097223 */ /* 0x000fe20000000012 */
[----:B------:R-:W-:Y:S06]  /*06e0*/  @P1 BRA `(.L_x_322) ;  /* 0xfffffffc00181947 */ /* 0x000fec000383ffff */
.L_x_321:
[----:B------:R-:W-:Y:S05]  /*06f0*/  BSYNC.RECONVERGENT B1 ;  /* 0x0000000000017941 */ /* 0x000fea0003800200 */
.L_x_320:
[----:B------:R-:W-:Y:S05]  /*0700*/  @!P0 BRA `(.L_x_319) ;  /* 0x0000000c00608947 */ /* 0x000fea0003800000 */
[----:B------:R-:W-:-:S04]  /*0710*/  IMAD.WIDE R10, R3, 0xc, RZ ;  /* 0x0000000c030a7825 */ /* 0x000fc800078e02ff */
[----:B------:R-:W-:Y:S01]  /*0720*/  IMAD.WIDE.U32 R4, R7, 0x4, RZ ;  /* 0x0000000407047825 */ /* 0x000fe200078e00ff */
[----:B------:R-:W-:-:S04]  /*0730*/  IADD3 R13, P0, PT, -R10, 0x400, RZ ;  /* 0x000004000a0d7810 */ /* 0x000fc80007f1e1ff */
[----:B------:R-:W-:-:S09]  /*0740*/  IADD3.X R14, PT, PT, RZ, ~R11, RZ, P0, !PT ;  /* 0x8000000bff0e7210 */ /* 0x000fd200007fe4ff */
.L_x_323:
[----:B------:R-:W-:Y:S02]  /*0750*/  IADD3 R24, P0, PT, R16, R4, RZ ;  /* 0x0000000410187210 */ /* 0x000fe40007f1e0ff */
[----:B------:R-:W-:Y:S02]  /*0760*/  IADD3 R18, P1, PT, R4, UR10, RZ ;  /* 0x0000000a04127c10 */ /* 0x000fe4000ff3e0ff */
[----:B------:R-:W-:Y:S02]  /*0770*/  IADD3.X R25, PT, PT, R17, R5, RZ, P0, !PT ;  /* 0x0000000511197210 */ /* 0x000fe400007fe4ff */
[----:B------:R-:W-:-:S03]  /*0780*/  IADD3.X R19, PT, PT, R5, UR11, RZ, P1, !PT ;  /* 0x0000000b05137c10 */ /* 0x000fc60008ffe4ff */
[----:B------:R-:W2:Y:S04]  /*0790*/  LDG.E.CONSTANT R6, desc[UR6][R24.64] ;  /* 0x0000000618067981 */ /* 0x000ea8000c1e9900 */
[----:B------:R-:W3:Y:S01]  /*07a0*/  LDG.E.CONSTANT R10, desc[UR6][R18.64] ;  /* 0x00000006120a7981 */ /* 0x000ee2000c1e9900 */
[----:B------:R-:W-:-:S05]  /*07b0*/  IMAD.WIDE R20, R3, 0x2, R18 ;  /* 0x0000000203147825 */ /* 0x000fca00078e0212 */
[----:B------:R0:W4:Y:S01]  /*07c0*/  LDG.E.CONSTANT R30, desc[UR6][R20.64] ;  /* 0x00000006141e7981 */ /* 0x000122000c1e9900 */
[----:B------:R-:W-:-:S05]  /*07d0*/  IMAD.WIDE R36, R3, 0x2, R20 ;  /* 0x0000000203247825 */ /* 0x000fca00078e0214 */
[----:B------:R1:W5:Y:S01]  /*07e0*/  LDG.E.CONSTANT R26, desc[UR6][R36.64] ;  /* 0x00000006241a7981 */ /* 0x000362000c1e9900 */
[----:B0-----:R-:W-:-:S05]  /*07f0*/  IMAD.WIDE R20, R3, 0x2, R36 ;  /* 0x0000000203147825 */ /* 0x001fca00078e0224 */
[----:B------:R0:W4:Y:S01]  /*0800*/  LDG.E.CONSTANT R11, desc[UR6][R20.64] ;  /* 0x00000006140b7981 */ /* 0x000122000c1e9900 */
[----:B-1----:R-:W-:-:S05]  /*0810*/  IMAD.WIDE R36, R3, 0x2, R20 ;  /* 0x0000000203247825 */ /* 0x002fca00078e0214 */
[----:B------:R1:W4:Y:S01]  /*0820*/  LDG.E.CONSTANT R28, desc[UR6][R36.64] ;  /* 0x00000006241c7981 */ /* 0x000322000c1e9900 */
[----:B0-----:R-:W-:-:S05]  /*0830*/  IMAD.WIDE R20, R3, 0x2, R36 ;  /* 0x0000000203147825 */ /* 0x001fca00078e0224 */
[----:B------:R0:W4:Y:S01]  /*0840*/  LDG.E.CONSTANT R22, desc[UR6][R20.64] ;  /* 0x0000000614167981 */ /* 0x000122000c1e9900 */
[----:B-1----:R-:W-:-:S05]  /*0850*/  IMAD.WIDE R36, R3, 0x2, R20 ;  /* 0x0000000203247825 */ /* 0x002fca00078e0214 */
[----:B------:R-:W4:Y:S01]  /*0860*/  LDG.E.CONSTANT R8, desc[UR6][R36.64] ;  /* 0x0000000624087981 */ /* 0x000f22000c1e9900 */
[----:B0-----:R-:W-:-:S03]  /*0870*/  IMAD.WIDE R20, R3, 0x2, R36 ;  /* 0x0000000203147825 */ /* 0x001fc600078e0224 */
[----:B------:R-:W4:Y:S01]  /*0880*/  LDG.E.CONSTANT R37, desc[UR6][R24.64+0x400] ;  /* 0x0004000618257981 */ /* 0x000f22000c1e9900 */
[----:B--2---:R-:W-:Y:S02]  /*0890*/  HADD2.F32 R32, -RZ, R6.H0_H0 ;  /* 0x20000006ff207230 */ /* 0x004fe40000004100 */
[----:B---3--:R-:W-:-:S05]  /*08a0*/  HADD2.F32 R12, -RZ, R10.H0_H0 ;  /* 0x2000000aff0c7230 */ /* 0x008fca0000004100 */
[----:B------:R-:W-:Y:S02]  /*08b0*/  FFMA R34, R32, R12, R23 ;  /* 0x0000000c20227223 */ /* 0x000fe40000000017 */
[----:B------:R0:W2:Y:S01]  /*08c0*/  LDG.E.CONSTANT R12, desc[UR6][R20.64] ;  /* 0x00000006140c7981 */ /* 0x0000a2000c1e9900 */
[----:B------:R-:W-:Y:S02]  /*08d0*/  HADD2.F32 R6, -RZ, R6.H1_H1 ;  /* 0x30000006ff067230 */ /* 0x000fe40000004100 */
[----:B------:R-:W-:-:S05]  /*08e0*/  HADD2.F32 R23, -RZ, R10.H1_H1 ;  /* 0x3000000aff177230 */ /* 0x000fca0000004100 */
[----:B------:R-:W-:Y:S01]  /*08f0*/  FFMA R10, R6, R23, R34 ;  /* 0x00000017060a7223 */ /* 0x000fe20000000022 */
[----:B-----5:R-:W-:-:S05]  /*0900*/  HADD2.F32 R34, -RZ, R26.H0_H0 ;  /* 0x2000001aff227230 */ /* 0x020fca0000004100 */
[----:B------:R-:W-:Y:S01]  /*0910*/  FFMA R29, R32, R34, R29 ;  /* 0x00000022201d7223 */ /* 0x000fe2000000001d */
[----:B----4-:R-:W-:Y:S02]  /*0920*/  HADD2.F32 R34, -RZ, R11.H0_H0 ;  /* 0x2000000bff227230 */ /* 0x010fe40000004100 */
[----:B------:R-:W-:-:S03]  /*0930*/  HADD2.F32 R23, -RZ, R30.H0_H0 ;  /* 0x2000001eff177230 */ /* 0x000fc60000004100 */
[C---:B------:R-:W-:Y:S01]  /*0940*/  FFMA R33, R32.reuse, R34, R33 ;  /* 0x0000002220217223 */ /* 0x040fe20000000021 */
[----:B------:R-:W-:Y:S02]  /*0950*/  HADD2.F32 R34, -RZ, R28.H0_H0 ;  /* 0x2000001cff227230 */ /* 0x000fe40000004100 */
[----:B------:R-:W-:-:S03]  /*0960*/  FFMA R35, R32, R23, R35 ;  /* 0x0000001720237223 */ /* 0x000fc60000000023 */
[----:B------:R-:W-:Y:S02]  /*0970*/  FFMA R23, R32, R34, R31 ;  /* 0x0000002220177223 */ /* 0x000fe4000000001f */
[----:B------:R-:W3:Y:S01]  /*0980*/  LDG.E.CONSTANT R31, desc[UR6][R18.64+0x400] ;  /* 0x00040006121f7981 */ /* 0x000ee2000c1e9900 */
[----:B------:R-:W-:-:S05]  /*0990*/  HADD2.F32 R34, -RZ, R22.H0_H0 ;  /* 0x20000016ff227230 */ /* 0x000fca0000004100 */
[----:B------:R-:W-:Y:S01]  /*09a0*/  FFMA R27, R32, R34, R27 ;  /* 0x00000022201b7223 */ /* 0x000fe2000000001b */
[----:B------:R-:W-:Y:S01]  /*09b0*/  HADD2.F32 R34, -RZ, R8.H0_H0 ;  /* 0x20000008ff227230 */ /* 0x000fe20000004100 */
[----:B0-----:R-:W-:Y:S01]  /*09c0*/  IADD3 R20, P0, PT, R20, R13, RZ ;  /* 0x0000000d14147210 */ /* 0x001fe20007f1e0ff */
[----:B------:R-:W-:-:S03]  /*09d0*/  HADD2.F32 R30, -RZ, R30.H1_H1 ;  /* 0x3000001eff1e7230 */ /* 0x000fc60000004100 */
[----:B------:R-:W-:Y:S01]  /*09e0*/  FFMA R15, R32, R34, R15 ;  /* 0x00000022200f7223 */ /* 0x000fe2000000000f */
[----:B------:R-:W-:Y:S01]  /*09f0*/  IADD3.X R21, PT, PT, R21, R14, RZ, P0, !PT ;  /* 0x0000000e15157210 */ /* 0x000fe200007fe4ff */
[----:B------:R-:W-:Y:S01]  /*0a00*/  FFMA R30, R6, R30, R35 ;  /* 0x0000001e061e7223 */ /* 0x000fe20000000023 */
[----:B------:R-:W-:-:S05]  /*0a10*/  HADD2.F32 R36, -RZ, R28.H1_H1 ;  /* 0x3000001cff247230 */ /* 0x000fca0000004100 */
[----:B------:R-:W-:Y:S01]  /*0a20*/  FFMA R36, R6, R36, R23 ;  /* 0x0000002406247223 */ /* 0x000fe20000000017 */
[----:B--2---:R-:W-:-:S05]  /*0a30*/  HADD2.F32 R34, -RZ, R12.H0_H0 ;  /* 0x2000000cff227230 */ /* 0x004fca0000004100 */
[----:B------:R-:W-:Y:S01]  /*0a40*/  FFMA R9, R32, R34, R9 ;  /* 0x0000002220097223 */ /* 0x000fe20000000009 */
[----:B------:R-:W-:Y:S02]  /*0a50*/  HADD2.F32 R32, -RZ, R26.H1_H1 ;  /* 0x3000001aff207230 */ /* 0x000fe40000004100 */
[C---:B------:R-:W-:Y:S01]  /*0a60*/  IMAD.WIDE R34, R3.reuse, 0x2, R20 ;  /* 0x0000000203227825 */ /* 0x040fe200078e0214 */
[----:B------:R-:W2:Y:S03]  /*0a70*/  LDG.E.CONSTANT R26, desc[UR6][R20.64] ;  /* 0x00000006141a7981 */ /* 0x000ea6000c1e9900 */
[C---:B------:R-:W-:Y:S01]  /*0a80*/  FFMA R29, R6.reuse, R32, R29 ;  /* 0x00000020061d7223 */ /* 0x040fe2000000001d */
[----:B------:R-:W-:Y:S02]  /*0a90*/  HADD2.F32 R32, -RZ, R11.H1_H1 ;  /* 0x3000000bff207230 */ /* 0x000fe40000004100 */
[----:B------:R0:W4:Y:S03]  /*0aa0*/  LDG.E.CONSTANT R11, desc[UR6][R34.64] ;  /* 0x00000006220b7981 */ /* 0x000126000c1e9900 */
[----:B------:R-:W-:Y:S01]  /*0ab0*/  FFMA R33, R6, R32, R33 ;  /* 0x0000002006217223 */ /* 0x000fe20000000021 */
[----:B0-----:R-:W-:-:S05]  /*0ac0*/  IMAD.WIDE R34, R3, 0x2, R34 ;  /* 0x0000000203227825 */ /* 0x001fca00078e0222 */
[----:B------:R-:W5:Y:S01]  /*0ad0*/  LDG.E.CONSTANT R32, desc[UR6][R34.64] ;  /* 0x0000000622207981 */ /* 0x000f62000c1e9900 */
[----:B------:R-:W-:-:S05]  /*0ae0*/  IMAD.WIDE R20, R3, 0x2, R34 ;  /* 0x0000000203147825 */ /* 0x000fca00078e0222 */
[----:B------:R0:W5:Y:S01]  /*0af0*/  LDG.E.CONSTANT R23, desc[UR6][R20.64] ;  /* 0x0000000614177981 */ /* 0x000162000c1e9900 */
[----:B------:R-:W-:Y:S02]  /*0b00*/  HADD2.F32 R22, -RZ, R22.H1_H1 ;  /* 0x30000016ff167230 */ /* 0x000fe40000004100 */
[----:B------:R-:W-:-:S03]  /*0b10*/  HADD2.F32 R8, -RZ, R8.H1_H1 ;  /* 0x30000008ff087230 */ /* 0x000fc60000004100 */
[----:B------:R-:W-:Y:S01]  /*0b20*/  FFMA R22, R6, R22, R27 ;  /* 0x0000001606167223 */ /* 0x000fe2000000001b */
[----:B0-----:R-:W-:-:S04]  /*0b30*/  IMAD.WIDE R20, R3, 0x2, R20 ;  /* 0x0000000203147825 */ /* 0x001fc800078e0214 */
[----:B------:R-:W-:Y:S01]  /*0b40*/  HADD2.F32 R27, -RZ, R12.H1_H1 ;  /* 0x3000000cff1b7230 */ /* 0x000fe20000004100 */
[----:B------:R3:W5:Y:S01]  /*0b50*/  LDG.E.CONSTANT R28, desc[UR6][R20.64] ;  /* 0x00000006141c7981 */ /* 0x000762000c1e9900 */
[----:B------:R-:W-:-:S04]  /*0b60*/  IMAD.WIDE R34, R3, 0x2, R20 ;  /* 0x0000000203227825 */ /* 0x000fc800078e0214 */
[C---:B------:R-:W-:Y:S01]  /*0b70*/  FFMA R12, R6.reuse, R8, R15 ;  /* 0x00000008060c7223 */ /* 0x040fe2000000000f */
[----:B------:R-:W-:Y:S01]  /*0b80*/  FFMA R6, R6, R27, R9 ;  /* 0x0000001b06067223 */ /* 0x000fe20000000009 */
[----:B------:R-:W-:Y:S01]  /*0b90*/  HADD2.F32 R27, -RZ, R37.H0_H0 ;  /* 0x20000025ff1b7230 */ /* 0x000fe20000004100 */
[----:B------:R0:W5:Y:S01]  /*0ba0*/  LDG.E.CONSTANT R15, desc[UR6][R34.64] ;  /* 0x00000006220f7981 */ /* 0x000162000c1e9900 */
[----:B------:R-:W-:-:S04]  /*0bb0*/  IMAD.WIDE R8, R3, 0x2, R34 ;  /* 0x0000000203087825 */ /* 0x000fc800078e0222 */
[----:B---3--:R-:W-:-:S05]  /*0bc0*/  HADD2.F32 R20, -RZ, R31.H0_H0 ;  /* 0x2000001fff147230 */ /* 0x008fca0000004100 */
[----:B0-----:R-:W-:Y:S02]  /*0bd0*/  FFMA R34, R27, R20, R10 ;  /* 0x000000141b227223 */ /* 0x001fe4000000000a */
[----:B------:R-:W3:Y:S01]  /*0be0*/  LDG.E.CONSTANT R10, desc[UR6][R8.64] ;  /* 0x00000006080a7981 */ /* 0x000ee2000c1e9900 */
[----:B------:R-:W-:Y:S02]  /*0bf0*/  HADD2.F32 R21, -RZ, R37.H1_H1 ;  /* 0x30000025ff157230 */ /* 0x000fe40000004100 */
[----:B------:R-:W-:Y:S01]  /*0c00*/  HADD2.F32 R20, -RZ, R31.H1_H1 ;  /* 0x3000001fff147230 */ /* 0x000fe20000004100 */
[----:B------:R-:W3:Y:S04]  /*0c10*/  LDG.E.CONSTANT R37, desc[UR6][R24.64+0x800] ;  /* 0x0008000618257981 */ /* 0x000ee8000c1e9900 */
[----:B------:R-:W-:Y:S01]  /*0c20*/  FFMA R31, R21, R20, R34 ;  /* 0x00000014151f7223 */ /* 0x000fe20000000022 */
[----:B--2---:R-:W-:-:S05]  /*0c30*/  HADD2.F32 R20, -RZ, R26.H0_H0 ;  /* 0x2000001aff147230 */ /* 0x004fca0000004100 */
[----:B------:R-:W-:Y:S01]  /*0c40*/  FFMA R30, R27, R20, R30 ;  /* 0x000000141b1e7223 */ /* 0x000fe2000000001e */
[----:B----4-:R-:W-:Y:S02]  /*0c50*/  HADD2.F32 R20, -RZ, R11.H0_H0 ;  /* 0x2000000bff147230 */ /* 0x010fe40000004100 */
[----:B-----5:R-:W-:-:S05]  /*0c60*/  HADD2.F32 R34, -RZ, R32.H0_H0 ;  /* 0x20000020ff227230 */ /* 0x020fca0000004100 */
[C---:B------:R-:W-:Y:S01]  /*0c70*/  FFMA R34, R27.reuse, R34, R33 ;  /* 0x000000221b227223 */ /* 0x040fe20000000021 */
[----:B------:R-:W-:Y:S02]  /*0c80*/  HADD2.F32 R33, -RZ, R23.H0_H0 ;  /* 0x20000017ff217230 */ /* 0x000fe40000004100 */
[----:B------:R-:W-:-:S03]  /*0c90*/  FFMA R29, R27, R20, R29 ;  /* 0x000000141b1d7223 */ /* 0x000fc6000000001d */
[C---:B------:R-:W-:Y:S02]  /*0ca0*/  FFMA R20, R27.reuse, R33, R36 ;  /* 0x000000211b147223 */ /* 0x040fe40000000024 */
[----:B------:R-:W2:Y:S01]  /*0cb0*/  LDG.E.CONSTANT R36, desc[UR6][R18.64+0x800] ;  /* 0x0008000612247981 */ /* 0x000ea2000c1e9900 */
[----:B------:R-:W-:Y:S02]  /*0cc0*/  HADD2.F32 R33, -RZ, R28.H0_H0 ;  /* 0x2000001cff217230 */ /* 0x000fe40000004100 */
[----:B------:R-:W-:Y:S01]  /*0cd0*/  HADD2.F32 R26, -RZ, R26.H1_H1 ;  /* 0x3000001aff1a7230 */ /* 0x000fe20000004100 */
[----:B------:R-:W4:Y:S02]  /*0ce0*/  LDG.E.CONSTANT R18, desc[UR6][R18.64+0xc00] ;  /* 0x000c000612127981 */ /* 0x000f24000c1e9900 */
[----:B------:R-:W-:Y:S01]  /*0cf0*/  FFMA R22, R27, R33, R22 ;  /* 0x000000211b167223 */ /* 0x000fe20000000016 */
[----:B------:R-:W-:Y:S02]  /*0d00*/  HADD2.F32 R33, -RZ, R15.H0_H0 ;  /* 0x2000000fff217230 */ /* 0x000fe40000004100 */
[----:B------:R-:W-:Y:S01]  /*0d10*/  FFMA R30, R21, R26, R30 ;  /* 0x0000001a151e7223 */ /* 0x000fe2000000001e */
[----:B------:R-:W-:-:S02]  /*0d20*/  IADD3 R26, P0, PT, R8, R13, RZ ;  /* 0x0000000d081a7210 */ /* 0x000fc40007f1e0ff */
[----:B------:R-:W-:Y:S01]  /*0d30*/  FFMA R12, R27, R33, R12 ;  /* 0x000000211b0c7223 */ /* 0x000fe2000000000c */
[----:B---3--:R-:W-:-:S05]  /*0d40*/  HADD2.F32 R33, -RZ, R10.H0_H0 ;  /* 0x2000000aff217230 */ /* 0x008fca0000004100 */
[----:B------:R-:W-:Y:S01]  /*0d50*/  FFMA R6, R27, R33, R6 ;  /* 0x000000211b067223 */ /* 0x000fe20000000006 */
[----:B------:R-:W-:Y:S01]  /*0d60*/  IADD3.X R27, PT, PT, R9, R14, RZ, P0, !PT ;  /* 0x0000000e091b7210 */ /* 0x000fe200007fe4ff */
[----:B------:R-:W-:Y:S02]  /*0d70*/  HADD2.F32 R11, -RZ, R11.H1_H1 ;  /* 0x3000000bff0b7230 */ /* 0x000fe40000004100 */
[----:B------:R-:W-:-:S04]  /*0d80*/  IMAD.WIDE R8, R3, 0x2, R26 ;  /* 0x0000000203087825 */ /* 0x000fc800078e021a */
[----:B------:R-:W-:Y:S02]  /*0d90*/  FFMA R29, R21, R11, R29 ;  /* 0x0000000b151d7223 */ /* 0x000fe4000000001d */
[----:B------:R0:W3:Y:S01]  /*0da0*/  LDG.E.CONSTANT R11, desc[UR6][R8.64] ;  /* 0x00000006080b7981 */ /* 0x0000e2000c1e9900 */
[----:B------:R-:W-:Y:S02]  /*0db0*/  HADD2.F32 R35, -RZ, R32.H1_H1 ;  /* 0x30000020ff237230 */ /* 0x000fe40000004100 */
[----:B------:R-:W-:Y:S01]  /*0dc0*/  HADD2.F32 R33, -RZ, R28.H1_H1 ;  /* 0x3000001cff217230 */ /* 0x000fe20000004100 */
[----:B------:R1:W5:Y:S01]  /*0dd0*/  LDG.E.CONSTANT R32, desc[UR6][R26.64] ;  /* 0x000000061a207981 */ /* 0x000362000c1e9900 */
[----:B0-----:R-:W-:-:S04]  /*0de0*/  IMAD.WIDE R8, R3, 0x2, R8 ;  /* 0x0000000203087825 */ /* 0x001fc800078e0208 */
[----:B------:R-:W-:Y:S01]  /*0df0*/  FFMA R22, R21, R33, R22 ;  /* 0x0000002115167223 */ /* 0x000fe20000000016 */
[----:B------:R-:W-:Y:S01]  /*0e00*/  HADD2.F32 R23, -RZ, R23.H1_H1 ;  /* 0x30000017ff177230 */ /* 0x000fe20000004100 */
[----:B------:R-:W4:Y:S01]  /*0e10*/  LDG.E.CONSTANT R28, desc[UR6][R8.64] ;  /* 0x00000006081c7981 */ /* 0x000f22000c1e9900 */
[----:B-1----:R-:W-:-:S05]  /*0e20*/  IMAD.WIDE R26, R3, 0x2, R8 ;  /* 0x00000002031a7825 */ /* 0x002fca00078e0208 */
[----:B------:R0:W5:Y:S01]  /*0e30*/  LDG.E.CONSTANT R33, desc[UR6][R26.64] ;  /* 0x000000061a217981 */ /* 0x000162000c1e9900 */
[----:B------:R-:W-:Y:S01]  /*0e40*/  FFMA R23, R21, R23, R20 ;  /* 0x0000001715177223 */ /* 0x000fe20000000014 */
[----:B------:R-:W-:Y:S02]  /*0e50*/  HADD2.F32 R15, -RZ, R15.H1_H1 ;  /* 0x3000000fff0f7230 */ /* 0x000fe40000004100 */
[----:B------:R-:W-:Y:S02]  /*0e60*/  HADD2.F32 R20, -RZ, R10.H1_H1 ;  /* 0x3000000aff147230 */ /* 0x000fe40000004100 */
[----:B0-----:R-:W-:-:S04]  /*0e70*/  IMAD.WIDE R26, R3, 0x2, R26 ;  /* 0x00000002031a7825 */ /* 0x001fc800078e021a */
[----:B------:R-:W-:Y:S01]  /*0e80*/  FFMA R35, R21, R35, R34 ;  /* 0x0000002315237223 */ /* 0x000fe20000000022 */
[----:B------:R-:W-:-:S04]  /*0e90*/  IMAD.WIDE R8, R3, 0x2, R26 ;  /* 0x0000000203087825 */ /* 0x000fc800078e021a */
[C---:B------:R-:W-:Y:S01]  /*0ea0*/  FFMA R15, R21.reuse, R15, R12 ;  /* 0x0000000f150f7223 */ /* 0x040fe2000000000c */
[----:B------:R-:W-:Y:S01]  /*0eb0*/  FFMA R6, R21, R20, R6 ;  /* 0x0000001415067223 */ /* 0x000fe20000000006 */
[----:B------:R-:W5:Y:S01]  /*0ec0*/  LDG.E.CONSTANT R10, desc[UR6][R26.64] ;  /* 0x000000061a0a7981 */ /* 0x000f62000c1e9900 */
[----:B------:R-:W-:Y:S02]  /*0ed0*/  HADD2.F32 R34, -RZ, R37.H0_H0 ;  /* 0x20000025ff227230 */ /* 0x000fe40000004100 */
[----:B------:R-:W-:Y:S01]  /*0ee0*/  IMAD.WIDE R20, R3, 0x2, R8 ;  /* 0x0000000203147825 */ /* 0x000fe200078e0208 */
[----:B------:R2:W5:Y:S03]  /*0ef0*/  LDG.E.CONSTANT R12, desc[UR6][R8.64] ;  /* 0x00000006080c7981 */ /* 0x000566000c1e9900 */
[----:B--2---:R-:W-:-:S05]  /*0f00*/  HADD2.F32 R8, -RZ, R36.H0_H0 ;  /* 0x20000024ff087230 */ /* 0x004fca0000004100 */
[----:B------:R-:W-:Y:S02]  /*0f10*/  FFMA R8, R34, R8, R31 ;  /* 0x0000000822087223 */ /* 0x000fe4000000001f */
[----:B------:R0:W2:Y:S01]  /*0f20*/  LDG.E.CONSTANT R31, desc[UR6][R20.64] ;  /* 0x00000006141f7981 */ /* 0x0000a2000c1e9900 */
[----:B------:R-:W-:Y:S02]  /*0f30*/  HADD2.F32 R37, -RZ, R37.H1_H1 ;  /* 0x30000025ff257230 */ /* 0x000fe40000004100 */
[----:B------:R-:W-:-:S05]  /*0f40*/  HADD2.F32 R36, -RZ, R36.H1_H1 ;  /* 0x30000024ff247230 */ /* 0x000fca0000004100 */
[----:B------:R-:W-:Y:S01]  /*0f50*/  FFMA R36, R37, R36, R8 ;  /* 0x0000002425247223 */ /* 0x000fe20000000008 */
[----:B0-----:R-:W-:Y:S01]  /*0f60*/  IADD3 R20, P0, PT, R20, R13, RZ ;  /* 0x0000000d14147210 */ /* 0x001fe20007f1e0ff */
[----:B---3--:R-:W-:-:S05]  /*0f70*/  HADD2.F32 R8, -RZ, R11.H0_H0 ;  /* 0x2000000bff087230 */ /* 0x008fca0000004100 */
[----:B------:R-:W-:Y:S01]  /*0f80*/  FFMA R29, R34, R8, R29 ;  /* 0x00000008221d7223 */ /* 0x000fe2000000001d */
[----:B----4-:R-:W-:-:S05]  /*0f90*/  HADD2.F32 R8, -RZ, R28.H0_H0 ;  /* 0x2000001cff087230 */ /* 0x010fca0000004100 */
[----:B------:R-:W-:Y:S01]  /*0fa0*/  FFMA R35, R34, R8, R35 ;  /* 0x0000000822237223 */ /* 0x000fe20000000023 */
[----:B-----5:R-:W-:-:S05]  /*0fb0*/  HADD2.F32 R8, -RZ, R33.H0_H0 ;  /* 0x20000021ff087230 */ /* 0x020fca0000004100 */
[----:B------:R-:W-:Y:S01]  /*0fc0*/  FFMA R9, R34, R8, R23 ;  /* 0x0000000822097223 */ /* 0x000fe20000000017 */
[----:B------:R-:W-:Y:S01]  /*0fd0*/  IADD3.X R21, PT, PT, R21, R14, RZ, P0, !PT ;  /* 0x0000000e15157210 */ /* 0x000fe200007fe4ff */
[----:B------:R-:W-:Y:S02]  /*0fe0*/  HADD2.F32 R27, -RZ, R32.H0_H0 ;  /* 0x20000020ff1b7230 */ /* 0x000fe40000004100 */
[----:B------:R-:W-:-:S05]  /*0ff0*/  HADD2.F32 R23, -RZ, R10.H0_H0 ;  /* 0x2000000aff177230 */ /* 0x000fca0000004100 */
[----:B------:R-:W-:Y:S01]  /*1000*/  FFMA R8, R34, R23, R22 ;  /* 0x0000001722087223 */ /* 0x000fe20000000016 */
[----:B------:R-:W-:-:S05]  /*1010*/  HADD2.F32 R22, -RZ, R12.H0_H0 ;  /* 0x2000000cff167230 */ /* 0x000fca0000004100 */
[C---:B------:R-:W-:Y:S01]  /*1020*/  FFMA R15, R34.reuse, R22, R15 ;  /* 0x00000016220f7223 */ /* 0x040fe2000000000f */
[----:B------:R-:W-:Y:S01]  /*1030*/  FFMA R30, R34, R27, R30 ;  /* 0x0000001b221e7223 */ /* 0x000fe2000000001e */
[----:B--2---:R-:W-:-:S05]  /*1040*/  HADD2.F32 R23, -RZ, R31.H0_H0 ;  /* 0x2000001fff177230 */ /* 0x004fca0000004100 */
[----:B------:R-:W-:Y:S01]  /*1050*/  FFMA R6, R34, R23, R6 ;  /* 0x0000001722067223 */ /* 0x000fe20000000006 */
[C---:B------:R-:W-:Y:S01]  /*1060*/  IMAD.WIDE R22, R3.reuse, 0x2, R20 ;  /* 0x0000000203167825 */ /* 0x040fe200078e0214 */
[----:B------:R0:W2:Y:S04]  /*1070*/  LDG.E.CONSTANT R34, desc[UR6][R24.64+0xc00] ;  /* 0x000c000618227981 */ /* 0x0000a8000c1e9900 */
[----:B------:R1:W3:Y:S01]  /*1080*/  LDG.E.CONSTANT R20, desc[UR6][R20.64] ;  /* 0x0000000614147981 */ /* 0x0002e2000c1e9900 */
[----:B0-----:R-:W-:-:S03]  /*1090*/  IMAD.WIDE R24, R3, 0x2, R22 ;  /* 0x0000000203187825 */ /* 0x001fc600078e0216 */
[----:B------:R-:W4:Y:S01]  /*10a0*/  LDG.E.CONSTANT R22, desc[UR6][R22.64] ;  /* 0x0000000616167981 */ /* 0x000f22000c1e9900 */
[----:B------:R-:W-:-:S03]  /*10b0*/  IMAD.WIDE R26, R3, 0x2, R24 ;  /* 0x00000002031a7825 */ /* 0x000fc600078e0218 */
[----:B------:R-:W5:Y:S01]  /*10c0*/  LDG.E.CONSTANT R19, desc[UR6][R24.64] ;  /* 0x0000000618137981 */ /* 0x000f62000c1e9900 */
[----:B-1----:R-:W-:-:S03]  /*10d0*/  HADD2.F32 R21, -RZ, R32.H1_H1 ;  /* 0x30000020ff157230 */ /* 0x002fc60000004100 */
[----:B------:R0:W5:Y:S02]  /*10e0*/  LDG.E.CONSTANT R32, desc[UR6][R26.64] ;  /* 0x000000061a207981 */ /* 0x000164000c1e9900 */
[----:B------:R-:W-:Y:S01]  /*10f0*/  FFMA R30, R37, R21, R30 ;  /* 0x00000015251e7223 */ /* 0x000fe2000000001e */
[----:B------:R-:W-:Y:S02]  /*1100*/  HADD2.F32 R21, -RZ, R11.H1_H1 ;  /* 0x3000000bff157230 */ /* 0x000fe40000004100 */
[----:B0-----:R-:W-:-:S04]  /*1110*/  IMAD.WIDE R26, R3, 0x2, R26 ;  /* 0x00000002031a7825 */ /* 0x001fc800078e021a */
[----:B------:R-:W-:Y:S01]  /*1120*/  FFMA R29, R37, R21, R29 ;  /* 0x00000015251d7223 */ /* 0x000fe2000000001d */
[----:B------:R-:W5:Y:S01]  /*1130*/  LDG.E.CONSTANT R11, desc[UR6][R26.64] ;  /* 0x000000061a0b7981 */ /* 0x000f62000c1e9900 */
[----:B------:R-:W-:-:S05]  /*1140*/  IMAD.WIDE R24, R3, 0x2, R26 ;  /* 0x0000000203187825 */ /* 0x000fca00078e021a */
[----:B------:R0:W5:Y:S02]  /*1150*/  LDG.E.CONSTANT R21, desc[UR6][R24.64] ;  /* 0x0000000618157981 */ /* 0x000164000c1e9900 */
[----:B0-----:R-:W-:-:S06]  /*1160*/  IMAD.WIDE R24, R3, 0x2, R24 ;  /* 0x0000000203187825 */ /* 0x001fcc00078e0218 */
[----:B------:R3:W5:Y:S01]  /*1170*/  LDG.E.CONSTANT R24, desc[UR6][R24.64] ;  /* 0x0000000618187981 */ /* 0x000762000c1e9900 */
[----:B------:R-:W-:Y:S02]  /*1180*/  HADD2.F32 R23, -RZ, R10.H1_H1 ;  /* 0x3000000aff177230 */ /* 0x000fe40000004100 */
[----:B------:R-:W-:-:S03]  /*1190*/  HADD2.F32 R12, -RZ, R12.H1_H1 ;  /* 0x3000000cff0c7230 */ /* 0x000fc60000004100 */
[C---:B------:R-:W-:Y:S01]  /*11a0*/  FFMA R8, R37.reuse, R23, R8 ;  /* 0x0000001725087223 */ /* 0x040fe20000000008 */
[----:B------:R-:W-:Y:S02]  /*11b0*/  HADD2.F32 R23, -RZ, R18.H0_H0 ;  /* 0x20000012ff177230 */ /* 0x000fe40000004100 */
[----:B------:R-:W-:Y:S01]  /*11c0*/  FFMA R12, R37, R12, R15 ;  /* 0x0000000c250c7223 */ /* 0x000fe2000000000f */
[----:B------:R-:W-:Y:S01]  /*11d0*/  HADD2.F32 R28, -RZ, R28.H1_H1 ;  /* 0x3000001cff1c7230 */ /* 0x000fe20000004100 */
[----:B------:R-:W-:Y:S01]  /*11e0*/  IADD3 R7, PT, PT, R7, 0x400, RZ ;  /* 0x0000040007077810 */ /* 0x000fe20007ffe0ff */
[----:B------:R-:W-:-:S03]  /*11f0*/  HADD2.F32 R33, -RZ, R33.H1_H1 ;  /* 0x30000021ff217230 */ /* 0x000fc60000004100 */
[----:B------:R-:W-:Y:S01]  /*1200*/  FFMA R10, R37, R28, R35 ;  /* 0x0000001c250a7223 */ /* 0x000fe20000000023 */
[----:B------:R-:W-:Y:S01]  /*1210*/  ISETP.GE.AND P0, PT, R7, R2, PT ;  /* 0x000000020700720c */ /* 0x000fe20003f06270 */
[----:B------:R-:W-:Y:S02]  /*1220*/  HADD2.F32 R31, -RZ, R31.H1_H1 ;  /* 0x3000001fff1f7230 */ /* 0x000fe40000004100 */
[----:B------:R-:W-:-:S03]  /*1230*/  FFMA R9, R37, R33, R9 ;  /* 0x0000002125097223 */ /* 0x000fc60000000009 */
[----:B------:R-:W-:Y:S01]  /*1240*/  FFMA R6, R37, R31, R6 ;  /* 0x0000001f25067223 */ /* 0x000fe20000000006 */
[----:B------:R-:W-:-:S04]  /*1250*/  IADD3 R4, P1, PT, R4, 0x1000, RZ ;  /* 0x0000100004047810 */ /* 0x000fc80007f3e0ff */
[----:B------:R-:W-:Y:S01]  /*1260*/  IADD3.X R5, PT, PT, RZ, R5, RZ, P1, !PT ;  /* 0x00000005ff057210 */ /* 0x000fe20000ffe4ff */
[--C-:B--2---:R-:W-:Y:S02]  /*1270*/  HADD2.F32 R27, -RZ, R34.reuse.H0_H0 ;  /* 0x20000022ff1b7230 */ /* 0x104fe40000004100 */
[----:B------:R-:W-:Y:S02]  /*1280*/  HADD2.F32 R34, -RZ, R34.H1_H1 ;  /* 0x30000022ff227230 */ /* 0x000fe40000004100 */
[----:B---3--:R-:W-:Y:S02]  /*1290*/  HADD2.F32 R25, -RZ, R20.H0_H0 ;  /* 0x20000014ff197230 */ /* 0x008fe40000004100 */
[C---:B------:R-:W-:Y:S01]  /*12a0*/  FFMA R15, R27.reuse, R23, R36 ;  /* 0x000000171b0f7223 */ /* 0x040fe20000000024 */
[----:B------:R-:W-:Y:S02]  /*12b0*/  HADD2.F32 R23, -RZ, R18.H1_H1 ;  /* 0x30000012ff177230 */ /* 0x000fe40000004100 */
[----:B------:R-:W-:Y:S01]  /*12c0*/  FFMA R30, R27, R25, R30 ;  /* 0x000000191b1e7223 */ /* 0x000fe2000000001e */
[----:B----4-:R-:W-:-:S02]  /*12d0*/  HADD2.F32 R18, -RZ, R22.H0_H0 ;  /* 0x20000016ff127230 */ /* 0x010fc40000004100 */
[C---:B------:R-:W-:Y:S01]  /*12e0*/  FFMA R23, R34.reuse, R23, R15 ;  /* 0x0000001722177223 */ /* 0x040fe2000000000f */
[----:B------:R-:W-:Y:S02]  /*12f0*/  HADD2.F32 R15, -RZ, R22.H1_H1 ;  /* 0x30000016ff0f7230 */ /* 0x000fe40000004100 */
[--C-:B-----5:R-:W-:Y:S02]  /*1300*/  HADD2.F32 R25, -RZ, R19.reuse.H0_H0 ;  /* 0x20000013ff197230 */ /* 0x120fe40000004100 */
[C---:B------:R-:W-:Y:S01]  /*1310*/  FFMA R29, R27.reuse, R18, R29 ;  /* 0x000000121b1d7223 */ /* 0x040fe2000000001d */
[----:B------:R-:W-:Y:S02]  /*1320*/  HADD2.F32 R19, -RZ, R19.H1_H1 ;  /* 0x30000013ff137230 */ /* 0x000fe40000004100 */
[----:B------:R-:W-:Y:S01]  /*1330*/  FFMA R10, R27, R25, R10 ;  /* 0x000000191b0a7223 */ /* 0x000fe2000000000a */
[----:B------:R-:W-:Y:S01]  /*1340*/  FFMA R29, R34, R15, R29 ;  /* 0x0000000f221d7223 */ /* 0x000fe2000000001d */
[----:B------:R-:W-:-:S02]  /*1350*/  HADD2.F32 R18, -RZ, R32.H0_H0 ;  /* 0x20000020ff127230 */ /* 0x000fc40000004100 */
[----:B------:R-:W-:Y:S01]  /*1360*/  FFMA R33, R34, R19, R10 ;  /* 0x0000001322217223 */ /* 0x000fe2000000000a */
[----:B------:R-:W-:Y:S02]  /*1370*/  HADD2.F32 R31, -RZ, R32.H1_H1 ;  /* 0x30000020ff1f7230 */ /* 0x000fe40000004100 */
[----:B------:R-:W-:Y:S02]  /*1380*/  HADD2.F32 R35, -RZ, R20.H1_H1 ;  /* 0x30000014ff237230 */ /* 0x000fe40000004100 */
[----:B------:R-:W-:Y:S01]  /*1390*/  FFMA R9, R27, R18, R9 ;  /* 0x000000121b097223 */ /* 0x000fe20000000009 */
[--C-:B------:R-:W-:Y:S02]  /*13a0*/  HADD2.F32 R15, -RZ, R11.reuse.H0_H0 ;  /* 0x2000000bff0f7230 */ /* 0x100fe40000004100 */
[----:B------:R-:W-:Y:S02]  /*13b0*/  HADD2.F32 R11, -RZ, R11.H1_H1 ;  /* 0x3000000bff0b7230 */ /* 0x000fe40000004100 */
[----:B------:R-:W-:-:S02]  /*13c0*/  HADD2.F32 R25, -RZ, R21.H0_H0 ;  /* 0x20000015ff197230 */ /* 0x000fc40000004100 */
[C---:B------:R-:W-:Y:S01]  /*13d0*/  FFMA R8, R27.reuse, R15, R8 ;  /* 0x0000000f1b087223 */ /* 0x040fe20000000008 */
[----:B------:R-:W-:Y:S02]  /*13e0*/  HADD2.F32 R15, -RZ, R21.H1_H1 ;  /* 0x30000015ff0f7230 */ /* 0x000fe40000004100 */
[----:B------:R-:W-:Y:S01]  /*13f0*/  FFMA R12, R27, R25, R12 ;  /* 0x000000191b0c7223 */ /* 0x000fe2000000000c */
[C---:B------:R-:W-:Y:S01]  /*1400*/  FFMA R31, R34.reuse, R31, R9 ;  /* 0x0000001f221f7223 */ /* 0x040fe20000000009 */
[----:B------:R-:W-:Y:S01]  /*1410*/  FFMA R35, R34, R35, R30 ;  /* 0x0000002322237223 */ /* 0x000fe2000000001e */
[--C-:B------:R-:W-:Y:S02]  /*1420*/  HADD2.F32 R10, -RZ, R24.reuse.H0_H0 ;  /* 0x20000018ff0a7230 */ /* 0x100fe40000004100 */
[----:B------:R-:W-:-:S03]  /*1430*/  HADD2.F32 R19, -RZ, R24.H1_H1 ;  /* 0x30000018ff137230 */ /* 0x000fc60000004100 */
[----:B------:R-:W-:Y:S01]  /*1440*/  FFMA R6, R27, R10, R6 ;  /* 0x0000000a1b067223 */ /* 0x000fe20000000006 */
[C---:B------:R-:W-:Y:S01]  /*1450*/  FFMA R27, R34.reuse, R11, R8 ;  /* 0x0000000b221b7223 */ /* 0x040fe20000000008 */
[C---:B------:R-:W-:Y:S02]  /*1460*/  FFMA R15, R34.reuse, R15, R12 ;  /* 0x0000000f220f7223 */ /* 0x040fe4000000000c */
[----:B------:R-:W-:Y:S01]  /*1470*/  FFMA R9, R34, R19, R6 ;  /* 0x0000001322097223 */ /* 0x000fe20000000006 */
[----:B------:R-:W-:Y:S06]  /*1480*/  @!P0 BRA `(.L_x_323) ;  /* 0xfffffff000b08947 */ /* 0x000fec000383ffff */
.L_x_319:
[----:B------:R-:W-:Y:S05]  /*1490*/  BSYNC.RECONVERGENT B0 ;  /* 0x0000000000007941 */ /* 0x000fea0003800200 */
.L_x_318:
        /* <DEDUP_REMOVED lines=9> */
[C---:B------:R-:W-:Y:S02]  /*1530*/  SHF.L.U32 R21, R3.reuse, 0x2, RZ ;  /* 0x0000000203157819 */ /* 0x040fe400000006ff */
[CC--:B------:R-:W-:Y:S01]  /*1540*/  LEA R25, R3.reuse, R3.reuse, 0x2 ;  /* 0x0000000303197211 */ /* 0x0c0fe200078e10ff */
[C---:B------:R-:W-:Y:S01]  /*1550*/  IMAD R37, R3.reuse, 0x6, RZ ;  /* 0x0000000603257824 */ /* 0x040fe200078e02ff */
[C---:B------:R-:W-:Y:S01]  /*1560*/  LEA R22, R3.reuse, -R3, 0x3 ;  /* 0x8000000303167211 */ /* 0x040fe200078e18ff */
[----:B------:R1:W2:Y:S01]  /*1570*/  LDG.E.U16.CONSTANT R14, desc[UR6][R10.64+-0x2] ;  /* 0xfffffe060a0e7981 */ /* 0x0002a2000c1e9500 */
[----:B0-----:R-:W-:-:S03]  /*1580*/  IMAD.WIDE R12, R3, 0x2, R12 ;  /* 0x00000002030c7825 */ /* 0x001fc600078e020c */
[----:B------:R-:W-:Y:S01]  /*1590*/  IADD3 R4, P0, PT, R12, -0x2, RZ ;  /* 0xfffffffe0c047810 */ /* 0x000fe20007f1e0ff */
[----:B------:R-:W-:Y:S01]  /*15a0*/  IMAD.WIDE R18, R3, 0x2, R12 ;  /* 0x0000000203127825 */ /* 0x000fe200078e020c */
[----:B------:R0:W3:Y:S02]  /*15b0*/  LDG.E.U16.CONSTANT R20, desc[UR6][R12.64+-0x2] ;  /* 0xfffffe060c147981 */ /* 0x0000e4000c1e9500 */
[----:B------:R-:W-:-:S03]  /*15c0*/  IADD3.X R5, PT, PT, R13, -0x1, RZ, P0, !PT ;  /* 0xffffffff0d057810 */ /* 0x000fc600007fe4ff */
[----:B------:R-:W4:Y:S01]  /*15d0*/  LDG.E.U16.CONSTANT R18, desc[UR6][R18.64+-0x2] ;  /* 0xfffffe0612127981 */ /* 0x000f22000c1e9500 */
[----:B------:R-:W-:Y:S01]  /*15e0*/  IMAD.WIDE R16, R7, 0x2, R4 ;  /* 0x0000000207107825 */ /* 0x000fe200078e0204 */
[----:B------:R-:W-:-:S03]  /*15f0*/  LEA R7, R3, R3, 0x1 ;  /* 0x0000000303077211 */ /* 0x000fc600078e08ff */
[--C-:B-1----:R-:W-:Y:S02]  /*1600*/  IMAD.WIDE R10, R25, 0x2, R4.reuse ;  /* 0x00000002190a7825 */ /* 0x102fe400078e0204 */
[----:B------:R-:W5:Y:S02]  /*1610*/  LDG.E.U16.CONSTANT R16, desc[UR6][R16.64] ;  /* 0x0000000610107981 */ /* 0x000f64000c1e9500 */
[--C-:B------:R-:W-:Y:S02]  /*1620*/  IMAD.WIDE R2, R7, 0x2, R4.reuse ;  /* 0x0000000207027825 */ /* 0x100fe400078e0204 */
[----:B------:R-:W5:Y:S02]  /*1630*/  LDG.E.U16.CONSTANT R10, desc[UR6][R10.64] ;  /* 0x000000060a0a7981 */ /* 0x000f64000c1e9500 */
[--C-:B------:R-:W-:Y:S02]  /*1640*/  IMAD.WIDE R6, R21, 0x2, R4.reuse ;  /* 0x0000000215067825 */ /* 0x100fe400078e0204 */
[----:B------:R-:W5:Y:S02]  /*1650*/  LDG.E.U16.CONSTANT R2, desc[UR6][R2.64] ;  /* 0x0000000602027981 */ /* 0x000f64000c1e9500 */
[----:B0-----:R-:W-:-:S02]  /*1660*/  IMAD.WIDE R12, R37, 0x2, R4 ;  /* 0x00000002250c7825 */ /* 0x001fc400078e0204 */
[----:B------:R-:W5:Y:S02]  /*1670*/  LDG.E.U16.CONSTANT R6, desc[UR6][R6.64] ;  /* 0x0000000606067981 */ /* 0x000f64000c1e9500 */
[----:B------:R-:W-:Y:S02]  /*1680*/  IMAD.WIDE R4, R22, 0x2, R4 ;  /* 0x0000000216047825 */ /* 0x000fe400078e0204 */
[----:B------:R-:W5:Y:S04]  /*1690*/  LDG.E.U16.CONSTANT R12, desc[UR6][R12.64] ;  /* 0x000000060c0c7981 */ /* 0x000f68000c1e9500 */
[----:B------:R-:W5:Y:S01]  /*16a0*/  LDG.E.U16.CONSTANT R4, desc[UR6][R4.64] ;  /* 0x0000000604047981 */ /* 0x000f62000c1e9500 */
[----:B--2---:R-:W-:Y:S02]  /*16b0*/  HADD2.F32 R14, -RZ, R14.H0_H0 ;  /* 0x2000000eff0e7230 */ /* 0x004fe40000004100 */
[----:B---3--:R-:W-:-:S02]  /*16c0*/  HADD2.F32 R20, -RZ, R20.H0_H0 ;  /* 0x20000014ff147230 */ /* 0x008fc40000004100 */
[----:B----4-:R-:W-:-:S03]  /*16d0*/  HADD2.F32 R18, -RZ, R18.H0_H0 ;  /* 0x20000012ff127230 */ /* 0x010fc60000004100 */
[----:B------:R-:W-:Y:S01]  /*16e0*/  FFMA R23, R14, R20, R23 ;  /* 0x000000140e177223 */ /* 0x000fe20000000017 */
[----:B-----5:R-:W-:Y:S02]  /*16f0*/  HADD2.F32 R16, -RZ, R16.H0_H0 ;  /* 0x20000010ff107230 */ /* 0x020fe40000004100 */
[----:B------:R-:W-:Y:S02]  /*1700*/  HADD2.F32 R10, -RZ, R10.H0_H0 ;  /* 0x2000000aff0a7230 */ /* 0x000fe40000004100 */
[----:B------:R-:W-:Y:S02]  /*1710*/  HADD2.F32 R2, -RZ, R2.H0_H0 ;  /* 0x20000002ff027230 */ /* 0x000fe40000004100 */
[----:B------:R-:W-:Y:S02]  /*1720*/  HADD2.F32 R6, -RZ, R6.H0_H0 ;  /* 0x20000006ff067230 */ /* 0x000fe40000004100 */
[----:B------:R-:W-:Y:S02]  /*1730*/  HADD2.F32 R12, -RZ, R12.H0_H0 ;  /* 0x2000000cff0c7230 */ /* 0x000fe40000004100 */
[----:B------:R-:W-:-:S02]  /*1740*/  HADD2.F32 R4, -RZ, R4.H0_H0 ;  /* 0x20000004ff047230 */ /* 0x000fc40000004100 */
[C---:B------:R-:W-:Y:S01]  /*1750*/  FFMA R35, R14.reuse, R18, R35 ;  /* 0x000000120e237223 */ /* 0x040fe20000000023 */
[C---:B------:R-:W-:Y:S01]  /*1760*/  FFMA R29, R14.reuse, R16, R29 ;  /* 0x000000100e1d7223 */ /* 0x040fe2000000001d */
[C---:B------:R-:W-:Y:S01]  /*1770*/  FFMA R33, R14.reuse, R2, R33 ;  /* 0x000000020e217223 */ /* 0x040fe20000000021 */
[C---:B------:R-:W-:Y:S01]  /*1780*/  FFMA R31, R14.reuse, R6, R31 ;  /* 0x000000060e1f7223 */ /* 0x040fe2000000001f */
[C---:B------:R-:W-:Y:S01]  /*1790*/  FFMA R27, R14.reuse, R10, R27 ;  /* 0x0000000a0e1b7223 */ /* 0x040fe2000000001b */
[C---:B------:R-:W-:Y:S01]  /*17a0*/  FFMA R15, R14.reuse, R12, R15 ;  /* 0x0000000c0e0f7223 */ /* 0x040fe2000000000f */
[----:B------:R-:W-:-:S07]  /*17b0*/  FFMA R9, R14, R4, R9 ;  /* 0x000000040e097223 */ /* 0x000fce0000000009 */
.L_x_325:
[----:B------:R-:W-:Y:S05]  /*17c0*/  BSYNC.RECONVERGENT B0 ;  /* 0x0000000000007941 */ /* 0x000fea0003800200 */
.L_x_324:
        /* <DEDUP_REMOVED lines=23> */
[----:B------:R-:W0:Y:S01]  /*1940*/  SHFL.BFLY PT, R15, R16, 0x8, 0x1f ;  /* 0x0d001f00100f7f89 */ /* 0x000e2200000e0000 */
        /* <DEDUP_REMOVED lines=8> */
[----:B-----5:R-:W-:-:S03]  /*19d0*/  FADD R13, R14, R13 ;  /* 0x0000000d0e0d7221 */ /* 0x020fc60000000000 */
[----:B------:R-:W4:Y:S01]  /*19e0*/  SHFL.BFLY PT, R6, R7, 0x4, 0x1f ;  /* 0x0c801f0007067f89 */ /* 0x000f2200000e0000 */
[----:B0-----:R-:W-:-:S03]  /*19f0*/  FADD R15, R16, R15 ;  /* 0x0000000f100f7221 */ /* 0x001fc60000000000 */
[----:B------:R-:W0:Y:S01]  /*1a00*/  SHFL.BFLY PT, R12, R11, 0x4, 0x1f ;  /* 0x0c801f000b0c7f89 */ /* 0x000e2200000e0000 */
        /* <DEDUP_REMOVED lines=9> */
[----:B----4-:R-:W-:Y:S01]  /*1aa0*/  FADD R6, R7, R6 ;  /* 0x0000000607067221 */ /* 0x010fe20000000000 */
[----:B0-----:R-:W-:Y:S02]  /*1ab0*/  FADD R12, R11, R12 ;  /* 0x0000000c0b0c7221 */ /* 0x001fe40000000000 */
[----:B------:R-:W0:Y:S01]  /*1ac0*/  SHFL.BFLY PT, R5, R4, 0x2, 0x1f ;  /* 0x0c401f0004057f89 */ /* 0x000e2200000e0000 */
[----:B-1----:R-:W-:-:S03]  /*1ad0*/  FADD R14, R13, R14 ;  /* 0x0000000e0d0e7221 */ /* 0x002fc60000000000 */
        /* <DEDUP_REMOVED lines=14> */
[----:B------:R-:W1:Y:S01]  /*1bc0*/  SHFL.BFLY PT, R4, R5, 0x1, 0x1f ;  /* 0x0c201f0005047f89 */ /* 0x000e6200000e0000 */
[----:B--2---:R-:W-:-:S03]  /*1bd0*/  FADD R9, R10, R9 ;  /* 0x000000090a097221 */ /* 0x004fc60000000000 */
[----:B------:R-:W2:Y:S01]  /*1be0*/  SHFL.BFLY PT, R6, R7, 0x1, 0x1f ;  /* 0x0c201f0007067f89 */ /* 0x000ea200000e0000 */
[----:B-----5:R-:W-:-:S03]  /*1bf0*/  FADD R13, R14, R13 ;  /* 0x0000000d0e0d7221 */ /* 0x020fc60000000000 */
[----:B------:R-:W4:Y:S01]  /*1c00*/  SHFL.BFLY PT, R10, R9, 0x1, 0x1f ;  /* 0x0c201f00090a7f89 */ /* 0x000f2200000e0000 */
[----:B---3--:R-:W-:-:S03]  /*1c10*/  FADD R15, R16, R15 ;  /* 0x0000000f100f7221 */ /* 0x008fc60000000000 */
[----:B------:R-:W3:Y:S01]  /*1c20*/  SHFL.BFLY PT, R12, R11, 0x1, 0x1f ;  /* 0x0c201f000b0c7f89 */ /* 0x000ee200000e0000 */
[----:B------:R-:W-:-:S03]  /*1c30*/  FADD R17, R18, R17 ;  /* 0x0000001112117221 */ /* 0x000fc60000000000 */
[----:B------:R-:W5:Y:S01]  /*1c40*/  SHFL.BFLY PT, R14, R13, 0x1, 0x1f ;  /* 0x0c201f000d0e7f89 */ /* 0x000f6200000e0000 */
[----:B0-----:R-:W-:-:S03]  /*1c50*/  FADD R19, R3, R2 ;  /* 0x0000000203137221 */ /* 0x001fc60000000000 */
[----:B------:R-:W0:Y:S01]  /*1c60*/  SHFL.BFLY PT, R16, R15, 0x1, 0x1f ;  /* 0x0c201f000f107f89 */ /* 0x000e2200000e0000 */
[----:B------:R-:W-:-:S03]  /*1c70*/  LOP3.LUT P0, R2, R8, 0x1f, RZ, 0xc0, !PT ;  /* 0x0000001f08027812 */ /* 0x000fc6000780c0ff */
[----:B------:R-:W0:Y:S01]  /*1c80*/  SHFL.BFLY PT, R18, R17, 0x1, 0x1f ;  /* 0x0c201f0011127f89 */ /* 0x000e2200000e0000 */
[----:B-1----:R-:W-:Y:S01]  /*1c90*/  FADD R3, R5, R4 ;  /* 0x0000000405037221 */ /* 0x002fe20000000000 */
[----:B--2---:R-:W-:Y:S01]  /*1ca0*/  FADD R5, R7, R6 ;  /* 0x0000000607057221 */ /* 0x004fe20000000000 */
[----:B----4-:R-:W-:Y:S01]  /*1cb0*/  FADD R7, R9, R10 ;  /* 0x0000000a09077221 */ /* 0x010fe20000000000 */
[----:B---3--:R-:W-:Y:S01]  /*1cc0*/  FADD R9, R11, R12 ;  /* 0x0000000c0b097221 */ /* 0x008fe20000000000 */
[----:B-----5:R-:W-:Y:S01]  /*1cd0*/  FADD R11, R13, R14 ;  /* 0x0000000e0d0b7221 */ /* 0x020fe20000000000 */
[----:B0-----:R-:W-:Y:S01]  /*1ce0*/  FADD R13, R15, R16 ;  /* 0x000000100f0d7221 */ /* 0x001fe20000000000 */
[----:B------:R-:W-:-:S03]  /*1cf0*/  FADD R15, R17, R18 ;  /* 0x00000012110f7221 */ /* 0x000fc60000000000 */
        /* <DEDUP_REMOVED lines=12> */
.L_x_327:
[----:B------:R-:W-:Y:S05]  /*1dc0*/  BSYNC.RECONVERGENT B0 ;  /* 0x0000000000007941 */ /* 0x000fea0003800200 */
.L_x_326:
[----:B------:R-:W-:Y:S06]  /*1dd0*/  BAR.SYNC.DEFER_BLOCKING 0x0 ;  /* 0x0000000000007b1d */ /* 0x000fec0000010000 */
[----:B------:R-:W-:Y:S05]  /*1de0*/  @P1 EXIT ;  /* 0x000000000000194d */ /* 0x000fea0003800000 */
[----:B------:R-:W1:Y:S01]  /*1df0*/  S2UR UR5, SR_CgaCtaId ;  /* 0x00000000000579c3 */ /* 0x000e620000008800 */
[----:B------:R-:W-:Y:S01]  /*1e00*/  ISETP.GT.U32.AND P0, PT, R2, 0x7, PT ;  /* 0x000000070200780c */ /* 0x000fe20003f04070 */
[----:B------:R-:W-:Y:S01]  /*1e10*/  UMOV UR4, 0x400 ;  /* 0x0000040000047882 */ /* 0x000fe20000000000 */
[----:B0-----:R-:W-:Y:S01]  /*1e20*/  HFMA2 R3, -RZ, RZ, 0, 0 ;  /* 0x00000000ff037431 */ /* 0x001fe200000001ff */
        /* <DEDUP_REMOVED lines=9> */
[----:B------:R-:W0:Y:S04]  /*1ec0*/  @!P0 LDS R3, [R2] ;  /* 0x0000000002038984 */ /* 0x000e280000000800 */
[----:B------:R-:W1:Y:S04]  /*1ed0*/  @!P0 LDS R5, [R2+0x4] ;  /* 0x0000040002058984 */ /* 0x000e680000000800 */
[----:B------:R-:W2:Y:S04]  /*1ee0*/  @!P0 LDS R9, [R2+0xc] ;  /* 0x00000c0002098984 */ /* 0x000ea80000000800 */
        /* <DEDUP_REMOVED lines=64> */
[----:B----4-:R-:W-:-:S04]  /*22f0*/  FADD R5, R12, R9 ;  /* 0x000000090c057221 */ /* 0x010fc80000000000 */
[----:B------:R0:W4:Y:S01]  /*2300*/  SHFL.BFLY PT, R12, R3, 0x1, 0x1f ;  /* 0x0c201f00030c7f89 */ /* 0x00012200000e0000 */
[----:B-1----:R-:W-:-:S03]  /*2310*/  FADD R4, R10, R7 ;  /* 0x000000070a047221 */ /* 0x002fc60000000000 */
[----:B------:R0:W1:Y:S01]  /*2320*/  SHFL.BFLY PT, R7, R2, 0x1, 0x1f ;  /* 0x0c201f0002077f89 */ /* 0x00006200000e0000 */
[----:B-----5:R-:W-:-:S03]  /*2330*/  FADD R6, R14, R11 ;  /* 0x0000000b0e067221 */ /* 0x020fc60000000000 */
[----:B------:R0:W0:Y:S01]  /*2340*/  SHFL.BFLY PT, R14, R5, 0x1, 0x1f ;  /* 0x0c201f00050e7f89 */ /* 0x00002200000e0000 */
[----:B--2---:R-:W-:-:S03]  /*2350*/  FADD R8, R16, R13 ;  /* 0x0000000d10087221 */ /* 0x004fc60000000000 */
[----:B------:R2:W0:Y:S01]  /*2360*/  SHFL.BFLY PT, R13, R4, 0x1, 0x1f ;  /* 0x0c201f00040d7f89 */ /* 0x00042200000e0000 */
[----:B------:R-:W-:-:S03]  /*2370*/  FADD R9, R18, R15 ;  /* 0x0000000f12097221 */ /* 0x000fc60000000000 */
[----:B------:R2:W0:Y:S01]  /*2380*/  SHFL.BFLY PT, R15, R6, 0x1, 0x1f ;  /* 0x0c201f00060f7f89 */ /* 0x00042200000e0000 */
[----:B---3--:R-:W-:-:S03]  /*2390*/  FADD R19, R20, R17 ;  /* 0x0000001114137221 */ /* 0x008fc60000000000 */
[----:B------:R2:W3:Y:S04]  /*23a0*/  SHFL.BFLY PT, R17, R8, 0x1, 0x1f ;  /* 0x0c201f0008117f89 */ /* 0x0004e800000e0000 */
[----:B------:R2:W0:Y:S04]  /*23b0*/  SHFL.BFLY PT, R16, R9, 0x1, 0x1f ;  /* 0x0c201f0009107f89 */ /* 0x00042800000e0000 */
[----:B------:R2:W0:Y:S01]  /*23c0*/  SHFL.BFLY PT, R18, R19, 0x1, 0x1f ;  /* 0x0c201f0013127f89 */ /* 0x00042200000e0000 */
[----:B-1--4-:R-:W-:Y:S05]  /*23d0*/  @P0 EXIT ;  /* 0x000000000000094d */ /* 0x012fea0003800000 */
[----:B------:R-:W1:Y:S02]  /*23e0*/  LDC.U8 R10, c[0x0][0x3a8] ;  /* 0x0000ea00ff0a7b82 */ /* 0x000e640000000000 */
[----:B-1----:R-:W-:-:S04]  /*23f0*/  PRMT R10, R10, 0x8880, RZ ;  /* 0x000088800a0a7816 */ /* 0x002fc800000000ff */
[----:B------:R-:W-:-:S13]  /*2400*/  ISETP.NE.AND P0, PT, R10, RZ, PT ;  /* 0x000000ff0a00720c */ /* 0x000fda0003f05270 */
[----:B------:R-:W1:Y:S02]  /*2410*/  @P0 LDC.64 R10, c[0x0][0x390] ;  /* 0x0000e400ff0a0b82 */ /* 0x000e640000000a00 */
[----:B-1----:R-:W-:-:S06]  /*2420*/  @P0 IMAD.WIDE.U32 R10, R0, 0x2, R10 ;  /* 0x00000002000a0825 */ /* 0x002fcc00078e000a */
[----:B------:R1:W4:Y:S01]  /*2430*/  @P0 LDG.E.U16.CONSTANT R10, desc[UR6][R10.64] ;  /* 0x000000060a0a0981 */ /* 0x000322000c1e9500 */
[----:B------:R-:W-:Y:S01]  /*2440*/  FADD R21, R2, R7 ;  /* 0x0000000702157221 */ /* 0x000fe20000000000 */
[----:B------:R-:W-:Y:S01]  /*2450*/  FADD R23, R3, R12 ;  /* 0x0000000c03177221 */ /* 0x000fe20000000000 */
[----:B------:R-:W-:Y:S01]  /*2460*/  IADD3 R7, PT, PT, R0, UR8, RZ ;  /* 0x0000000800077c10 */ /* 0x000fe2000fffe0ff */
[----:B0-----:R-:W0:Y:S01]  /*2470*/  LDC.64 R2, c[0x0][0x398] ;  /* 0x0000e600ff027b82 */ /* 0x001e220000000a00 */
[----:B------:R-:W-:Y:S01]  /*2480*/  FADD R27, R6, R15 ;  /* 0x0000000f061b7221 */ /* 0x000fe20000000000 */
[----:B------:R-:W-:Y:S01]  /*2490*/  MOV R12, RZ ;  /* 0x000000ff000c7202 */ /* 0x000fe20000000f00 */
[----:B------:R-:W-:Y:S01]  /*24a0*/  FADD R13, R4, R13 ;  /* 0x0000000d040d7221 */ /* 0x000fe20000000000 */
[----:B------:R-:W-:Y:S01]  /*24b0*/  IADD3 R15, PT, PT, R7, UR8, RZ ;  /* 0x00000008070f7c10 */ /* 0x000fe2000fffe0ff */
[----:B------:R-:W-:Y:S01]  /*24c0*/  FADD R25, R5, R14 ;  /* 0x0000000e05197221 */ /* 0x000fe20000000000 */
[----:B-1----:R-:W-:Y:S01]  /*24d0*/  FADD R11, R9, R16 ;  /* 0x00000010090b7221 */ /* 0x002fe20000000000 */
[----:B---3--:R-:W-:Y:S01]  /*24e0*/  FADD R17, R8, R17 ;  /* 0x0000001108117221 */ /* 0x008fe20000000000 */
[----:B--2---:R-:W-:Y:S01]  /*24f0*/  IADD3 R9, PT, PT, R15, UR8, RZ ;  /* 0x000000080f097c10 */ /* 0x004fe2000fffe0ff */
[----:B------:R-:W-:Y:S01]  /*2500*/  FADD R29, R19, R18 ;  /* 0x00000012131d7221 */ /* 0x000fe20000000000 */
[----:B0-----:R-:W-:-:S04]  /*2510*/  IMAD.WIDE.U32 R14, R15, 0x2, R2 ;  /* 0x000000020f0e7825 */ /* 0x001fc800078e0002 */
[----:B----4-:R-:W-:-:S05]  /*2520*/  @P0 HADD2.F32 R12, -RZ, R10.H0_H0 ;  /* 0x2000000aff0c0230 */ /* 0x010fca0000004100 */
[--C-:B------:R-:W-:Y:S01]  /*2530*/  FADD R6, R13, R12.reuse ;  /* 0x0000000c0d067221 */ /* 0x100fe20000000000 */
[----:B------:R-:W-:Y:S01]  /*2540*/  IADD3 R13, PT, PT, R9, UR8, RZ ;  /* 0x00000008090d7c10 */ /* 0x000fe2000fffe0ff */
[--C-:B------:R-:W-:Y:S01]  /*2550*/  FADD R4, R21, R12.reuse ;  /* 0x0000000c15047221 */ /* 0x100fe20000000000 */
[--C-:B------:R-:W-:Y:S01]  /*2560*/  FADD R5, R23, R12.reuse ;  /* 0x0000000c17057221 */ /* 0x100fe20000000000 */
[--C-:B------:R-:W-:Y:S01]  /*2570*/  FADD R16, R11, R12.reuse ;  /* 0x0000000c0b107221 */ /* 0x100fe20000000000 */
[----:B------:R-:W-:Y:S01]  /*2580*/  IADD3 R11, PT, PT, R13, UR8, RZ ;  /* 0x000000080d0b7c10 */ /* 0x000fe2000fffe0ff */
[--C-:B------:R-:W-:Y:S01]  /*2590*/  FADD R22, R25, R12.reuse ;  /* 0x0000000c19167221 */ /* 0x100fe20000000000 */
[----:B------:R-:W-:Y:S01]  /*25a0*/  F2FP.F16.F32.PACK_AB R20, RZ, R4 ;  /* 0x00000004ff14723e */ /* 0x000fe200000000ff */
[----:B------:R-:W-:Y:S01]  /*25b0*/  FADD R19, R27, R12 ;  /* 0x0000000c1b137221 */ /* 0x000fe20000000000 */
[----:B------:R-:W-:Y:S01]  /*25c0*/  F2FP.F16.F32.PACK_AB R21, RZ, R5 ;  /* 0x00000005ff15723e */ /* 0x000fe200000000ff */
[----:B------:R-:W-:Y:S01]  /*25d0*/  IMAD.WIDE.U32 R4, R0, 0x2, R2 ;  /* 0x0000000200047825 */ /* 0x000fe200078e0002 */
[----:B------:R-:W-:-:S03]  /*25e0*/  IADD3 R25, PT, PT, R11, UR8, RZ ;  /* 0x000000080b197c10 */ /* 0x000fc6000fffe0ff */
[----:B------:R-:W-:Y:S01]  /*25f0*/  FADD R18, R17, R12 ;  /* 0x0000000c11127221 */ /* 0x000fe20000000000 */
[----:B------:R-:W-:Y:S01]  /*2600*/  F2FP.F16.F32.PACK_AB R23, RZ, R6 ;  /* 0x00000006ff17723e */ /* 0x000fe200000000ff */
[----:B------:R-:W-:Y:S01]  /*2610*/  IMAD.WIDE.U32 R6, R7, 0x2, R2 ;  /* 0x0000000207067825 */ /* 0x000fe200078e0002 */
[----:B------:R-:W-:-:S03]  /*2620*/  PRMT R0, R20, 0x7610, R0 ;  /* 0x0000761014007816 */ /* 0x000fc60000000000 */
[----:B------:R-:W-:Y:S01]  /*2630*/  FADD R17, R29, R12 ;  /* 0x0000000c1d117221 */ /* 0x000fe20000000000 */
[----:B------:R-:W-:Y:S01]  /*2640*/  PRMT R24, R21, 0x7610, R24 ;  /* 0x0000761015187816 */ /* 0x000fe20000000018 */
[--C-:B------:R-:W-:Y:S01]  /*2650*/  IMAD.WIDE.U32 R8, R9, 0x2, R2.reuse ;  /* 0x0000000209087825 */ /* 0x100fe200078e0002 */
[----:B------:R-:W-:Y:S01]  /*2660*/  IADD3 R27, PT, PT, R25, UR8, RZ ;  /* 0x00000008191b7c10 */ /* 0x000fe2000fffe0ff */
[----:B------:R-:W-:Y:S01]  /*2670*/  STG.E.U16 desc[UR6][R4.64], R0 ;  /* 0x0000000004007986 */ /* 0x000fe2000c101506 */
[----:B------:R-:W-:Y:S01]  /*2680*/  F2FP.F16.F32.PACK_AB R22, RZ, R22 ;  /* 0x00000016ff16723e */ /* 0x000fe200000000ff */
[--C-:B------:R-:W-:Y:S01]  /*2690*/  IMAD.WIDE.U32 R12, R13, 0x2, R2.reuse ;  /* 0x000000020d0c7825 */ /* 0x100fe200078e0002 */
[----:B------:R-:W-:Y:S01]  /*26a0*/  F2FP.F16.F32.PACK_AB R19, RZ, R19 ;  /* 0x00000013ff13723e */ /* 0x000fe200000000ff */
[----:B------:R-:W-:Y:S01]  /*26b0*/  STG.E.U16 desc[UR6][R6.64], R24 ;  /* 0x0000001806007986 */ /* 0x000fe2000c101506 */
[----:B------:R-:W-:Y:S01]  /*26c0*/  F2FP.F16.F32.PACK_AB R18, RZ, R18 ;  /* 0x00000012ff12723e */ /* 0x000fe200000000ff */
[--C-:B------:R-:W-:Y:S01]  /*26d0*/  IMAD.WIDE.U32 R10, R11, 0x2, R2.reuse ;  /* 0x000000020b0a7825 */ /* 0x100fe200078e0002 */
[----:B------:R-:W-:Y:S01]  /*26e0*/  F2FP.F16.F32.PACK_AB R16, RZ, R16 ;  /* 0x00000010ff10723e */ /* 0x000fe200000000ff */
[----:B------:R-:W-:Y:S01]  /*26f0*/  STG.E.U16 desc[UR6][R14.64], R23 ;  /* 0x000000170e007986 */ /* 0x000fe2000c101506 */
[----:B------:R-:W-:Y:S01]  /*2700*/  F2FP.F16.F32.PACK_AB R17, RZ, R17 ;  /* 0x00000011ff11723e */ /* 0x000fe200000000ff */
[----:B------:R-:W-:-:S02]  /*2710*/  IMAD.WIDE.U32 R20, R25, 0x2, R2 ;  /* 0x0000000219147825 */ /* 0x000fc400078e0002 */
[----:B------:R-:W-:Y:S02]  /*2720*/  STG.E.U16 desc[UR6][R8.64], R22 ;  /* 0x0000001608007986 */ /* 0x000fe4000c101506 */
[----:B------:R-:W-:Y:S02]  /*2730*/  IMAD.WIDE.U32 R2, R27, 0x2, R2 ;  /* 0x000000021b027825 */ /* 0x000fe400078e0002 */
[----:B------:R-:W-:Y:S04]  /*2740*/  STG.E.U16 desc[UR6][R12.64], R19 ;  /* 0x000000130c007986 */ /* 0x000fe8000c101506 */
[----:B------:R-:W-:Y:S04]  /*2750*/  STG.E.U16 desc[UR6][R10.64], R18 ;  /* 0x000000120a007986 */ /* 0x000fe8000c101506 */
[----:B------:R-:W-:Y:S04]  /*2760*/  STG.E.U16 desc[UR6][R20.64], R16 ;  /* 0x0000001014007986 */ /* 0x000fe8000c101506 */
[----:B------:R-:W-:Y:S01]  /*2770*/  STG.E.U16 desc[UR6][R2.64], R17 ;  /* 0x0000001102007986 */ /* 0x000fe2000c101506 */
[----:B------:R-:W-:Y:S05]  /*2780*/  EXIT ;  /* 0x000000000000794d */ /* 0x000fea0003800000 */
.L_x_328:
        /* <DEDUP_REMOVED lines=15> */
.L_x_938:


//--------------------- .text._Z19gemv_kernel_batchedI6__half7__half2Li256ELi7EEvPKT_S4_S4_PS2_iib --------------------------
	.section	.text._Z19gemv_kernel_batchedI6__half7__half2Li256ELi7EEvPKT_S4_S4_PS2_iib,"ax",@progbits
	.align	128
        .global         _Z19gemv_kernel_batchedI6__half7__half2Li256ELi7EEvPKT_S4_S4_PS2_iib
        .type           _Z19gemv_kernel_batchedI6__half7__half2Li256ELi7EEvPKT_S4_S4_PS2_iib,@function
        .size           _Z19gemv_kernel_batchedI6__half7__half2Li256ELi7EEvPKT_S4_S4_PS2_iib,(.L_x_939 - _Z19gemv_kernel_batchedI6__half7__half2Li256ELi7EEvPKT_S4_S4_PS2_iib)
        .other          _Z19gemv_kernel_batchedI6__half7__half2Li256ELi7EEvPKT_S4_S4_PS2_iib,@"STO_CUDA_ENTRY STV_DEFAULT"
_Z19gemv_kernel_batchedI6__half7__half2Li256ELi7EEvPKT_S4_S4_PS2_iib:
.text._Z19gemv_kernel_batchedI6__half7__half2Li256ELi7EEvPKT_S4_S4_PS2_iib:
        /* <DEDUP_REMOVED lines=48> */
[----:B------:R-:W-:Y:S02]  /*0300*/  HFMA2 R11, -RZ, RZ, 0, 0 ;  /* 0x00000000ff0b7431 */ /* 0x000fe400000001ff */
[----:B0-----:R-:W-:Y:S01]  /*0310*/  IMAD.WIDE.U32 R8, R2, 0x4, R12 ;  /* 0x0000000402087825 */ /* 0x001fe200078e000c */
[----:B------:R-:W-:-:S07]  /*0320*/  MOV R13, RZ ;  /* 0x000000ff000d7202 */ /* 0x000fce0000000f00 */
.L_x_333:
[C---:B------:R-:W-:Y:S01]  /*0330*/  IMAD.WIDE R22, R5.reuse, 0x2, R8 ;  /* 0x0000000205167825 */ /* 0x040fe200078e0208 */
[----:B------:R-:W2:Y:S04]  /*0340*/  LDG.E.CONSTANT R10, desc[UR4][R20.64] ;  /* 0x00000004140a7981 */ /* 0x000ea8000c1e9900 */
[----:B------:R-:W3:Y:S01]  /*0350*/  LDG.E.CONSTANT R12, desc[UR4][R8.64] ;  /* 0x00000004080c7981 */ /* 0x000ee2000c1e9900 */
[----:B------:R-:W-:-:S03]  /*0360*/  IMAD.WIDE R14, R5, 0x2, R22 ;  /* 0x00000002050e7825 */ /* 0x000fc600078e0216 */
[----:B------:R-:W4:Y:S01]  /*0370*/  LDG.E.CONSTANT R22, desc[UR4][R22.64] ;  /* 0x0000000416167981 */ /* 0x000f22000c1e9900 */
[----:B------:R-:W-:-:S03]  /*0380*/  IMAD.WIDE R16, R5, 0x2, R14 ;  /* 0x0000000205107825 */ /* 0x000fc600078e020e */
[----:B------:R0:W5:Y:S01]  /*0390*/  LDG.E.CONSTANT R24, desc[UR4][R14.64] ;  /* 0x000000040e187981 */ /* 0x000162000c1e9900 */
[----:B------:R-:W-:-:S03]  /*03a0*/  IMAD.WIDE R26, R5, 0x2, R16 ;  /* 0x00000002051a7825 */ /* 0x000fc600078e0210 */
[----:B------:R4:W5:Y:S01]  /*03b0*/  LDG.E.CONSTANT R16, desc[UR4][R16.64] ;  /* 0x0000000410107981 */ /* 0x000962000c1e9900 */
[----:B------:R-:W-:-:S03]  /*03c0*/  IMAD.WIDE R28, R5, 0x2, R26 ;  /* 0x00000002051c7825 */ /* 0x000fc600078e021a */
[----:B------:R-:W5:Y:S01]  /*03d0*/  LDG.E.CONSTANT R26, desc[UR4][R26.64] ;  /* 0x000000041a1a7981 */ /* 0x000f62000c1e9900 */
[----:B0-----:R-:W-:-:S03]  /*03e0*/  IMAD.WIDE R14, R5, 0x2, R28 ;  /* 0x00000002050e7825 */ /* 0x001fc600078e021c */
[----:B------:R-:W5:Y:S04]  /*03f0*/  LDG.E.CONSTANT R28, desc[UR4][R28.64] ;  /* 0x000000041c1c7981 */ /* 0x000f68000c1e9900 */
[----:B------:R0:W5:Y:S01]  /*0400*/  LDG.E.CONSTANT R30, desc[UR4][R14.64] ;  /* 0x000000040e1e7981 */ /* 0x000162000c1e9900 */
[----:B------:R-:W-:Y:S02]  /*0410*/  IADD3 R8, P1, PT, R8, 0x400, RZ ;  /* 0x0000040008087810 */ /* 0x000fe40007f3e0ff */
[----:B------:R-:W-:Y:S02]  /*0420*/  IADD3 R6, PT, PT, R6, 0x1, RZ ;  /* 0x0000000106067810 */ /* 0x000fe40007ffe0ff */
[----:B------:R-:W-:Y:S02]  /*0430*/  IADD3.X R9, PT, PT, RZ, R9, RZ, P1, !PT ;  /* 0x00000009ff097210 */ /* 0x000fe40000ffe4ff */
[----:B------:R-:W-:-:S02]  /*0440*/  ISETP.NE.AND P1, PT, R6, RZ, PT ;  /* 0x000000ff0600720c */ /* 0x000fc40003f25270 */
[----:B------:R-:W-:Y:S02]  /*0450*/  IADD3 R20, P2, PT, R20, 0x400, RZ ;  /* 0x0000040014147810 */ /* 0x000fe40007f5e0ff */
[----:B------:R-:W-:Y:S02]  /*0460*/  IADD3 R4, PT, PT, R4, 0x100, RZ ;  /* 0x0000010004047810 */ /* 0x000fe40007ffe0ff */
[----:B------:R-:W-:Y:S01]  /*0470*/  IADD3.X R21, PT, PT, RZ, R21, RZ, P2, !PT ;  /* 0x00000015ff157210 */ /* 0x000fe200017fe4ff */
[----:B--2---:R-:W-:Y:S02]  /*0480*/  HADD2.F32 R32, -RZ, R10.H0_H0 ;  /* 0x2000000aff207230 */ /* 0x004fe40000004100 */
[----:B---3--:R-:W-:Y:S02]  /*0490*/  HADD2.F32 R34, -RZ, R12.H0_H0 ;  /* 0x2000000cff227230 */ /* 0x008fe40000004100 */
[----:B------:R-:W-:Y:S02]  /*04a0*/  HADD2.F32 R10, -RZ, R10.H1_H1 ;  /* 0x3000000aff0a7230 */ /* 0x000fe40000004100 */
[----:B----4-:R-:W-:-:S02]  /*04b0*/  HADD2.F32 R17, -RZ, R22.H1_H1 ;  /* 0x30000016ff117230 */ /* 0x010fc40000004100 */
[C---:B------:R-:W-:Y:S01]  /*04c0*/  FFMA R23, R32.reuse, R34, R13 ;  /* 0x0000002220177223 */ /* 0x040fe2000000000d */
[----:B-----5:R-:W-:Y:S02]  /*04d0*/  HADD2.F32 R36, -RZ, R24.H0_H0 ;  /* 0x20000018ff247230 */ /* 0x020fe40000004100 */
[----:B------:R-:W-:Y:S02]  /*04e0*/  HADD2.F32 R34, -RZ, R22.H0_H0 ;  /* 0x20000016ff227230 */ /* 0x000fe40000004100 */
[----:B------:R-:W-:Y:S02]  /*04f0*/  HADD2.F32 R13, -RZ, R12.H1_H1 ;  /* 0x3000000cff0d7230 */ /* 0x000fe40000004100 */
[----:B------:R-:W-:Y:S01]  /*0500*/  FFMA R36, R32, R36, R33 ;  /* 0x0000002420247223 */ /* 0x000fe20000000021 */
[----:B0-----:R-:W-:Y:S02]  /*0510*/  HADD2.F32 R15, -RZ, R24.H1_H1 ;  /* 0x30000018ff0f7230 */ /* 0x001fe40000004100 */
        /* <DEDUP_REMOVED lines=9> */
[C---:B------:R-:W-:Y:S01]  /*05b0*/  FFMA R24, R32.reuse, R24, R25 ;  /* 0x0000001820187223 */ /* 0x040fe20000000019 */
[----:B------:R-:W-:Y:S02]  /*05c0*/  HADD2.F32 R37, -RZ, R26.H1_H1 ;  /* 0x3000001aff257230 */ /* 0x000fe40000004100 */
[----:B------:R-:W-:Y:S01]  /*05d0*/  FFMA R34, R32, R34, R35 ;  /* 0x0000002220227223 */ /* 0x000fe20000000023 */
[----:B------:R-:W-:Y:S02]  /*05e0*/  HADD2.F32 R31, -RZ, R28.H1_H1 ;  /* 0x3000001cff1f7230 */ /* 0x000fe40000004100 */
[----:B------:R-:W-:Y:S02]  /*05f0*/  HADD2.F32 R25, -RZ, R30.H1_H1 ;  /* 0x3000001eff197230 */ /* 0x000fe40000004100 */
[C---:B------:R-:W-:Y:S01]  /*0600*/  FFMA R13, R10.reuse, R13, R23 ;  /* 0x0000000d0a0d7223 */ /* 0x040fe20000000017 */
[C---:B------:R-:W-:Y:S01]  /*0610*/  FFMA R35, R10.reuse, R17, R34 ;  /* 0x000000110a237223 */ /* 0x040fe20000000022 */
[C---:B------:R-:W-:Y:S01]  /*0620*/  FFMA R11, R10.reuse, R11, R15 ;  /* 0x0000000b0a0b7223 */ /* 0x040fe2000000000f */
[C---:B------:R-:W-:Y:S01]  /*0630*/  FFMA R37, R10.reuse, R37, R14 ;  /* 0x000000250a257223 */ /* 0x040fe2000000000e */
[C---:B------:R-:W-:Y:S01]  /*0640*/  FFMA R31, R10.reuse, R31, R22 ;  /* 0x0000001f0a1f7223 */ /* 0x040fe20000000016 */
[----:B------:R-:W-:Y:S01]  /*0650*/  FFMA R25, R10, R25, R24 ;  /* 0x000000190a197223 */ /* 0x000fe20000000018 */
[----:B------:R-:W-:Y:S06]  /*0660*/  @P1 BRA `(.L_x_333) ;  /* 0xfffffffc00301947 */ /* 0x000fec000383ffff */
.L_x_332:
[----:B------:R-:W-:Y:S05]  /*0670*/  BSYNC.RECONVERGENT B1 ;  /* 0x0000000000017941 */ /* 0x000fea0003800200 */
.L_x_331:
[----:B------:R-:W-:Y:S05]  /*0680*/  @!P0 BRA `(.L_x_330) ;  /* 0x0000000c00088947 */ /* 0x000fea0003800000 */
[----:B------:R-:W-:-:S04]  /*0690*/  IMAD.WIDE R14, R5, 0xa, RZ ;  /* 0x0000000a050e7825 */ /* 0x000fc800078e02ff */
[----:B------:R-:W-:Y:S01]  /*06a0*/  IMAD.WIDE.U32 R16, R4, 0x4, RZ ;  /* 0x0000000404107825 */ /* 0x000fe200078e00ff */
[----:B------:R-:W-:Y:S02]  /*06b0*/  IADD3 R8, P0, PT, -R14, 0x400, RZ ;  /* 0x000004000e087810 */ /* 0x000fe40007f1e1ff */
[----:B------:R-:W-:Y:S02]  /*06c0*/  MOV R6, R16 ;  /* 0x0000001000067202 */ /* 0x000fe40000000f00 */
[----:B------:R-:W-:Y:S02]  /*06d0*/  MOV R9, R17 ;  /* 0x0000001100097202 */ /* 0x000fe40000000f00 */
[----:B------:R-:W-:-:S07]  /*06e0*/  IADD3.X R10, PT, PT, RZ, ~R15, RZ, P0, !PT ;  /* 0x8000000fff0a7210 */ /* 0x000fce00007fe4ff */
.L_x_334:
[----:B------:R-:W-:Y:S02]  /*06f0*/  IADD3 R22, P1, PT, R6, UR8, RZ ;  /* 0x0000000806167c10 */ /* 0x000fe4000ff3e0ff */
[----:B------:R-:W-:Y:S02]  /*0700*/  IADD3 R16, P0, PT, R18, R6, RZ ;  /* 0x0000000612107210 */ /* 0x000fe40007f1e0ff */
[----:B------:R-:W-:Y:S02]  /*0710*/  IADD3.X R23, PT, PT, R9, UR9, RZ, P1, !PT ;  /* 0x0000000909177c10 */ /* 0x000fe40008ffe4ff */
[----:B------:R-:W-:Y:S01]  /*0720*/  IADD3.X R17, PT, PT, R19, R9, RZ, P0, !PT ;  /* 0x0000000913117210 */ /* 0x000fe200007fe4ff */
[C---:B------:R-:W-:Y:S02]  /*0730*/  IMAD.WIDE R14, R5.reuse, 0x2, R22 ;  /* 0x00000002050e7825 */ /* 0x040fe400078e0216 */
[----:B------:R-:W2:Y:S04]  /*0740*/  LDG.E.CONSTANT R20, desc[UR4][R22.64] ;  /* 0x0000000416147981 */ /* 0x000ea8000c1e9900 */
[----:B------:R-:W3:Y:S04]  /*0750*/  LDG.E.CONSTANT R26, desc[UR4][R16.64] ;  /* 0x00000004101a7981 */ /* 0x000ee8000c1e9900 */
[----:B------:R0:W4:Y:S02]  /*0760*/  LDG.E.CONSTANT R29, desc[UR4][R14.64] ;  /* 0x000000040e1d7981 */ /* 0x000124000c1e9900 */
[----:B0-----:R-:W-:-:S05]  /*0770*/  IMAD.WIDE R14, R5, 0x2, R14 ;  /* 0x00000002050e7825 */ /* 0x001fca00078e020e */
[----:B------:R0:W5:Y:S02]  /*0780*/  LDG.E.CONSTANT R21, desc[UR4][R14.64] ;  /* 0x000000040e157981 */ /* 0x000164000c1e9900 */
[----:B0-----:R-:W-:-:S05]  /*0790*/  IMAD.WIDE R14, R5, 0x2, R14 ;  /* 0x00000002050e7825 */ /* 0x001fca00078e020e */
[----:B------:R0:W4:Y:S02]  /*07a0*/  LDG.E.CONSTANT R12, desc[UR4][R14.64] ;  /* 0x000000040e0c7981 */ /* 0x000124000c1e9900 */
[----:B0-----:R-:W-:-:S05]  /*07b0*/  IMAD.WIDE R14, R5, 0x2, R14 ;  /* 0x00000002050e7825 */ /* 0x001fca00078e020e */
[----:B------:R0:W4:Y:S02]  /*07c0*/  LDG.E.CONSTANT R28, desc[UR4][R14.64] ;  /* 0x000000040e1c7981 */ /* 0x000124000c1e9900 */
[----:B0-----:R-:W-:-:S05]  /*07d0*/  IMAD.WIDE R14, R5, 0x2, R14 ;  /* 0x00000002050e7825 */ /* 0x001fca00078e020e */
[----:B------:R0:W4:Y:S02]  /*07e0*/  LDG.E.CONSTANT R27, desc[UR4][R14.64] ;  /* 0x000000040e1b7981 */ /* 0x000124000c1e9900 */
[----:B0-----:R-:W-:-:S05]  /*07f0*/  IMAD.WIDE R14, R5, 0x2, R14 ;  /* 0x00000002050e7825 */ /* 0x001fca00078e020e */
[----:B------:R0:W4:Y:S01]  /*0800*/  LDG.E.CONSTANT R30, desc[UR4][R14.64] ;  /* 0x000000040e1e7981 */ /* 0x000122000c1e9900 */
[----:B--2---:R-:W-:Y:S02]  /*0810*/  HADD2.F32 R24, -RZ, R20.H0_H0 ;  /* 0x20000014ff187230 */ /* 0x004fe40000004100 */
[----:B---3--:R-:W-:-:S05]  /*0820*/  HADD2.F32 R32, -RZ, R26.H0_H0 ;  /* 0x2000001aff207230 */ /* 0x008fca0000004100 */
[----:B------:R-:W-:Y:S01]  /*0830*/  FFMA R24, R32, R24, R13 ;  /* 0x0000001820187223 */ /* 0x000fe2000000000d */
[----:B------:R-:W-:Y:S02]  /*0840*/  HADD2.F32 R13, -RZ, R20.H1_H1 ;  /* 0x30000014ff0d7230 */ /* 0x000fe40000004100 */
[----:B------:R-:W-:Y:S02]  /*0850*/  HADD2.F32 R26, -RZ, R26.H1_H1 ;  /* 0x3000001aff1a7230 */ /* 0x000fe40000004100 */
[----:B-----5:R-:W-:-:S05]  /*0860*/  HADD2.F32 R20, -RZ, R21.H0_H0 ;  /* 0x20000015ff147230 */ /* 0x020fca0000004100 */
[----:B------:R-:W-:Y:S01]  /*0870*/  FFMA R33, R32, R20, R33 ;  /* 0x0000001420217223 */ /* 0x000fe20000000021 */
[----:B------:R-:W-:Y:S01]  /*0880*/  FFMA R24, R26, R13, R24 ;  /* 0x0000000d1a187223 */ /* 0x000fe20000000018 */
[----:B----4-:R-:W-:Y:S02]  /*0890*/  HADD2.F32 R13, -RZ, R29.H0_H0 ;  /* 0x2000001dff0d7230 */ /* 0x010fe40000004100 */
[----:B------:R-:W-:-:S05]  /*08a0*/  HADD2.F32 R20, -RZ, R12.H0_H0 ;  /* 0x2000000cff147230 */ /* 0x000fca0000004100 */
[C---:B------:R-:W-:Y:S01]  /*08b0*/  FFMA R11, R32.reuse, R20, R11 ;  /* 0x00000014200b7223 */ /* 0x040fe2000000000b */
[----:B------:R-:W-:Y:S01]  /*08c0*/  FFMA R35, R32, R13, R35 ;  /* 0x0000000d20237223 */ /* 0x000fe20000000023 */
[----:B------:R-:W-:-:S05]  /*08d0*/  HADD2.F32 R20, -RZ, R28.H0_H0 ;  /* 0x2000001cff147230 */ /* 0x000fca0000004100 */
[----:B------:R-:W-:Y:S02]  /*08e0*/  FFMA R13, R32, R20, R37 ;  /* 0x00000014200d7223 */ /* 0x000fe40000000025 */
[----:B------:R-:W2:Y:S04]  /*08f0*/  LDG.E.CONSTANT R20, desc[UR4][R16.64+0x400] ;  /* 0x0004000410147981 */ /* 0x000ea8000c1e9900 */
[----:B------:R-:W3:Y:S01]  /*0900*/  LDG.E.CONSTANT R37, desc[UR4][R22.64+0x400] ;  /* 0x0004000416257981 */ /* 0x000ee2000c1e9900 */
[----:B0-----:R-:W-:Y:S01]  /*0910*/  IADD3 R14, P0, PT, R14, R8, RZ ;  /* 0x000000080e0e7210 */ /* 0x001fe20007f1e0ff */
[----:B------:R-:W-:Y:S02]  /*0920*/  HADD2.F32 R21, -RZ, R21.H1_H1 ;  /* 0x30000015ff157230 */ /* 0x000fe40000004100 */
[----:B------:R-:W-:Y:S01]  /*0930*/  HADD2.F32 R34, -RZ, R27.H0_H0 ;  /* 0x2000001bff227230 */ /* 0x000fe20000004100 */
[----:B------:R-:W-:-:S02]  /*0940*/  IADD3.X R15, PT, PT, R15, R10, RZ, P0, !PT ;  /* 0x0000000a0f0f7210 */ /* 0x000fc400007fe4ff */
[----:B------:R-:W-:Y:S02]  /*0950*/  FFMA R33, R26, R21, R33 ;  /* 0x000000151a217223 */ /* 0x000fe40000000021 */
[----:B------:R-:W-:Y:S01]  /*0960*/  FFMA R31, R32, R34, R31 ;  /* 0x00000022201f7223 */ /* 0x000fe2000000001f */
[----:B------:R0:W4:Y:S01]  /*0970*/  LDG.E.CONSTANT R21, desc[UR4][R14.64] ;  /* 0x000000040e157981 */ /* 0x000122000c1e9900 */
[----:B------:R-:W-:Y:S02]  /*0980*/  HADD2.F32 R29, -RZ, R29.H1_H1 ;  /* 0x3000001dff1d7230 */ /* 0x000fe40000004100 */
[----:B------:R-:W-:Y:S02]  /*0990*/  HADD2.F32 R12, -RZ, R12.H1_H1 ;  /* 0x3000000cff0c7230 */ /* 0x000fe40000004100 */
[----:B------:R-:W-:Y:S02]  /*09a0*/  HADD2.F32 R34, -RZ, R30.H0_H0 ;  /* 0x2000001eff227230 */ /* 0x000fe40000004100 */
[----:B0-----:R-:W-:-:S04]  /*09b0*/  IMAD.WIDE R14, R5, 0x2, R14 ;  /* 0x00000002050e7825 */ /* 0x001fc800078e020e */
[----:B------:R-:W-:Y:S01]  /*09c0*/  FFMA R35, R26, R29, R35 ;  /* 0x0000001d1a237223 */ /* 0x000fe20000000023 */
[----:B------:R-:W-:Y:S01]  /*09d0*/  FFMA R25, R32, R34, R25 ;  /* 0x0000002220197223 */ /* 0x000fe20000000019 */
[----:B------:R-:W-:Y:S02]  /*09e0*/  HADD2.F32 R32, -RZ, R28.H1_H1 ;  /* 0x3000001cff207230 */ /* 0x000fe40000004100 */
[----:B------:R-:W-:Y:S01]  /*09f0*/  FFMA R11, R26, R12, R11 ;  /* 0x0000000c1a0b7223 */ /* 0x000fe2000000000b */
[----:B------:R-:W-:Y:S01]  /*0a00*/  IMAD.WIDE R28, R5, 0x2, R14 ;  /* 0x00000002051c7825 */ /* 0x000fe200078e020e */
[----:B------:R-:W5:Y:S04]  /*0a10*/  LDG.E.CONSTANT R34, desc[UR4][R14.64] ;  /* 0x000000040e227981 */ /* 0x000f68000c1e9900 */
[----:B------:R0:W4:Y:S01]  /*0a20*/  LDG.E.CONSTANT R12, desc[UR4][R28.64] ;  /* 0x000000041c0c7981 */ /* 0x000122000c1e9900 */
[----:B------:R-:W-:-:S02]  /*0a30*/  HADD2.F32 R27, -RZ, R27.H1_H1 ;  /* 0x3000001bff1b7230 */ /* 0x000fc40000004100 */
[----:B------:R-:W-:Y:S02]  /*0a40*/  HADD2.F32 R30, -RZ, R30.H1_H1 ;  /* 0x3000001eff1e7230 */ /* 0x000fe40000004100 */
[----:B0-----:R-:W-:-:S04]  /*0a50*/  IMAD.WIDE R28, R5, 0x2, R28 ;  /* 0x00000002051c7825 */ /* 0x001fc800078e021c */
[C---:B------:R-:W-:Y:S01]  /*0a60*/  FFMA R13, R26.reuse, R32, R13 ;  /* 0x000000201a0d7223 */ /* 0x040fe2000000000d */
[C---:B------:R-:W-:Y:S01]  /*0a70*/  FFMA R31, R26.reuse, R27, R31 ;  /* 0x0000001b1a1f7223 */ /* 0x040fe2000000001f */
[----:B------:R-:W-:Y:S01]  /*0a80*/  FFMA R25, R26, R30, R25 ;  /* 0x0000001e1a197223 */ /* 0x000fe20000000019 */
[----:B------:R-:W4:Y:S01]  /*0a90*/  LDG.E.CONSTANT R32, desc[UR4][R28.64] ;  /* 0x000000041c207981 */ /* 0x000f22000c1e9900 */
[----:B------:R-:W-:-:S05]  /*0aa0*/  IMAD.WIDE R14, R5, 0x2, R28 ;  /* 0x00000002050e7825 */ /* 0x000fca00078e021c */
[----:B------:R3:W4:Y:S01]  /*0ab0*/  LDG.E.CONSTANT R30, desc[UR4][R14.64] ;  /* 0x000000040e1e7981 */ /* 0x000722000c1e9900 */
[----:B------:R-:W-:-:S04]  /*0ac0*/  IMAD.WIDE R26, R5, 0x2, R14 ;  /* 0x00000002051a7825 */ /* 0x000fc800078e020e */
[----:B--2---:R-:W-:Y:S02]  /*0ad0*/  HADD2.F32 R36, -RZ, R20.H0_H0 ;  /* 0x20000014ff247230 */ /* 0x004fe40000004100 */
[----:B---3--:R-:W-:-:S05]  /*0ae0*/  HADD2.F32 R15, -RZ, R37.H0_H0 ;  /* 0x20000025ff0f7230 */ /* 0x008fca0000004100 */
[----:B------:R-:W-:Y:S02]  /*0af0*/  FFMA R15, R36, R15, R24 ;  /* 0x0000000f240f7223 */ /* 0x000fe40000000018 */
[----:B------:R-:W2:Y:S01]  /*0b00*/  LDG.E.CONSTANT R24, desc[UR4][R26.64] ;  /* 0x000000041a187981 */ /* 0x000ea2000c1e9900 */
[----:B------:R-:W-:Y:S02]  /*0b10*/  HADD2.F32 R20, -RZ, R20.H1_H1 ;  /* 0x30000014ff147230 */ /* 0x000fe40000004100 */
[----:B------:R-:W-:Y:S02]  /*0b20*/  HADD2.F32 R37, -RZ, R37.H1_H1 ;  /* 0x30000025ff257230 */ /* 0x000fe40000004100 */
[----:B-----5:R-:W-:-:S05]  /*0b30*/  HADD2.F32 R14, -RZ, R34.H0_H0 ;  /* 0x20000022ff0e7230 */ /* 0x020fca0000004100 */
[----:B------:R-:W-:Y:S01]  /*0b40*/  FFMA R33, R36, R14, R33 ;  /* 0x0000000e24217223 */ /* 0x000fe20000000021 */
[----:B----4-:R-:W-:-:S05]  /*0b50*/  HADD2.F32 R14, -RZ, R12.H0_H0 ;  /* 0x2000000cff0e7230 */ /* 0x010fca0000004100 */
[----:B------:R-:W-:Y:S01]  /*0b60*/  FFMA R11, R36, R14, R11 ;  /* 0x0000000e240b7223 */ /* 0x000fe2000000000b */
[----:B------:R-:W-:Y:S02]  /*0b70*/  HADD2.F32 R14, -RZ, R32.H0_H0 ;  /* 0x20000020ff0e7230 */ /* 0x000fe40000004100 */
[----:B------:R-:W-:-:S03]  /*0b80*/  FFMA R37, R20, R37, R15 ;  /* 0x0000002514257223 */ /* 0x000fc6000000000f */
[----:B------:R-:W-:Y:S01]  /*0b90*/  FFMA R13, R36, R14, R13 ;  /* 0x0000000e240d7223 */ /* 0x000fe2000000000d */
[----:B------:R-:W-:Y:S02]  /*0ba0*/  HADD2.F32 R14, -RZ, R30.H0_H0 ;  /* 0x2000001eff0e7230 */ /* 0x000fe40000004100 */
[----:B------:R-:W-:-:S03]  /*0bb0*/  HADD2.F32 R29, -RZ, R21.H0_H0 ;  /* 0x20000015ff1d7230 */ /* 0x000fc60000004100 */
[C---:B------:R-:W-:Y:S02]  /*0bc0*/  FFMA R14, R36.reuse, R14, R31 ;  /* 0x0000000e240e7223 */ /* 0x040fe4000000001f */
[----:B------:R-:W3:Y:S01]  /*0bd0*/  LDG.E.CONSTANT R31, desc[UR4][R16.64+0x800] ;  /* 0x00080004101f7981 */ /* 0x000ee2000c1e9900 */
[----:B------:R-:W-:Y:S01]  /*0be0*/  FFMA R29, R36, R29, R35 ;  /* 0x0000001d241d7223 */ /* 0x000fe20000000023 */
[----:B------:R-:W-:-:S05]  /*0bf0*/  HADD2.F32 R12, -RZ, R12.H1_H1 ;  /* 0x3000000cff0c7230 */ /* 0x000fca0000004100 */
[----:B------:R-:W-:Y:S01]  /*0c00*/  FFMA R11, R20, R12, R11 ;  /* 0x0000000c140b7223 */ /* 0x000fe2000000000b */
[----:B--2---:R-:W-:Y:S01]  /*0c10*/  HADD2.F32 R28, -RZ, R24.H0_H0 ;  /* 0x20000018ff1c7230 */ /* 0x004fe20000004100 */
[----:B------:R-:W2:Y:S04]  /*0c20*/  LDG.E.CONSTANT R16, desc[UR4][R16.64+0xc00] ;  /* 0x000c000410107981 */ /* 0x000ea8000c1e9900 */
[----:B------:R-:W-:Y:S01]  /*0c30*/  FFMA R15, R36, R28, R25 ;  /* 0x0000001c240f7223 */ /* 0x000fe20000000019 */
[----:B------:R-:W-:Y:S02]  /*0c40*/  HADD2.F32 R25, -RZ, R21.H1_H1 ;  /* 0x30000015ff197230 */ /* 0x000fe40000004100 */
[----:B------:R-:W4:Y:S01]  /*0c50*/  LDG.E.CONSTANT R21, desc[UR4][R22.64+0x800] ;  /* 0x0008000416157981 */ /* 0x000f22000c1e9900 */
[----:B------:R-:W-:-:S02]  /*0c60*/  IADD3 R28, P0, PT, R26, R8, RZ ;  /* 0x000000081a1c7210 */ /* 0x000fc40007f1e0ff */
[----:B------:R-:W-:Y:S02]  /*0c70*/  FFMA R25, R20, R25, R29 ;  /* 0x0000001914197223 */ /* 0x000fe4000000001d */
[----:B------:R-:W-:Y:S01]  /*0c80*/  IADD3.X R29, PT, PT, R27, R10, RZ, P0, !PT ;  /* 0x0000000a1b1d7210 */ /* 0x000fe200007fe4ff */
[----:B------:R-:W-:-:S04]  /*0c90*/  HADD2.F32 R27, -RZ, R34.H1_H1 ;  /* 0x30000022ff1b7230 */ /* 0x000fc80000004100 */
[----:B------:R0:W5:Y:S01]  /*0ca0*/  LDG.E.CONSTANT R36, desc[UR4][R28.64] ;  /* 0x000000041c247981 */ /* 0x000162000c1e9900 */
[----:B------:R-:W-:-:S05]  /*0cb0*/  IMAD.WIDE R34, R5, 0x2, R28 ;  /* 0x0000000205227825 */ /* 0x000fca00078e021c */
[----:B------:R1:W2:Y:S01]  /*0cc0*/  LDG.E.CONSTANT R26, desc[UR4][R34.64] ;  /* 0x00000004221a7981 */ /* 0x0002a2000c1e9900 */
[----:B0-----:R-:W-:-:S05]  /*0cd0*/  IMAD.WIDE R28, R5, 0x2, R34 ;  /* 0x00000002051c7825 */ /* 0x001fca00078e0222 */
[----:B------:R-:W2:Y:S01]  /*0ce0*/  LDG.E.CONSTANT R12, desc[UR4][R28.64] ;  /* 0x000000041c0c7981 */ /* 0x000ea2000c1e9900 */
[----:B------:R-:W-:Y:S01]  /*0cf0*/  FFMA R27, R20, R27, R33 ;  /* 0x0000001b141b7223 */ /* 0x000fe20000000021 */
[----:B-1----:R-:W-:Y:S02]  /*0d00*/  HADD2.F32 R34, -RZ, R32.H1_H1 ;  /* 0x30000020ff227230 */ /* 0x002fe40000004100 */
[----:B------:R-:W-:-:S04]  /*0d10*/  IMAD.WIDE R32, R5, 0x2, R28 ;  /* 0x0000000205207825 */ /* 0x000fc800078e021c */
[----:B------:R-:W-:Y:S01]  /*0d20*/  FFMA R13, R20, R34, R13 ;  /* 0x00000022140d7223 */ /* 0x000fe2000000000d */
[----:B------:R-:W-:Y:S01]  /*0d30*/  HADD2.F32 R30, -RZ, R30.H1_H1 ;  /* 0x3000001eff1e7230 */ /* 0x000fe20000004100 */
[----:B------:R0:W2:Y:S01]  /*0d40*/  LDG.E.CONSTANT R17, desc[UR4][R32.64] ;  /* 0x0000000420117981 */ /* 0x0000a2000c1e9900 */
[----:B------:R-:W-:Y:S02]  /*0d50*/  HADD2.F32 R24, -RZ, R24.H1_H1 ;  /* 0x30000018ff187230 */ /* 0x000fe40000004100 */
[----:B------:R-:W-:-:S04]  /*0d60*/  IMAD.WIDE R34, R5, 0x2, R32 ;  /* 0x0000000205227825 */ /* 0x000fc800078e0220 */
[C---:B------:R-:W-:Y:S01]  /*0d70*/  FFMA R14, R20.reuse, R30, R14 ;  /* 0x0000001e140e7223 */ /* 0x040fe2000000000e */
[----:B------:R1:W2:Y:S01]  /*0d80*/  LDG.E.CONSTANT R29, desc[UR4][R22.64+0xc00] ;  /* 0x000c0004161d7981 */ /* 0x0002a2000c1e9900 */
[----:B------:R-:W-:-:S03]  /*0d90*/  FFMA R15, R20, R24, R15 ;  /* 0x00000018140f7223 */ /* 0x000fc6000000000f */
[----:B------:R-:W2:Y:S01]  /*0da0*/  LDG.E.CONSTANT R28, desc[UR4][R34.64] ;  /* 0x00000004221c7981 */ /* 0x000ea2000c1e9900 */
[----:B0-----:R-:W-:-:S04]  /*0db0*/  IMAD.WIDE R32, R5, 0x2, R34 ;  /* 0x0000000205207825 */ /* 0x001fc800078e0222 */
[--C-:B---3--:R-:W-:Y:S02]  /*0dc0*/  HADD2.F32 R30, -RZ, R31.reuse.H0_H0 ;  /* 0x2000001fff1e7230 */ /* 0x108fe40000004100 */
[----:B------:R-:W-:Y:S02]  /*0dd0*/  HADD2.F32 R31, -RZ, R31.H1_H1 ;  /* 0x3000001fff1f7230 */ /* 0x000fe40000004100 */
[----:B----4-:R-:W-:-:S05]  /*0de0*/  HADD2.F32 R20, -RZ, R21.H0_H0 ;  /* 0x20000015ff147230 */ /* 0x010fca0000004100 */
[----:B------:R-:W-:Y:S01]  /*0df0*/  FFMA R37, R30, R20, R37 ;  /* 0x000000141e257223 */ /* 0x000fe20000000025 */
[----:B------:R-:W-:Y:S01]  /*0e00*/  IADD3 R20, P0, PT, R32, R8, RZ ;  /* 0x0000000820147210 */ /* 0x000fe20007f1e0ff */
[----:B------:R-:W-:Y:S01]  /*0e10*/  HADD2.F32 R24, -RZ, R21.H1_H1 ;  /* 0x30000015ff187230 */ /* 0x000fe20000004100 */
[----:B------:R0:W3:Y:S02]  /*0e20*/  LDG.E.CONSTANT R32, desc[UR4][R32.64] ;  /* 0x0000000420207981 */ /* 0x0000e4000c1e9900 */
[----:B------:R-:W-:-:S03]  /*0e30*/  IADD3.X R21, PT, PT, R33, R10, RZ, P0, !PT ;  /* 0x0000000a21157210 */ /* 0x000fc600007fe4ff */
[----:B-1----:R-:W-:Y:S02]  /*0e40*/  IMAD.WIDE R22, R5, 0x2, R20 ;  /* 0x0000000205167825 */ /* 0x002fe400078e0214 */
[----:B------:R2:W4:Y:S02]  /*0e50*/  LDG.E.CONSTANT R34, desc[UR4][R20.64] ;  /* 0x0000000414227981 */ /* 0x000524000c1e9900 */
[----:B0-----:R-:W-:Y:S01]  /*0e60*/  FFMA R33, R31, R24, R37 ;  /* 0x000000181f217223 */ /* 0x001fe20000000025 */
[----:B-----5:R-:W-:Y:S01]  /*0e70*/  HADD2.F32 R37, -RZ, R36.H0_H0 ;  /* 0x20000024ff257230 */ /* 0x020fe20000004100 */
[----:B------:R0:W5:Y:S04]  /*0e80*/  LDG.E.CONSTANT R35, desc[UR4][R22.64] ;  /* 0x0000000416237981 */ /* 0x000168000c1e9900 */
[----:B------:R-:W-:Y:S01]  /*0e90*/  FFMA R37, R30, R37, R25 ;  /* 0x000000251e257223 */ /* 0x000fe20000000019 */
[----:B------:R-:W-:-:S04]  /*0ea0*/  IMAD.WIDE R24, R5, 0x2, R22 ;  /* 0x0000000205187825 */ /* 0x000fc800078e0216 */
[----:B--2---:R-:W-:Y:S02]  /*0eb0*/  HADD2.F32 R20, -RZ, R26.H0_H0 ;  /* 0x2000001aff147230 */ /* 0x004fe40000004100 */
[----:B0-----:R-:W-:Y:S02]  /*0ec0*/  HADD2.F32 R22, -RZ, R36.H1_H1 ;  /* 0x30000024ff167230 */ /* 0x001fe40000004100 */
[----:B------:R-:W-:Y:S02]  /*0ed0*/  HADD2.F32 R21, -RZ, R26.H1_H1 ;  /* 0x3000001aff157230 */ /* 0x000fe40000004100 */
[----:B------:R-:W-:Y:S01]  /*0ee0*/  FFMA R20, R30, R20, R27 ;  /* 0x000000141e147223 */ /* 0x000fe2000000001b */
[----:B------:R-:W-:Y:S01]  /*0ef0*/  IMAD.WIDE R26, R5, 0x2, R24 ;  /* 0x00000002051a7825 */ /* 0x000fe200078e0218 */
[----:B------:R0:W2:Y:S03]  /*0f00*/  LDG.E.CONSTANT R36, desc[UR4][R24.64] ;  /* 0x0000000418247981 */ /* 0x0000a6000c1e9900 */
[C---:B0-----:R-:W-:Y:S01]  /*0f10*/  FFMA R25, R31.reuse, R22, R37 ;  /* 0x000000161f197223 */ /* 0x041fe20000000025 */
[----:B------:R-:W-:Y:S01]  /*0f20*/  FFMA R37, R31, R21, R20 ;  /* 0x000000151f257223 */ /* 0x000fe20000000014 */
[----:B------:R-:W-:Y:S01]  /*0f30*/  IMAD.WIDE R20, R5, 0x2, R26 ;  /* 0x0000000205147825 */ /* 0x000fe200078e021a */
[----:B------:R0:W2:Y:S03]  /*0f40*/  LDG.E.CONSTANT R24, desc[UR4][R26.64] ;  /* 0x000000041a187981 */ /* 0x0000a6000c1e9900 */
[----:B------:R-:W-:-:S05]  /*0f50*/  HADD2.F32 R22, -RZ, R12.H0_H0 ;  /* 0x2000000cff167230 */ /* 0x000fca0000004100 */
[----:B0-----:R-:W-:Y:S01]  /*0f60*/  FFMA R26, R30, R22, R11 ;  /* 0x000000161e1a7223 */ /* 0x001fe2000000000b */
[----:B------:R-:W-:Y:S01]  /*0f70*/  IMAD.WIDE R22, R5, 0x2, R20 ;  /* 0x0000000205167825 */ /* 0x000fe200078e0214 */
[----:B------:R0:W2:Y:S05]  /*0f80*/  LDG.E.CONSTANT R11, desc[UR4][R20.64] ;  /* 0x00000004140b7981 */ /* 0x0000aa000c1e9900 */
[----:B------:R2:W2:Y:S01]  /*0f90*/  LDG.E.CONSTANT R22, desc[UR4][R22.64] ;  /* 0x0000000416167981 */ /* 0x0004a2000c1e9900 */
[----:B------:R-:W-:Y:S02]  /*0fa0*/  HADD2.F32 R12, -RZ, R12.H1_H1 ;  /* 0x3000000cff0c7230 */ /* 0x000fe40000004100 */
[----:B0-----:R-:W-:-:S03]  /*0fb0*/  HADD2.F32 R20, -RZ, R17.H0_H0 ;  /* 0x20000011ff147230 */ /* 0x001fc60000004100 */
[----:B------:R-:W-:Y:S01]  /*0fc0*/  FFMA R12, R31, R12, R26 ;  /* 0x0000000c1f0c7223 */ /* 0x000fe2000000001a */
[----:B------:R-:W-:Y:S02]  /*0fd0*/  HADD2.F32 R26, -RZ, R17.H1_H1 ;  /* 0x30000011ff1a7230 */ /* 0x000fe40000004100 */
[----:B------:R-:W-:Y:S01]  /*0fe0*/  FFMA R13, R30, R20, R13 ;  /* 0x000000141e0d7223 */ /* 0x000fe2000000000d */
[----:B------:R-:W-:-:S03]  /*0ff0*/  HADD2.F32 R27, -RZ, R28.H0_H0 ;  /* 0x2000001cff1b7230 */ /* 0x000fc60000004100 */
[C---:B------:R-:W-:Y:S02]  /*1000*/  FFMA R17, R31.reuse, R26, R13 ;  /* 0x0000001a1f117223 */ /* 0x040fe4000000000d */
[----:B------:R-:W-:Y:S01]  /*1010*/  FFMA R26, R30, R27, R14 ;  /* 0x0000001b1e1a7223 */ /* 0x000fe2000000000e */
[----:B------:R-:W-:Y:S01]  /*1020*/  HADD2.F32 R20, -RZ, R16.H0_H0 ;  /* 0x20000010ff147230 */ /* 0x000fe20000004100 */
[----:B------:R-:W-:Y:S01]  /*1030*/  IADD3 R4, PT, PT, R4, 0x400, RZ ;  /* 0x0000040004047810 */ /* 0x000fe20007ffe0ff */
[----:B------:R-:W-:Y:S02]  /*1040*/  HADD2.F32 R14, -RZ, R28.H1_H1 ;  /* 0x3000001cff0e7230 */ /* 0x000fe40000004100 */
[----:B------:R-:W-:Y:S01]  /*1050*/  HADD2.F32 R16, -RZ, R16.H1_H1 ;  /* 0x30000010ff107230 */ /* 0x000fe20000004100 */
[----:B------:R-:W-:Y:S02]  /*1060*/  ISETP.GE.AND P0, PT, R4, R7, PT ;  /* 0x000000070400720c */ /* 0x000fe40003f06270 */
[----:B------:R-:W-:Y:S01]  /*1070*/  FFMA R14, R31, R14, R26 ;  /* 0x0000000e1f0e7223 */ /* 0x000fe2000000001a */
[----:B------:R-:W-:-:S04]  /*1080*/  IADD3 R6, P1, PT, R6, 0x1000, RZ ;  /* 0x0000100006067810 */ /* 0x000fc80007f3e0ff */
[----:B------:R-:W-:Y:S01]  /*1090*/  IADD3.X R9, PT, PT, RZ, R9, RZ, P1, !PT ;  /* 0x00000009ff097210 */ /* 0x000fe20000ffe4ff */
[----:B---3--:R-:W-:-:S05]  /*10a0*/  HADD2.F32 R13, -RZ, R32.H0_H0 ;  /* 0x20000020ff0d7230 */ /* 0x008fca0000004100 */
[----:B------:R-:W-:Y:S01]  /*10b0*/  FFMA R30, R30, R13, R15 ;  /* 0x0000000d1e1e7223 */ /* 0x000fe2000000000f */
[----:B------:R-:W-:Y:S02]  /*10c0*/  HADD2.F32 R13, -RZ, R29.H0_H0 ;  /* 0x2000001dff0d7230 */ /* 0x000fe40000004100 */
[--C-:B----4-:R-:W-:Y:S02]  /*10d0*/  HADD2.F32 R15, -RZ, R34.reuse.H0_H0 ;  /* 0x20000022ff0f7230 */ /* 0x110fe40000004100 */
[----:B------:R-:W-:Y:S02]  /*10e0*/  HADD2.F32 R21, -RZ, R34.H1_H1 ;  /* 0x30000022ff157230 */ /* 0x000fe40000004100 */
[C---:B------:R-:W-:Y:S01]  /*10f0*/  FFMA R13, R20.reuse, R13, R33 ;  /* 0x0000000d140d7223 */ /* 0x040fe20000000021 */
[----:B------:R-:W-:Y:S01]  /*1100*/  FFMA R15, R20, R15, R25 ;  /* 0x0000000f140f7223 */ /* 0x000fe20000000019 */
[----:B------:R-:W-:Y:S02]  /*1110*/  HADD2.F32 R32, -RZ, R32.H1_H1 ;  /* 0x30000020ff207230 */ /* 0x000fe40000004100 */
[----:B-----5:R-:W-:-:S02]  /*1120*/  HADD2.F32 R26, -RZ, R35.H0_H0 ;  /* 0x20000023ff1a7230 */ /* 0x020fc40000004100 */
[----:B------:R-:W-:Y:S02]  /*1130*/  HADD2.F32 R33, -RZ, R35.H1_H1 ;  /* 0x30000023ff217230 */ /* 0x000fe40000004100 */
[----:B------:R-:W-:Y:S01]  /*1140*/  FFMA R35, R16, R21, R15 ;  /* 0x0000001510237223 */ /* 0x000fe2000000000f */
[----:B------:R-:W-:Y:S01]  /*1150*/  FFMA R31, R31, R32, R30 ;  /* 0x000000201f1f7223 */ /* 0x000fe2000000001e */
[----:B--2---:R-:W-:Y:S02]  /*1160*/  HADD2.F32 R23, -RZ, R36.H0_H0 ;  /* 0x20000024ff177230 */ /* 0x004fe40000004100 */
[----:B------:R-:W-:-:S03]  /*1170*/  FFMA R26, R20, R26, R37 ;  /* 0x0000001a141a7223 */ /* 0x000fc60000000025 */
[----:B------:R-:W-:Y:S01]  /*1180*/  FFMA R23, R20, R23, R12 ;  /* 0x0000001714177223 */ /* 0x000fe2000000000c */
[----:B------:R-:W-:Y:S02]  /*1190*/  HADD2.F32 R29, -RZ, R29.H1_H1 ;  /* 0x3000001dff1d7230 */ /* 0x000fe40000004100 */
[--C-:B------:R-:W-:Y:S02]  /*11a0*/  HADD2.F32 R28, -RZ, R24.reuse.H0_H0 ;  /* 0x20000018ff1c7230 */ /* 0x100fe40000004100 */
[----:B------:R-:W-:-:S03]  /*11b0*/  HADD2.F32 R37, -RZ, R24.H1_H1 ;  /* 0x30000018ff257230 */ /* 0x000fc60000004100 */
[----:B------:R-:W-:Y:S01]  /*11c0*/  FFMA R28, R20, R28, R17 ;  /* 0x0000001c141c7223 */ /* 0x000fe20000000011 */
[----:B------:R-:W-:Y:S02]  /*11d0*/  HADD2.F32 R15, -RZ, R11.H0_H0 ;  /* 0x2000000bff0f7230 */ /* 0x000fe40000004100 */
[----:B------:R-:W-:-:S03]  /*11e0*/  HADD2.F32 R12, -RZ, R22.H0_H0 ;  /* 0x20000016ff0c7230 */ /* 0x000fc60000004100 */
[C---:B------:R-:W-:Y:S01]  /*11f0*/  FFMA R14, R20.reuse, R15, R14 ;  /* 0x0000000f140e7223 */ /* 0x040fe2000000000e */
[----:B------:R-:W-:Y:S02]  /*1200*/  HADD2.F32 R15, -RZ, R36.H1_H1 ;  /* 0x30000024ff0f7230 */ /* 0x000fe40000004100 */
[----:B------:R-:W-:Y:S02]  /*1210*/  HADD2.F32 R17, -RZ, R11.H1_H1 ;  /* 0x3000000bff117230 */ /* 0x000fe40000004100 */
[----:B------:R-:W-:Y:S01]  /*1220*/  FFMA R12, R20, R12, R31 ;  /* 0x0000000c140c7223 */ /* 0x000fe2000000001f */
[----:B------:R-:W-:Y:S02]  /*1230*/  HADD2.F32 R25, -RZ, R22.H1_H1 ;  /* 0x30000016ff197230 */ /* 0x000fe40000004100 */
[C---:B------:R-:W-:Y:S01]  /*1240*/  FFMA R13, R16.reuse, R29, R13 ;  /* 0x0000001d100d7223 */ /* 0x040fe2000000000d */
[C---:B------:R-:W-:Y:S01]  /*1250*/  FFMA R33, R16.reuse, R33, R26 ;  /* 0x0000002110217223 */ /* 0x040fe2000000001a */
[C---:B------:R-:W-:Y:S01]  /*1260*/  FFMA R11, R16.reuse, R15, R23 ;  /* 0x0000000f100b7223 */ /* 0x040fe20000000017 */
[C---:B------:R-:W-:Y:S01]  /*1270*/  FFMA R37, R16.reuse, R37, R28 ;  /* 0x0000002510257223 */ /* 0x040fe2000000001c */
[C---:B------:R-:W-:Y:S01]  /*1280*/  FFMA R31, R16.reuse, R17, R14 ;  /* 0x00000011101f7223 */ /* 0x040fe2000000000e */
[----:B------:R-:W-:Y:S01]  /*1290*/  FFMA R25, R16, R25, R12 ;  /* 0x0000001910197223 */ /* 0x000fe2000000000c */
[----:B------:R-:W-:Y:S06]  /*12a0*/  @!P0 BRA `(.L_x_334) ;  /* 0xfffffff400108947 */ /* 0x000fec000383ffff */
.L_x_330:
[----:B------:R-:W-:Y:S05]  /*12b0*/  BSYNC.RECONVERGENT B0 ;  /* 0x0000000000007941 */ /* 0x000fea0003800200 */
.L_x_329:
[----:B------:R-:W-:Y:S01]  /*12c0*/  LOP3.LUT R4, R5, 0x1, RZ, 0xc0, !PT ;  /* 0x0000000105047812 */ /* 0x000fe200078ec0ff */
[----:B------:R-:W-:Y:S03]  /*12d0*/  BSSY.RECONVERGENT B0, `(.L_x_335) ;  /* 0x000002b000007945 */ /* 0x000fe60003800200 */
[----:B------:R-:W-:-:S04]  /*12e0*/  ISETP.NE.U32.AND P0, PT, R4, 0x1, PT ;  /* 0x000000010400780c */ /* 0x000fc80003f05070 */
[----:B------:R-:W-:-:S13]  /*12f0*/  ISETP.NE.OR P0, PT, R2, RZ, P0 ;  /* 0x000000ff0200720c */ /* 0x000fda0000705670 */
[----:B------:R-:W-:Y:S05]  /*1300*/  @P0 BRA `(.L_x_336) ;  /* 0x00000000009c0947 */ /* 0x000fea0003800000 */
[----:B------:R-:W0:Y:S01]  /*1310*/  LDC.64 R16, c[0x0][0x388] ;  /* 0x0000e200ff107b82 */ /* 0x000e220000000a00 */
[C---:B------:R-:W-:Y:S01]  /*1320*/  IMAD.WIDE R14, R5.reuse, 0x2, R18 ;  /* 0x00000002050e7825 */ /* 0x040fe200078e0212 */
[C---:B------:R-:W-:Y:S02]  /*1330*/  SHF.L.U32 R9, R5.reuse, 0x1, RZ ;  /* 0x0000000105097819 */ /* 0x040fe400000006ff */
[CC--:B------:R-:W-:Y:S02]  /*1340*/  LEA R21, R5.reuse, R5.reuse, 0x1 ;  /* 0x0000000505157211 */ /* 0x0c0fe400078e08ff */
[C---:B------:R-:W-:Y:S01]  /*1350*/  SHF.L.U32 R23, R5.reuse, 0x2, RZ ;  /* 0x0000000205177819 */ /* 0x040fe200000006ff */
[C---:B------:R-:W-:Y:S01]  /*1360*/  IMAD R29, R5.reuse, 0x6, RZ ;  /* 0x00000006051d7824 */ /* 0x040fe200078e02ff */
[C---:B------:R-:W-:Y:S01]  /*1370*/  LEA R27, R5.reuse, R5, 0x2 ;  /* 0x00000005051b7211 */ /* 0x040fe200078e10ff */
[----:B------:R1:W2:Y:S01]  /*1380*/  LDG.E.U16.CONSTANT R12, desc[UR4][R14.64+-0x2] ;  /* 0xfffffe040e0c7981 */ /* 0x0002a2000c1e9500 */
[----:B0-----:R-:W-:-:S03]  /*1390*/  IMAD.WIDE R16, R5, 0x2, R16 ;  /* 0x0000000205107825 */ /* 0x001fc600078e0210 */
[----:B------:R-:W-:Y:S01]  /*13a0*/  IADD3 R6, P0, PT, R16, -0x2, RZ ;  /* 0xfffffffe10067810 */ /* 0x000fe20007f1e0ff */
[----:B------:R-:W-:Y:S01]  /*13b0*/  IMAD.WIDE R18, R5, 0x2, R16 ;  /* 0x0000000205127825 */ /* 0x000fe200078e0210 */
[----:B------:R0:W3:Y:S02]  /*13c0*/  LDG.E.U16.CONSTANT R10, desc[UR4][R16.64+-0x2] ;  /* 0xfffffe04100a7981 */ /* 0x0000e4000c1e9500 */
[----:B------:R-:W-:-:S03]  /*13d0*/  IADD3.X R7, PT, PT, R17, -0x1, RZ, P0, !PT ;  /* 0xffffffff11077810 */ /* 0x000fc600007fe4ff */
[----:B------:R-:W4:Y:S01]  /*13e0*/  LDG.E.U16.CONSTANT R18, desc[UR4][R18.64+-0x2] ;  /* 0xfffffe0412127981 */ /* 0x000f22000c1e9500 */
[----:B------:R-:W-:-:S04]  /*13f0*/  IMAD.WIDE R4, R9, 0x2, R6 ;  /* 0x0000000209047825 */ /* 0x000fc800078e0206 */
[--C-:B------:R-:W-:Y:S02]  /*1400*/  IMAD.WIDE R8, R21, 0x2, R6.reuse ;  /* 0x0000000215087825 */ /* 0x100fe400078e0206 */
[----:B------:R-:W5:Y:S02]  /*1410*/  LDG.E.U16.CONSTANT R4, desc[UR4][R4.64] ;  /* 0x0000000404047981 */ /* 0x000f64000c1e9500 */
[--C-:B-1----:R-:W-:Y:S02]  /*1420*/  IMAD.WIDE R14, R23, 0x2, R6.reuse ;  /* 0x00000002170e7825 */ /* 0x102fe400078e0206 */
[----:B------:R-:W5:Y:S02]  /*1430*/  LDG.E.U16.CONSTANT R8, desc[UR4][R8.64] ;  /* 0x0000000408087981 */ /* 0x000f64000c1e9500 */
[--C-:B0-----:R-:W-:Y:S02]  /*1440*/  IMAD.WIDE R16, R27, 0x2, R6.reuse ;  /* 0x000000021b107825 */ /* 0x101fe400078e0206 */
[----:B------:R-:W5:Y:S02]  /*1450*/  LDG.E.U16.CONSTANT R14, desc[UR4][R14.64] ;  /* 0x000000040e0e7981 */ /* 0x000f64000c1e9500 */
[----:B------:R-:W-:-:S02]  /*1460*/  IMAD.WIDE R6, R29, 0x2, R6 ;  /* 0x000000021d067825 */ /* 0x000fc400078e0206 */
[----:B------:R-:W5:Y:S04]  /*1470*/  LDG.E.U16.CONSTANT R16, desc[UR4][R16.64] ;  /* 0x0000000410107981 */ /* 0x000f68000c1e9500 */
[----:B------:R-:W5:Y:S01]  /*1480*/  LDG.E.U16.CONSTANT R6, desc[UR4][R6.64] ;  /* 0x0000000406067981 */ /* 0x000f62000c1e9500 */
[----:B--2---:R-:W-:Y:S02]  /*1490*/  HADD2.F32 R12, -RZ, R12.H0_H0 ;  /* 0x2000000cff0c7230 */ /* 0x004fe40000004100 */
[----:B---3--:R-:W-:-:S05]  /*14a0*/  HADD2.F32 R10, -RZ, R10.H0_H0 ;  /* 0x2000000aff0a7230 */ /* 0x008fca0000004100 */
[----:B------:R-:W-:Y:S01]  /*14b0*/  FFMA R13, R12, R10, R13 ;  /* 0x0000000a0c0d7223 */ /* 0x000fe2000000000d */
[----:B----4-:R-:W-:Y:S02]  /*14c0*/  HADD2.F32 R18, -RZ, R18.H0_H0 ;  /* 0x20000012ff127230 */ /* 0x010fe40000004100 */
[----:B-----5:R-:W-:Y:S02]  /*14d0*/  HADD2.F32 R10, -RZ, R4.H0_H0 ;  /* 0x20000004ff0a7230 */ /* 0x020fe40000004100 */
        /* <DEDUP_REMOVED lines=9> */
[----:B------:R-:W-:-:S07]  /*1570*/  FFMA R25, R12, R16, R25 ;  /* 0x000000100c197223 */ /* 0x000fce0000000019 */
.L_x_336:
[----:B------:R-:W-:Y:S05]  /*1580*/  BSYNC.RECONVERGENT B0 ;  /* 0x0000000000007941 */ /* 0x000fea0003800200 */
.L_x_335:
[----:B------:R-:W0:Y:S01]  /*1590*/  SHFL.BFLY PT, R6, R35, 0x10, 0x1f ;  /* 0x0e001f0023067f89 */ /* 0x000e2200000e0000 */
[C---:B------:R-:W-:Y:S01]  /*15a0*/  LOP3.LUT P0, R18, R2.reuse, 0x1f, RZ, 0xc0, !PT ;  /* 0x0000001f02127812 */ /* 0x040fe2000780c0ff */
[----:B------:R-:W-:Y:S01]  /*15b0*/  BSSY.RECONVERGENT B0, `(.L_x_337) ;  /* 0x0000054000007945 */ /* 0x000fe20003800200 */
[----:B------:R-:W-:Y:S01]  /*15c0*/  ISETP.GT.U32.AND P1, PT, R2, 0x1f, PT ;  /* 0x0000001f0200780c */ /* 0x000fe20003f24070 */
[----:B------:R-:W1:Y:S04]  /*15d0*/  SHFL.BFLY PT, R8, R33, 0x10, 0x1f ;  /* 0x0e001f0021087f89 */ /* 0x000e6800000e0000 */
[----:B------:R-:W2:Y:S04]  /*15e0*/  SHFL.BFLY PT, R10, R11, 0x10, 0x1f ;  /* 0x0e001f000b0a7f89 */ /* 0x000ea800000e0000 */
[----:B------:R-:W3:Y:S04]  /*15f0*/  SHFL.BFLY PT, R12, R37, 0x10, 0x1f ;  /* 0x0e001f00250c7f89 */ /* 0x000ee800000e0000 */
        /* <DEDUP_REMOVED lines=62> */
[----:B---3--:R-:W-:Y:S01]  /*19e0*/  FADD R9, R13, R12 ;  /* 0x0000000c0d097221 */ /* 0x008fe20000000000 */
[----:B----4-:R-:W-:Y:S01]  /*19f0*/  FADD R19, R5, R4 ;  /* 0x0000000405137221 */ /* 0x010fe20000000000 */
[----:B-----5:R-:W-:Y:S01]  /*1a00*/  FADD R11, R15, R14 ;  /* 0x0000000e0f0b7221 */ /* 0x020fe20000000000 */
[----:B------:R-:W-:Y:S01]  /*1a10*/  FADD R13, R17, R16 ;  /* 0x00000010110d7221 */ /* 0x000fe20000000000 */
        /* <DEDUP_REMOVED lines=13> */
.L_x_338:
[----:B------:R-:W-:Y:S05]  /*1af0*/  BSYNC.RECONVERGENT B0 ;  /* 0x0000000000007941 */ /* 0x000fea0003800200 */
.L_x_337:
        /* <DEDUP_REMOVED lines=74> */
[----:B---3--:R-:W-:-:S03]  /*1fa0*/  FADD R14, R11, R10 ;  /* 0x0000000a0b0e7221 */ /* 0x008fc60000000000 */
        /* <DEDUP_REMOVED lines=11> */
[----:B------:R-:W1:Y:S02]  /*2060*/  LDC.U8 R4, c[0x0][0x3a8] ;  /* 0x0000ea00ff047b82 */ /* 0x000e640000000000 */
[----:B-1----:R-:W-:-:S04]  /*2070*/  PRMT R4, R4, 0x8880, RZ ;  /* 0x0000888004047816 */ /* 0x002fc800000000ff */
[----:B------:R-:W-:Y:S02]  /*2080*/  ISETP.NE.AND P0, PT, R4, RZ, PT ;  /* 0x000000ff0400720c */ /* 0x000fe40003f05270 */
[----:B------:R-:W1:Y:S11]  /*2090*/  LDC.64 R4, c[0x0][0x398] ;  /* 0x0000e600ff047b82 */ /* 0x000e760000000a00 */
[----:B------:R-:W5:Y:S02]  /*20a0*/  @P0 LDC.64 R8, c[0x0][0x390] ;  /* 0x0000e400ff080b82 */ /* 0x000f640000000a00 */
[----:B-----5:R-:W-:-:S06]  /*20b0*/  @P0 IMAD.WIDE.U32 R8, R0, 0x2, R8 ;  /* 0x0000000200080825 */ /* 0x020fcc00078e0008 */
[----:B------:R-:W5:Y:S01]  /*20c0*/  @P0 LDG.E.U16.CONSTANT R8, desc[UR4][R8.64] ;  /* 0x0000000408080981 */ /* 0x000f62000c1e9500 */
[-C--:B------:R-:W-:Y:S01]  /*20d0*/  IADD3 R12, PT, PT, R0, R3.reuse, RZ ;  /* 0x00000003000c7210 */ /* 0x080fe20007ffe0ff */
[----:B------:R-:W-:Y:S01]  /*20e0*/  FADD R23, R6, R11 ;  /* 0x0000000b06177221 */ /* 0x000fe20000000000 */
[----:B0-----:R-:W-:Y:S01]  /*20f0*/  MOV R6, RZ ;  /* 0x000000ff00067202 */ /* 0x001fe20000000f00 */
[----:B---3--:R-:W-:Y:S01]  /*2100*/  FADD R25, R7, R10 ;  /* 0x0000000a07197221 */ /* 0x008fe20000000000 */
[-C--:B------:R-:W-:Y:S01]  /*2110*/  IADD3 R10, PT, PT, R12, R3.reuse, RZ ;  /* 0x000000030c0a7210 */ /* 0x080fe20007ffe0ff */
[----:B--2---:R-:W-:Y:S01]  /*2120*/  FADD R13, R2, R13 ;  /* 0x0000000d020d7221 */ /* 0x004fe20000000000 */
[----:B----4-:R-:W-:Y:S01]  /*2130*/  FADD R15, R14, R15 ;  /* 0x0000000f0e0f7221 */ /* 0x010fe20000000000 */
[----:B------:R-:W-:Y:S01]  /*2140*/  FADD R27, R16, R17 ;  /* 0x00000011101b7221 */ /* 0x000fe20000000000 */
[----:B------:R-:W-:Y:S01]  /*2150*/  IADD3 R11, PT, PT, R10, R3, RZ ;  /* 0x000000030a0b7210 */ /* 0x000fe20007ffe0ff */
[----:B------:R-:W-:Y:S01]  /*2160*/  FADD R19, R18, R19 ;  /* 0x0000001312137221 */ /* 0x000fe20000000000 */
[----:B------:R-:W-:Y:S01]  /*2170*/  FADD R21, R20, R21 ;  /* 0x0000001514157221 */ /* 0x000fe20000000000 */
[----:B-----5:R-:W-:-:S02]  /*2180*/  @P0 HADD2.F32 R6, -RZ, R8.H0_H0 ;  /* 0x20000008ff060230 */ /* 0x020fc40000004100 */
[----:B-1----:R-:W-:-:S04]  /*2190*/  IMAD.WIDE.U32 R8, R10, 0x2, R4 ;  /* 0x000000020a087825 */ /* 0x002fc800078e0004 */
[--C-:B------:R-:W-:Y:S01]  /*21a0*/  FADD R7, R13, R6.reuse ;  /* 0x000000060d077221 */ /* 0x100fe20000000000 */
[--C-:B------:R-:W-:Y:S01]  /*21b0*/  FADD R2, R23, R6.reuse ;  /* 0x0000000617027221 */ /* 0x100fe20000000000 */
[--C-:B------:R-:W-:Y:S01]  /*21c0*/  FADD R17, R15, R6.reuse ;  /* 0x000000060f117221 */ /* 0x100fe20000000000 */
[----:B------:R-:W-:Y:S01]  /*21d0*/  IADD3 R15, PT, PT, R11, R3, RZ ;  /* 0x000000030b0f7210 */ /* 0x000fe20007ffe0ff */
[--C-:B------:R-:W-:Y:S01]  /*21e0*/  FADD R16, R25, R6.reuse ;  /* 0x0000000619107221 */ /* 0x100fe20000000000 */
[--C-:B------:R-:W-:Y:S01]  /*21f0*/  FADD R18, R27, R6.reuse ;  /* 0x000000061b127221 */ /* 0x100fe20000000000 */
[--C-:B------:R-:W-:Y:S01]  /*2200*/  FADD R19, R19, R6.reuse ;  /* 0x0000000613137221 */ /* 0x100fe20000000000 */
[----:B------:R-:W-:Y:S01]  /*2210*/  FADD R20, R21, R6 ;  /* 0x0000000615147221 */ /* 0x000fe20000000000 */
[----:B------:R-:W-:Y:S01]  /*2220*/  F2FP.F16.F32.PACK_AB R14, RZ, R7 ;  /* 0x00000007ff0e723e */ /* 0x000fe200000000ff */
[----:B------:R-:W-:Y:S01]  /*2230*/  IMAD.WIDE.U32 R6, R0, 0x2, R4 ;  /* 0x0000000200067825 */ /* 0x000fe200078e0004 */
[----:B------:R-:W-:-:S02]  /*2240*/  F2FP.F16.F32.PACK_AB R2, RZ, R2 ;  /* 0x00000002ff02723e */ /* 0x000fc400000000ff */
[-C--:B------:R-:W-:Y:S01]  /*2250*/  IADD3 R0, PT, PT, R15, R3.reuse, RZ ;  /* 0x000000030f007210 */ /* 0x080fe20007ffe0ff */
[----:B------:R-:W-:Y:S01]  /*2260*/  IMAD.WIDE.U32 R12, R12, 0x2, R4 ;  /* 0x000000020c0c7825 */ /* 0x000fe200078e0004 */
[----:B------:R-:W-:Y:S02]  /*2270*/  PRMT R22, R2, 0x7610, R22 ;  /* 0x0000761002167816 */ /* 0x000fe40000000016 */
[----:B------:R-:W-:Y:S01]  /*2280*/  IADD3 R21, PT, PT, R0, R3, RZ ;  /* 0x0000000300157210 */ /* 0x000fe20007ffe0ff */
[----:B------:R-:W-:Y:S01]  /*2290*/  IMAD.WIDE.U32 R10, R11, 0x2, R4 ;  /* 0x000000020b0a7825 */ /* 0x000fe200078e0004 */
[----:B------:R-:W-:Y:S01]  /*22a0*/  PRMT R23, R14, 0x7610, R23 ;  /* 0x000076100e177816 */ /* 0x000fe20000000017 */
        /* <DEDUP_REMOVED lines=11> */
[----:B------:R-:W-:Y:S04]  /*2360*/  STG.E.U16 desc[UR4][R10.64], R17 ;  /* 0x000000110a007986 */ /* 0x000fe8000c101504 */
[----:B------:R-:W-:Y:S04]  /*2370*/  STG.E.U16 desc[UR4][R2.64], R18 ;  /* 0x0000001202007986 */ /* 0x000fe8000c101504 */
[----:B------:R-:W-:Y:S04]  /*2380*/  STG.E.U16 desc[UR4][R14.64], R19 ;  /* 0x000000130e007986 */ /* 0x000fe8000c101504 */
[----:B------:R-:W-:Y:S01]  /*2390*/  STG.E.U16 desc[UR4][R4.64], R20 ;  /* 0x0000001404007986 */ /* 0x000fe2000c101504 */
[----:B------:R-:W-:Y:S05]  /*23a0*/  EXIT ;  /* 0x000000000000794d */ /* 0x000fea0003800000 */
.L_x_339:
        /* <DEDUP_REMOVED lines=13> */
.L_x_939:


//--------------------- .text._Z19gemv_kernel_batchedI6__half7__half2Li256ELi6EEvPKT_S4_S4_PS2_iib --------------------------
	.section	.text._Z19gemv_kernel_batchedI6__half7__half2Li256ELi6EEvPKT_S4_S4_PS2_iib,"ax",@progbits
	.align	128
        .global         _Z19gemv_kernel_batchedI6__half7__half2Li256ELi6EEvPKT_S4_S4_PS2_iib
        .type           _Z19gemv_kernel_batchedI6__half7__half2Li256ELi6EEvPKT_S4_S4_PS2_iib,@function
        .size           _Z19gemv_kernel_batchedI6__half7__half2Li256ELi6EEvPKT_S4_S4_PS2_iib,(.L_x_940 - _Z19gemv_kernel_batchedI6__half7__half2Li256ELi6EEvPKT_S4_S4_PS2_iib)
        .other          _Z19gemv_kernel_batchedI6__half7__half2Li256ELi6EEvPKT_S4_S4_PS2_iib,@"STO_CUDA_ENTRY STV_DEFAULT"
_Z19gemv_kernel_batchedI6__half7__half2Li256ELi6EEvPKT_S4_S4_PS2_iib:
.text._Z19gemv_kernel_batchedI6__half7__half2Li256ELi6EEvPKT_S4_S4_PS2_iib:
        /* <DEDUP_REMOVED lines=44> */
[----:B------:R-:W-:Y:S02]  /*02c0*/  MOV R4, R2 ;  /* 0x0000000200047202 */ /* 0x000fe40000000f00 */
[----:B------:R-:W-:Y:S02]  /*02d0*/  IADD3 R6, PT, PT, -R6, RZ, RZ ;  /* 0x000000ff06067210 */ /* 0x000fe40007ffe1ff */
[----:B-1----:R-:W-:-:S04]  /*02e0*/  IADD3 R18, P1, PT, R8, UR6, RZ ;  /* 0x0000000608127c10 */ /* 0x002fc8000ff3e0ff */
[----:B------:R-:W-:Y:S01]  /*02f0*/  IADD3.X R19, PT, PT, R9, UR7, RZ, P1, !PT ;  /* 0x0000000709137c10 */ /* 0x000fe20008ffe4ff */
[----:B0-----:R-:W-:-:S08]  /*0300*/  IMAD.WIDE.U32 R10, R2, 0x4, R10 ;  /* 0x00000004020a7825 */ /* 0x001fd000078e000a */
.L_x_344:
[C---:B------:R-:W-:Y:S01]  /*0310*/  IMAD.WIDE R14, R5.reuse, 0x2, R10 ;  /* 0x00000002050e7825 */ /* 0x040fe200078e020a */
[----:B------:R-:W2:Y:S04]  /*0320*/  LDG.E.CONSTANT R24, desc[UR4][R18.64] ;  /* 0x0000000412187981 */ /* 0x000ea8000c1e9900 */
[----:B------:R0:W3:Y:S01]  /*0330*/  LDG.E.CONSTANT R22, desc[UR4][R10.64] ;  /* 0x000000040a167981 */ /* 0x0000e2000c1e9900 */
[----:B------:R-:W-:-:S03]  /*0340*/  IMAD.WIDE R12, R5, 0x2, R14 ;  /* 0x00000002050c7825 */ /* 0x000fc600078e020e */
[----:B------:R1:W4:Y:S01]  /*0350*/  LDG.E.CONSTANT R14, desc[UR4][R14.64] ;  /* 0x000000040e0e7981 */ /* 0x000322000c1e9900 */
[----:B------:R-:W-:-:S03]  /*0360*/  IMAD.WIDE R8, R5, 0x2, R12 ;  /* 0x0000000205087825 */ /* 0x000fc600078e020c */
[----:B------:R5:W5:Y:S01]  /*0370*/  LDG.E.CONSTANT R12, desc[UR4][R12.64] ;  /* 0x000000040c0c7981 */ /* 0x000b62000c1e9900 */
[----:B------:R-:W-:-:S03]  /*0380*/  IMAD.WIDE R20, R5, 0x2, R8 ;  /* 0x0000000205147825 */ /* 0x000fc600078e0208 */
[----:B------:R5:W5:Y:S01]  /*0390*/  LDG.E.CONSTANT R8, desc[UR4][R8.64] ;  /* 0x0000000408087981 */ /* 0x000b62000c1e9900 */
[----:B------:R-:W-:-:S03]  /*03a0*/  IMAD.WIDE R28, R5, 0x2, R20 ;  /* 0x00000002051c7825 */ /* 0x000fc600078e0214 */
[----:B------:R-:W5:Y:S04]  /*03b0*/  LDG.E.CONSTANT R20, desc[UR4][R20.64] ;  /* 0x0000000414147981 */ /* 0x000f68000c1e9900 */
[----:B------:R-:W5:Y:S01]  /*03c0*/  LDG.E.CONSTANT R28, desc[UR4][R28.64] ;  /* 0x000000041c1c7981 */ /* 0x000f62000c1e9900 */
[----:B0-----:R-:W-:Y:S02]  /*03d0*/  IADD3 R10, P1, PT, R10, 0x400, RZ ;  /* 0x000004000a0a7810 */ /* 0x001fe40007f3e0ff */
[----:B------:R-:W-:Y:S02]  /*03e0*/  IADD3 R6, PT, PT, R6, 0x1, RZ ;  /* 0x0000000106067810 */ /* 0x000fe40007ffe0ff */
[----:B------:R-:W-:Y:S02]  /*03f0*/  IADD3.X R11, PT, PT, RZ, R11, RZ, P1, !PT ;  /* 0x0000000bff0b7210 */ /* 0x000fe40000ffe4ff */
[----:B------:R-:W-:-:S02]  /*0400*/  ISETP.NE.AND P1, PT, R6, RZ, PT ;  /* 0x000000ff0600720c */ /* 0x000fc40003f25270 */
[----:B------:R-:W-:Y:S02]  /*0410*/  IADD3 R18, P2, PT, R18, 0x400, RZ ;  /* 0x0000040012127810 */ /* 0x000fe40007f5e0ff */
[----:B------:R-:W-:Y:S02]  /*0420*/  IADD3 R4, PT, PT, R4, 0x100, RZ ;  /* 0x0000010004047810 */ /* 0x000fe40007ffe0ff */
[----:B------:R-:W-:Y:S01]  /*0430*/  IADD3.X R19, PT, PT, RZ, R19, RZ, P2, !PT ;  /* 0x00000013ff137210 */ /* 0x000fe200017fe4ff */
[----:B--2---:R-:W-:Y:S02]  /*0440*/  HADD2.F32 R26, -RZ, R24.H0_H0 ;  /* 0x20000018ff1a7230 */ /* 0x004fe40000004100 */
[--C-:B---3--:R-:W-:Y:S02]  /*0450*/  HADD2.F32 R30, -RZ, R22.reuse.H0_H0 ;  /* 0x20000016ff1e7230 */ /* 0x108fe40000004100 */
[----:B-1----:R-:W-:Y:S02]  /*0460*/  HADD2.F32 R15, -RZ, R22.H1_H1 ;  /* 0x30000016ff0f7230 */ /* 0x002fe40000004100 */
[----:B----4-:R-:W-:-:S02]  /*0470*/  HADD2.F32 R32, -RZ, R14.H0_H0 ;  /* 0x2000000eff207230 */ /* 0x010fc40000004100 */
[----:B------:R-:W-:Y:S01]  /*0480*/  FFMA R23, R26, R30, R23 ;  /* 0x0000001e1a177223 */ /* 0x000fe20000000017 */
[----:B-----5:R-:W-:Y:S02]  /*0490*/  HADD2.F32 R13, -RZ, R14.H1_H1 ;  /* 0x3000000eff0d7230 */ /* 0x020fe40000004100 */
[----:B------:R-:W-:Y:S02]  /*04a0*/  HADD2.F32 R9, -RZ, R12.H0_H0 ;  /* 0x2000000cff097230 */ /* 0x000fe40000004100 */
[----:B------:R-:W-:-:S03]  /*04b0*/  HADD2.F32 R14, -RZ, R8.H0_H0 ;  /* 0x20000008ff0e7230 */ /* 0x000fc60000004100 */
[C---:B------:R-:W-:Y:S01]  /*04c0*/  FFMA R9, R26.reuse, R9, R27 ;  /* 0x000000091a097223 */ /* 0x040fe2000000001b */
[----:B------:R-:W-:Y:S02]  /*04d0*/  HADD2.F32 R22, -RZ, R20.H0_H0 ;  /* 0x20000014ff167230 */ /* 0x000fe40000004100 */
[----:B------:R-:W-:Y:S02]  /*04e0*/  HADD2.F32 R30, -RZ, R28.H0_H0 ;  /* 0x2000001cff1e7230 */ /* 0x000fe40000004100 */
[C---:B------:R-:W-:Y:S01]  /*04f0*/  FFMA R14, R26.reuse, R14, R37 ;  /* 0x0000000e1a0e7223 */ /* 0x040fe20000000025 */
[C---:B------:R-:W-:Y:S01]  /*0500*/  FFMA R22, R26.reuse, R22, R33 ;  /* 0x000000161a167223 */ /* 0x040fe20000000021 */
[----:B------:R-:W-:Y:S02]  /*0510*/  HADD2.F32 R24, -RZ, R24.H1_H1 ;  /* 0x30000018ff187230 */ /* 0x000fe40000004100 */
        /* <DEDUP_REMOVED lines=13> */
.L_x_343:
[----:B------:R-:W-:Y:S05]  /*05f0*/  BSYNC.RECONVERGENT B1 ;  /* 0x0000000000017941 */ /* 0x000fea0003800200 */
.L_x_342:
[----:B------:R-:W-:Y:S05]  /*0600*/  @!P0 BRA `(.L_x_341) ;  /* 0x0000000800a88947 */ /* 0x000fea0003800000 */
[----:B------:R-:W-:-:S04]  /*0610*/  IMAD.WIDE R12, R5, 0x8, RZ ;  /* 0x00000008050c7825 */ /* 0x000fc800078e02ff */
[----:B------:R-:W-:Y:S01]  /*0620*/  IMAD.WIDE.U32 R10, R4, 0x4, RZ ;  /* 0x00000004040a7825 */ /* 0x000fe200078e00ff */
[----:B------:R-:W-:Y:S02]  /*0630*/  IADD3 R8, P0, PT, -R12, 0x400, RZ ;  /* 0x000004000c087810 */ /* 0x000fe40007f1e1ff */
[----:B------:R-:W-:Y:S02]  /*0640*/  MOV R6, R10 ;  /* 0x0000000a00067202 */ /* 0x000fe40000000f00 */
[----:B------:R-:W-:Y:S02]  /*0650*/  MOV R9, R11 ;  /* 0x0000000b00097202 */ /* 0x000fe40000000f00 */
[----:B------:R-:W-:-:S07]  /*0660*/  IADD3.X R10, PT, PT, RZ, ~R13, RZ, P0, !PT ;  /* 0x8000000dff0a7210 */ /* 0x000fce00007fe4ff */
.L_x_345:
[----:B------:R-:W-:-:S04]  /*0670*/  IADD3 R20, P0, PT, R6, UR8, RZ ;  /* 0x0000000806147c10 */ /* 0x000fc8000ff1e0ff */
[----:B------:R-:W-:Y:S02]  /*0680*/  IADD3.X R21, PT, PT, R9, UR9, RZ, P0, !PT ;  /* 0x0000000909157c10 */ /* 0x000fe400087fe4ff */
[----:B------:R-:W-:Y:S01]  /*0690*/  IADD3 R18, P0, PT, R16, R6, RZ ;  /* 0x0000000610127210 */ /* 0x000fe20007f1e0ff */
[----:B------:R-:W-:-:S03]  /*06a0*/  IMAD.WIDE R28, R5, 0x2, R20 ;  /* 0x00000002051c7825 */ /* 0x000fc600078e0214 */
[----:B------:R-:W-:Y:S01]  /*06b0*/  IADD3.X R19, PT, PT, R17, R9, RZ, P0, !PT ;  /* 0x0000000911137210 */ /* 0x000fe200007fe4ff */
[----:B------:R-:W2:Y:S01]  /*06c0*/  LDG.E.CONSTANT R24, desc[UR4][R20.64] ;  /* 0x0000000414187981 */ /* 0x000ea2000c1e9900 */
[----:B------:R-:W-:-:S03]  /*06d0*/  IMAD.WIDE R12, R5, 0x2, R28 ;  /* 0x00000002050c7825 */ /* 0x000fc600078e021c */
[----:B------:R-:W3:Y:S04]  /*06e0*/  LDG.E.CONSTANT R32, desc[UR4][R18.64] ;  /* 0x0000000412207981 */ /* 0x000ee8000c1e9900 */
[----:B------:R-:W4:Y:S01]  /*06f0*/  LDG.E.CONSTANT R35, desc[UR4][R12.64] ;  /* 0x000000040c237981 */ /* 0x000f22000c1e9900 */
[----:B------:R-:W-:-:S03]  /*0700*/  IMAD.WIDE R14, R5, 0x2, R12 ;  /* 0x00000002050e7825 */ /* 0x000fc600078e020c */
[----:B------:R-:W5:Y:S04]  /*0710*/  LDG.E.CONSTANT R11, desc[UR4][R28.64] ;  /* 0x000000041c0b7981 */ /* 0x000f68000c1e9900 */
[----:B------:R0:W5:Y:S02]  /*0720*/  LDG.E.CONSTANT R26, desc[UR4][R14.64] ;  /* 0x000000040e1a7981 */ /* 0x000164000c1e9900 */
[----:B0-----:R-:W-:-:S05]  /*0730*/  IMAD.WIDE R14, R5, 0x2, R14 ;  /* 0x00000002050e7825 */ /* 0x001fca00078e020e */
[----:B------:R-:W5:Y:S01]  /*0740*/  LDG.E.CONSTANT R28, desc[UR4][R14.64] ;  /* 0x000000040e1c7981 */ /* 0x000f62000c1e9900 */
[----:B------:R-:W-:-:S05]  /*0750*/  IMAD.WIDE R12, R5, 0x2, R14 ;  /* 0x00000002050c7825 */ /* 0x000fca00078e020e */
[----:B------:R0:W5:Y:S01]  /*0760*/  LDG.E.CONSTANT R34, desc[UR4][R12.64] ;  /* 0x000000040c227981 */ /* 0x000162000c1e9900 */
[----:B--2---:R-:W-:Y:S02]  /*0770*/  HADD2.F32 R22, -RZ, R24.H0_H0 ;  /* 0x20000018ff167230 */ /* 0x004fe40000004100 */
[----:B---3--:R-:W-:-:S05]  /*0780*/  HADD2.F32 R30, -RZ, R32.H0_H0 ;  /* 0x20000020ff1e7230 */ /* 0x008fca0000004100 */
[----:B------:R-:W-:Y:S01]  /*0790*/  FFMA R29, R30, R22, R23 ;  /* 0x000000161e1d7223 */ /* 0x000fe20000000017 */
[----:B----4-:R-:W-:-:S05]  /*07a0*/  HADD2.F32 R22, -RZ, R35.H0_H0 ;  /* 0x20000023ff167230 */ /* 0x010fca0000004100 */
[----:B------:R-:W-:Y:S01]  /*07b0*/  FFMA R27, R30, R22, R27 ;  /* 0x000000161e1b7223 */ /* 0x000fe2000000001b */
[----:B------:R-:W-:-:S04]  /*07c0*/  IADD3 R22, P0, PT, R12, R8, RZ ;  /* 0x000000080c167210 */ /* 0x000fc80007f1e0ff */
[----:B------:R-:W-:Y:S01]  /*07d0*/  IADD3.X R23, PT, PT, R13, R10, RZ, P0, !PT ;  /* 0x0000000a0d177210 */ /* 0x000fe200007fe4ff */
[----:B0-----:R-:W-:Y:S02]  /*07e0*/  HADD2.F32 R13, -RZ, R24.H1_H1 ;  /* 0x30000018ff0d7230 */ /* 0x001fe40000004100 */
[----:B-----5:R-:W-:Y:S02]  /*07f0*/  HADD2.F32 R36, -RZ, R11.H0_H0 ;  /* 0x2000000bff247230 */ /* 0x020fe40000004100 */
[----:B------:R-:W-:Y:S01]  /*0800*/  HADD2.F32 R32, -RZ, R32.H1_H1 ;  /* 0x30000020ff207230 */ /* 0x000fe20000004100 */
[----:B------:R0:W2:Y:S01]  /*0810*/  LDG.E.CONSTANT R14, desc[UR4][R22.64] ;  /* 0x00000004160e7981 */ /* 0x0000a2000c1e9900 */
[----:B------:R-:W-:Y:S02]  /*0820*/  HADD2.F32 R12, -RZ, R28.H0_H0 ;  /* 0x2000001cff0c7230 */ /* 0x000fe40000004100 */
[----:B------:R-:W-:-:S05]  /*0830*/  HADD2.F32 R15, -RZ, R34.H0_H0 ;  /* 0x20000022ff0f7230 */ /* 0x000fca0000004100 */
[----:B------:R-:W-:Y:S01]  /*0840*/  FFMA R15, R30, R15, R25 ;  /* 0x0000000f1e0f7223 */ /* 0x000fe20000000019 */
[----:B------:R-:W-:-:S04]  /*0850*/  IMAD.WIDE R24, R5, 0x2, R22 ;  /* 0x0000000205187825 */ /* 0x000fc800078e0216 */
[C---:B------:R-:W-:Y:S01]  /*0860*/  FFMA R33, R30.reuse, R12, R33 ;  /* 0x0000000c1e217223 */ /* 0x040fe20000000021 */
[----:B------:R-:W-:Y:S01]  /*0870*/  FFMA R31, R30, R36, R31 ;  /* 0x000000241e1f7223 */ /* 0x000fe2000000001f */
[----:B------:R-:W-:Y:S02]  /*0880*/  HADD2.F32 R12, -RZ, R11.H1_H1 ;  /* 0x3000000bff0c7230 */ /* 0x000fe40000004100 */
[----:B0-----:R-:W-:Y:S01]  /*0890*/  IMAD.WIDE R22, R5, 0x2, R24 ;  /* 0x0000000205167825 */ /* 0x001fe200078e0218 */
[----:B------:R-:W3:Y:S03]  /*08a0*/  LDG.E.CONSTANT R11, desc[UR4][R18.64+0x400] ;  /* 0x00040004120b7981 */ /* 0x000ee6000c1e9900 */
[----:B------:R-:W-:Y:S02]  /*08b0*/  FFMA R12, R32, R12, R31 ;  /* 0x0000000c200c7223 */ /* 0x000fe4000000001f */
[----:B------:R-:W4:Y:S01]  /*08c0*/  LDG.E.CONSTANT R31, desc[UR4][R22.64] ;  /* 0x00000004161f7981 */ /* 0x000f22000c1e9900 */
[----:B------:R-:W-:-:S02]  /*08d0*/  HADD2.F32 R36, -RZ, R26.H0_H0 ;  /* 0x2000001aff247230 */ /* 0x000fc40000004100 */
[----:B------:R-:W-:Y:S02]  /*08e0*/  FFMA R13, R32, R13, R29 ;  /* 0x0000000d200d7223 */ /* 0x000fe4000000001d */
[----:B------:R0:W5:Y:S01]  /*08f0*/  LDG.E.CONSTANT R29, desc[UR4][R24.64] ;  /* 0x00000004181d7981 */ /* 0x000162000c1e9900 */
[----:B------:R-:W-:Y:S01]  /*0900*/  FFMA R37, R30, R36, R37 ;  /* 0x000000241e257223 */ /* 0x000fe20000000025 */
[----:B------:R-:W-:Y:S02]  /*0910*/  HADD2.F32 R36, -RZ, R35.H1_H1 ;  /* 0x30000023ff247230 */ /* 0x000fe40000004100 */
[----:B------:R-:W2:Y:S01]  /*0920*/  LDG.E.CONSTANT R30, desc[UR4][R20.64+0x400] ;  /* 0x00040004141e7981 */ /* 0x000ea2000c1e9900 */
[----:B0-----:R-:W-:-:S04]  /*0930*/  IMAD.WIDE R24, R5, 0x2, R22 ;  /* 0x0000000205187825 */ /* 0x001fc800078e0216 */
[----:B------:R-:W-:Y:S01]  /*0940*/  FFMA R36, R32, R36, R27 ;  /* 0x0000002420247223 */ /* 0x000fe2000000001b */
[----:B------:R-:W-:Y:S01]  /*0950*/  HADD2.F32 R22, -RZ, R26.H1_H1 ;  /* 0x3000001aff167230 */ /* 0x000fe20000004100 */
[----:B------:R4:W5:Y:S01]  /*0960*/  LDG.E.CONSTANT R35, desc[UR4][R24.64] ;  /* 0x0000000418237981 */ /* 0x000962000c1e9900 */
[----:B------:R-:W-:-:S04]  /*0970*/  IMAD.WIDE R26, R5, 0x2, R24 ;  /* 0x00000002051a7825 */ /* 0x000fc800078e0218 */
[----:B------:R-:W-:Y:S02]  /*0980*/  FFMA R22, R32, R22, R37 ;  /* 0x0000001620167223 */ /* 0x000fe40000000025 */
[----:B------:R-:W5:Y:S01]  /*0990*/  LDG.E.CONSTANT R37, desc[UR4][R26.64] ;  /* 0x000000041a257981 */ /* 0x000f62000c1e9900 */
[----:B------:R-:W-:-:S05]  /*09a0*/  HADD2.F32 R28, -RZ, R28.H1_H1 ;  /* 0x3000001cff1c7230 */ /* 0x000fca0000004100 */
[----:B------:R-:W-:Y:S01]  /*09b0*/  FFMA R33, R32, R28, R33 ;  /* 0x0000001c20217223 */ /* 0x000fe20000000021 */
[----:B------:R-:W-:-:S05]  /*09c0*/  HADD2.F32 R34, -RZ, R34.H1_H1 ;  /* 0x30000022ff227230 */ /* 0x000fca0000004100 */
[----:B------:R-:W-:Y:S01]  /*09d0*/  FFMA R32, R32, R34, R15 ;  /* 0x0000002220207223 */ /* 0x000fe2000000000f */
[----:B---3--:R-:W-:Y:S02]  /*09e0*/  HADD2.F32 R28, -RZ, R11.H0_H0 ;  /* 0x2000000bff1c7230 */ /* 0x008fe40000004100 */
[----:B----4-:R-:W-:-:S05]  /*09f0*/  HADD2.F32 R25, -RZ, R31.H0_H0 ;  /* 0x2000001fff197230 */ /* 0x010fca0000004100 */
[----:B------:R-:W-:Y:S02]  /*0a00*/  FFMA R24, R28, R25, R22 ;  /* 0x000000191c187223 */ /* 0x000fe40000000016 */
[----:B------:R-:W3:Y:S04]  /*0a10*/  LDG.E.CONSTANT R22, desc[UR4][R18.64+0x800] ;  /* 0x0008000412167981 */ /* 0x000ee8000c1e9900 */
[----:B------:R-:W4:Y:S01]  /*0a20*/  LDG.E.CONSTANT R25, desc[UR4][R20.64+0x800] ;  /* 0x0008000414197981 */ /* 0x000f22000c1e9900 */
[----:B--2---:R-:W-:Y:S02]  /*0a30*/  HADD2.F32 R15, -RZ, R30.H0_H0 ;  /* 0x2000001eff0f7230 */ /* 0x004fe40000004100 */
[----:B------:R-:W-:-:S03]  /*0a40*/  HADD2.F32 R23, -RZ, R14.H0_H0 ;  /* 0x2000000eff177230 */ /* 0x000fc60000004100 */
[C---:B------:R-:W-:Y:S01]  /*0a50*/  FFMA R15, R28.reuse, R15, R13 ;  /* 0x0000000f1c0f7223 */ /* 0x040fe2000000000d */
[----:B-----5:R-:W-:Y:S02]  /*0a60*/  HADD2.F32 R13, -RZ, R29.H0_H0 ;  /* 0x2000001dff0d7230 */ /* 0x020fe40000004100 */
[C---:B------:R-:W-:Y:S01]  /*0a70*/  FFMA R23, R28.reuse, R23, R12 ;  /* 0x000000171c177223 */ /* 0x040fe2000000000c */
[----:B------:R-:W-:Y:S02]  /*0a80*/  HADD2.F32 R12, -RZ, R35.H0_H0 ;  /* 0x20000023ff0c7230 */ /* 0x000fe40000004100 */
[C---:B------:R-:W-:Y:S01]  /*0a90*/  FFMA R36, R28.reuse, R13, R36 ;  /* 0x0000000d1c247223 */ /* 0x040fe20000000024 */
[----:B------:R-:W-:Y:S02]  /*0aa0*/  HADD2.F32 R13, -RZ, R37.H0_H0 ;  /* 0x20000025ff0d7230 */ /* 0x000fe40000004100 */
[----:B------:R-:W-:Y:S01]  /*0ab0*/  FFMA R33, R28, R12, R33 ;  /* 0x0000000c1c217223 */ /* 0x000fe20000000021 */
[----:B------:R-:W-:Y:S01]  /*0ac0*/  IADD3 R12, P0, PT, R26, R8, RZ ;  /* 0x000000081a0c7210 */ /* 0x000fe20007f1e0ff */
[----:B------:R-:W-:-:S02]  /*0ad0*/  HADD2.F32 R11, -RZ, R11.H1_H1 ;  /* 0x3000000bff0b7230 */ /* 0x000fc40000004100 */
[----:B------:R-:W-:Y:S01]  /*0ae0*/  FFMA R32, R28, R13, R32 ;  /* 0x0000000d1c207223 */ /* 0x000fe20000000020 */
[----:B------:R-:W-:Y:S01]  /*0af0*/  HADD2.F32 R30, -RZ, R30.H1_H1 ;  /* 0x3000001eff1e7230 */ /* 0x000fe20000004100 */
[----:B------:R-:W-:Y:S01]  /*0b00*/  IADD3.X R13, PT, PT, R27, R10, RZ, P0, !PT ;  /* 0x0000000a1b0d7210 */ /* 0x000fe200007fe4ff */
[----:B------:R-:W-:Y:S02]  /*0b10*/  HADD2.F32 R14, -RZ, R14.H1_H1 ;  /* 0x3000000eff0e7230 */ /* 0x000fe40000004100 */
[----:B------:R-:W-:Y:S02]  /*0b20*/  HADD2.F32 R27, -RZ, R31.H1_H1 ;  /* 0x3000001fff1b7230 */ /* 0x000fe40000004100 */
[C---:B------:R-:W-:Y:S01]  /*0b30*/  FFMA R30, R11.reuse, R30, R15 ;  /* 0x0000001e0b1e7223 */ /* 0x040fe2000000000f */
[----:B------:R-:W-:Y:S02]  /*0b40*/  HADD2.F32 R29, -RZ, R29.H1_H1 ;  /* 0x3000001dff1d7230 */ /* 0x000fe40000004100 */
[----:B------:R-:W-:Y:S01]  /*0b50*/  FFMA R23, R11, R14, R23 ;  /* 0x0000000e0b177223 */ /* 0x000fe20000000017 */
[----:B------:R-:W-:-:S04]  /*0b60*/  IMAD.WIDE R14, R5, 0x2, R12 ;  /* 0x00000002050e7825 */ /* 0x000fc800078e020c */
[----:B------:R-:W-:Y:S01]  /*0b70*/  FFMA R24, R11, R27, R24 ;  /* 0x0000001b0b187223 */ /* 0x000fe20000000018 */
[----:B------:R0:W2:Y:S01]  /*0b80*/  LDG.E.CONSTANT R31, desc[UR4][R12.64] ;  /* 0x000000040c1f7981 */ /* 0x0000a2000c1e9900 */
[----:B------:R-:W-:-:S04]  /*0b90*/  IMAD.WIDE R26, R5, 0x2, R14 ;  /* 0x00000002051a7825 */ /* 0x000fc800078e020e */
[----:B------:R-:W-:Y:S01]  /*0ba0*/  FFMA R36, R11, R29, R36 ;  /* 0x0000001d0b247223 */ /* 0x000fe20000000024 */
[----:B------:R-:W5:Y:S01]  /*0bb0*/  LDG.E.CONSTANT R14, desc[UR4][R14.64] ;  /* 0x000000040e0e7981 */ /* 0x000f62000c1e9900 */
[----:B------:R-:W-:-:S03]  /*0bc0*/  IMAD.WIDE R28, R5, 0x2, R26 ;  /* 0x00000002051c7825 */ /* 0x000fc600078e021a */
[----:B------:R-:W5:Y:S01]  /*0bd0*/  LDG.E.CONSTANT R26, desc[UR4][R26.64] ;  /* 0x000000041a1a7981 */ /* 0x000f62000c1e9900 */
[----:B------:R-:W-:Y:S02]  /*0be0*/  HADD2.F32 R34, -RZ, R35.H1_H1 ;  /* 0x30000023ff227230 */ /* 0x000fe40000004100 */
[----:B------:R-:W-:Y:S01]  /*0bf0*/  HADD2.F32 R37, -RZ, R37.H1_H1 ;  /* 0x30000025ff257230 */ /* 0x000fe20000004100 */
[----:B------:R-:W5:Y:S01]  /*0c00*/  LDG.E.CONSTANT R35, desc[UR4][R18.64+0xc00] ;  /* 0x000c000412237981 */ /* 0x000f62000c1e9900 */
[----:B0-----:R-:W-:-:S04]  /*0c10*/  IMAD.WIDE R12, R5, 0x2, R28 ;  /* 0x00000002050c7825 */ /* 0x001fc800078e021c */
[C---:B------:R-:W-:Y:S01]  /*0c20*/  FFMA R34, R11.reuse, R34, R33 ;  /* 0x000000220b227223 */ /* 0x040fe20000000021 */
[----:B------:R-:W-:Y:S01]  /*0c30*/  FFMA R11, R11, R37, R32 ;  /* 0x000000250b0b7223 */ /* 0x000fe20000000020 */
[----:B------:R-:W5:Y:S01]  /*0c40*/  LDG.E.CONSTANT R28, desc[UR4][R28.64] ;  /* 0x000000041c1c7981 */ /* 0x000f62000c1e9900 */
[----:B------:R-:W-:-:S03]  /*0c50*/  IADD3 R32, P0, PT, R12, R8, RZ ;  /* 0x000000080c207210 */ /* 0x000fc60007f1e0ff */
[----:B------:R0:W5:Y:S01]  /*0c60*/  LDG.E.CONSTANT R37, desc[UR4][R12.64] ;  /* 0x000000040c257981 */ /* 0x000162000c1e9900 */
[----:B------:R-:W-:-:S03]  /*0c70*/  IADD3.X R33, PT, PT, R13, R10, RZ, P0, !PT ;  /* 0x0000000a0d217210 */ /* 0x000fc600007fe4ff */
[----:B------:R1:W5:Y:S01]  /*0c80*/  LDG.E.CONSTANT R15, desc[UR4][R20.64+0xc00] ;  /* 0x000c0004140f7981 */ /* 0x000362000c1e9900 */
[----:B0-----:R-:W-:-:S03]  /*0c90*/  IMAD.WIDE R12, R5, 0x2, R32 ;  /* 0x00000002050c7825 */ /* 0x001fc600078e0220 */
[----:B------:R-:W5:Y:S01]  /*0ca0*/  LDG.E.CONSTANT R32, desc[UR4][R32.64] ;  /* 0x0000000420207981 */ /* 0x000f62000c1e9900 */
[----:B------:R-:W-:-:S03]  /*0cb0*/  IMAD.WIDE R18, R5, 0x2, R12 ;  /* 0x0000000205127825 */ /* 0x000fc600078e020c */
[----:B------:R0:W5:Y:S04]  /*0cc0*/  LDG.E.CONSTANT R27, desc[UR4][R12.64] ;  /* 0x000000040c1b7981 */ /* 0x000168000c1e9900 */
[----:B------:R4:W5:Y:S01]  /*0cd0*/  LDG.E.CONSTANT R29, desc[UR4][R18.64] ;  /* 0x00000004121d7981 */ /* 0x000962000c1e9900 */
[----:B-1----:R-:W-:-:S04]  /*0ce0*/  IMAD.WIDE R20, R5, 0x2, R18 ;  /* 0x0000000205147825 */ /* 0x002fc800078e0212 */
[----:B0-----:R-:W-:-:S06]  /*0cf0*/  IMAD.WIDE R12, R5, 0x2, R20 ;  /* 0x00000002050c7825 */ /* 0x001fcc00078e0214 */
[----:B------:R0:W5:Y:S01]  /*0d00*/  LDG.E.CONSTANT R12, desc[UR4][R12.64] ;  /* 0x000000040c0c7981 */ /* 0x000162000c1e9900 */
[----:B---3--:R-:W-:Y:S02]  /*0d10*/  HADD2.F32 R33, -RZ, R22.H0_H0 ;  /* 0x20000016ff217230 */ /* 0x008fe40000004100 */
[----:B----4-:R-:W-:-:S05]  /*0d20*/  HADD2.F32 R18, -RZ, R25.H0_H0 ;  /* 0x20000019ff127230 */ /* 0x010fca0000004100 */
[----:B------:R-:W-:Y:S02]  /*0d30*/  FFMA R18, R33, R18, R30 ;  /* 0x0000001221127223 */ /* 0x000fe4000000001e */
[----:B------:R1:W3:Y:S01]  /*0d40*/  LDG.E.CONSTANT R30, desc[UR4][R20.64] ;  /* 0x00000004141e7981 */ /* 0x0002e2000c1e9900 */
[----:B------:R-:W-:Y:S02]  /*0d50*/  HADD2.F32 R22, -RZ, R22.H1_H1 ;  /* 0x30000016ff167230 */ /* 0x000fe40000004100 */
[----:B------:R-:W-:-:S05]  /*0d60*/  HADD2.F32 R25, -RZ, R25.H1_H1 ;  /* 0x30000019ff197230 */ /* 0x000fca0000004100 */
[----:B------:R-:W-:Y:S01]  /*0d70*/  FFMA R25, R22, R25, R18 ;  /* 0x0000001916197223 */ /* 0x000fe20000000012 */
[----:B--2---:R-:W-:Y:S02]  /*0d80*/  HADD2.F32 R18, -RZ, R31.H0_H0 ;  /* 0x2000001fff127230 */ /* 0x004fe40000004100 */
[----:B-----5:R-:W-:-:S03]  /*0d90*/  HADD2.F32 R19, -RZ, R14.H0_H0 ;  /* 0x2000000eff137230 */ /* 0x020fc60000004100 */
[C---:B------:R-:W-:Y:S01]  /*0da0*/  FFMA R23, R33.reuse, R18, R23 ;  /* 0x0000001221177223 */ /* 0x040fe20000000017 */
[----:B------:R-:W-:Y:S02]  /*0db0*/  HADD2.F32 R31, -RZ, R31.H1_H1 ;  /* 0x3000001fff1f7230 */ /* 0x000fe40000004100 */
[----:B------:R-:W-:Y:S01]  /*0dc0*/  FFMA R36, R33, R19, R36 ;  /* 0x0000001321247223 */ /* 0x000fe20000000024 */
[----:B------:R-:W-:Y:S02]  /*0dd0*/  HADD2.F32 R19, -RZ, R14.H1_H1 ;  /* 0x3000000eff137230 */ /* 0x000fe40000004100 */
[--C-:B------:R-:W-:Y:S02]  /*0de0*/  HADD2.F32 R18, -RZ, R26.reuse.H0_H0 ;  /* 0x2000001aff127230 */ /* 0x100fe40000004100 */
[C---:B------:R-:W-:Y:S01]  /*0df0*/  FFMA R14, R22.reuse, R31, R23 ;  /* 0x0000001f160e7223 */ /* 0x040fe20000000017 */
[----:B0-----:R-:W-:Y:S01]  /*0e00*/  FFMA R13, R22, R19, R36 ;  /* 0x00000013160d7223 */ /* 0x001fe20000000024 */
[----:B------:R-:W-:-:S02]  /*0e10*/  HADD2.F32 R19, -RZ, R26.H1_H1 ;  /* 0x3000001aff137230 */ /* 0x000fc40000004100 */
[----:B-1----:R-:W-:Y:S01]  /*0e20*/  FFMA R21, R33, R18, R24 ;  /* 0x0000001221157223 */ /* 0x002fe20000000018 */
[----:B------:R-:W-:Y:S02]  /*0e30*/  HADD2.F32 R23, -RZ, R28.H0_H0 ;  /* 0x2000001cff177230 */ /* 0x000fe40000004100 */
[----:B------:R-:W-:-:S03]  /*0e40*/  HADD2.F32 R20, -RZ, R37.H0_H0 ;  /* 0x20000025ff147230 */ /* 0x000fc60000004100 */
[C---:B------:R-:W-:Y:S01]  /*0e50*/  FFMA R34, R33.reuse, R23, R34 ;  /* 0x0000001721227223 */ /* 0x040fe20000000022 */
[----:B------:R-:W-:Y:S02]  /*0e60*/  HADD2.F32 R31, -RZ, R28.H1_H1 ;  /* 0x3000001cff1f7230 */ /* 0x000fe40000004100 */
[----:B------:R-:W-:Y:S01]  /*0e70*/  FFMA R18, R22, R19, R21 ;  /* 0x0000001316127223 */ /* 0x000fe20000000015 */
[----:B------:R-:W-:Y:S02]  /*0e80*/  HADD2.F32 R37, -RZ, R37.H1_H1 ;  /* 0x30000025ff257230 */ /* 0x000fe40000004100 */
[----:B------:R-:W-:Y:S01]  /*0e90*/  FFMA R11, R33, R20, R11 ;  /* 0x00000014210b7223 */ /* 0x000fe2000000000b */
[----:B------:R-:W-:Y:S01]  /*0ea0*/  HADD2.F32 R20, -RZ, R35.H0_H0 ;  /* 0x20000023ff147230 */ /* 0x000fe20000004100 */
[----:B------:R-:W-:Y:S01]  /*0eb0*/  IADD3 R4, PT, PT, R4, 0x400, RZ ;  /* 0x0000040004047810 */ /* 0x000fe20007ffe0ff */
[----:B------:R-:W-:Y:S02]  /*0ec0*/  HADD2.F32 R21, -RZ, R15.H0_H0 ;  /* 0x2000000fff157230 */ /* 0x000fe40000004100 */
[----:B------:R-:W-:-:S02]  /*0ed0*/  HADD2.F32 R23, -RZ, R32.H0_H0 ;  /* 0x20000020ff177230 */ /* 0x000fc40000004100 */
[C---:B------:R-:W-:Y:S01]  /*0ee0*/  FFMA R19, R22.reuse, R31, R34 ;  /* 0x0000001f16137223 */ /* 0x040fe20000000022 */
[----:B------:R-:W-:Y:S01]  /*0ef0*/  FFMA R11, R22, R37, R11 ;  /* 0x00000025160b7223 */ /* 0x000fe2000000000b */
[----:B------:R-:W-:Y:S02]  /*0f00*/  HADD2.F32 R35, -RZ, R35.H1_H1 ;  /* 0x30000023ff237230 */ /* 0x000fe40000004100 */
[C---:B------:R-:W-:Y:S01]  /*0f10*/  FFMA R24, R20.reuse, R21, R25 ;  /* 0x0000001514187223 */ /* 0x040fe20000000019 */
[----:B------:R-:W-:Y:S02]  /*0f20*/  HADD2.F32 R22, -RZ, R15.H1_H1 ;  /* 0x3000000fff167230 */ /* 0x000fe40000004100 */
[----:B------:R-:W-:Y:S01]  /*0f30*/  FFMA R31, R20, R23, R14 ;  /* 0x00000017141f7223 */ /* 0x000fe2000000000e */
[----:B------:R-:W-:Y:S01]  /*0f40*/  HADD2.F32 R14, -RZ, R27.H0_H0 ;  /* 0x2000001bff0e7230 */ /* 0x000fe20000004100 */
[----:B------:R-:W-:Y:S01]  /*0f50*/  ISETP.GE.AND P0, PT, R4, R7, PT ;  /* 0x000000070400720c */ /* 0x000fe20003f06270 */
[----:B------:R-:W-:-:S02]  /*0f60*/  HADD2.F32 R15, -RZ, R29.H0_H0 ;  /* 0x2000001dff0f7230 */ /* 0x000fc40000004100 */
[----:B------:R-:W-:Y:S01]  /*0f70*/  FFMA R23, R35, R22, R24 ;  /* 0x0000001623177223 */ /* 0x000fe20000000018 */
[C---:B------:R-:W-:Y:S01]  /*0f80*/  FFMA R22, R20.reuse, R14, R13 ;  /* 0x0000000e14167223 */ /* 0x040fe2000000000d */
[----:B------:R-:W-:Y:S02]  /*0f90*/  HADD2.F32 R32, -RZ, R32.H1_H1 ;  /* 0x30000020ff207230 */ /* 0x000fe40000004100 */
[----:B------:R-:W-:Y:S01]  /*0fa0*/  FFMA R15, R20, R15, R18 ;  /* 0x0000000f140f7223 */ /* 0x000fe20000000012 */
[----:B------:R-:W-:Y:S01]  /*0fb0*/  HADD2.F32 R14, -RZ, R27.H1_H1 ;  /* 0x3000001bff0e7230 */ /* 0x000fe20000004100 */
[----:B------:R-:W-:Y:S01]  /*0fc0*/  IADD3 R6, P1, PT, R6, 0x1000, RZ ;  /* 0x0000100006067810 */ /* 0x000fe20007f3e0ff */
[----:B------:R-:W-:Y:S02]  /*0fd0*/  HADD2.F32 R18, -RZ, R29.H1_H1 ;  /* 0x3000001dff127230 */ /* 0x000fe40000004100 */
[--C-:B------:R-:W-:Y:S02]  /*0fe0*/  HADD2.F32 R13, -RZ, R12.reuse.H0_H0 ;  /* 0x2000000cff0d7230 */ /* 0x100fe40000004100 */
[----:B------:R-:W-:-:S03]  /*0ff0*/  HADD2.F32 R12, -RZ, R12.H1_H1 ;  /* 0x3000000cff0c7230 */ /* 0x000fc60000004100 */
[----:B------:R-:W-:Y:S01]  /*1000*/  FFMA R11, R20, R13, R11 ;  /* 0x0000000d140b7223 */ /* 0x000fe2000000000b */
[C---:B------:R-:W-:Y:S01]  /*1010*/  FFMA R31, R35.reuse, R32, R31 ;  /* 0x00000020231f7223 */ /* 0x040fe2000000001f */
[C---:B------:R-:W-:Y:S01]  /*1020*/  FFMA R27, R35.reuse, R14, R22 ;  /* 0x0000000e231b7223 */ /* 0x040fe20000000016 */
[C---:B------:R-:W-:Y:S01]  /*1030*/  FFMA R37, R35.reuse, R18, R15 ;  /* 0x0000001223257223 */ /* 0x040fe2000000000f */
[----:B------:R-:W-:Y:S01]  /*1040*/  FFMA R25, R35, R12, R11 ;  /* 0x0000000c23197223 */ /* 0x000fe2000000000b */
[----:B------:R-:W-:Y:S01]  /*1050*/  IADD3.X R9, PT, PT, RZ, R9, RZ, P1, !PT ;  /* 0x00000009ff097210 */ /* 0x000fe20000ffe4ff */
[--C-:B---3--:R-:W-:Y:S02]  /*1060*/  HADD2.F32 R24, -RZ, R30.reuse.H0_H0 ;  /* 0x2000001eff187230 */ /* 0x108fe40000004100 */
[----:B------:R-:W-:-:S03]  /*1070*/  HADD2.F32 R30, -RZ, R30.H1_H1 ;  /* 0x3000001eff1e7230 */ /* 0x000fc60000004100 */
[----:B------:R-:W-:-:S04]  /*1080*/  FFMA R19, R20, R24, R19 ;  /* 0x0000001814137223 */ /* 0x000fc80000000013 */
[----:B------:R-:W-:Y:S01]  /*1090*/  FFMA R33, R35, R30, R19 ;  /* 0x0000001e23217223 */ /* 0x000fe20000000013 */
[----:B------:R-:W-:Y:S06]  /*10a0*/  @!P0 BRA `(.L_x_345) ;  /* 0xfffffff400708947 */ /* 0x000fec000383ffff */
.L_x_341:
[----:B------:R-:W-:Y:S05]  /*10b0*/  BSYNC.RECONVERGENT B0 ;  /* 0x0000000000007941 */ /* 0x000fea0003800200 */
.L_x_340:
        /* <DEDUP_REMOVED lines=10> */
[----:B------:R-:W2:Y:S01]  /*1160*/  LDG.E.U16.CONSTANT R16, desc[UR4][R16.64+-0x2] ;  /* 0xfffffe0410107981 */ /* 0x000ea2000c1e9500 */
[C---:B------:R-:W-:Y:S01]  /*1170*/  LEA R21, R5.reuse, R5, 0x2 ;  /* 0x0000000505157211 */ /* 0x040fe200078e10ff */
[----:B0-----:R-:W-:-:S03]  /*1180*/  IMAD.WIDE R14, R5, 0x2, R14 ;  /* 0x00000002050e7825 */ /* 0x001fc600078e020e */
[----:B------:R-:W-:Y:S01]  /*1190*/  IADD3 R6, P0, PT, R14, -0x2, RZ ;  /* 0xfffffffe0e067810 */ /* 0x000fe20007f1e0ff */
[----:B------:R-:W-:Y:S01]  /*11a0*/  IMAD.WIDE R8, R5, 0x2, R14 ;  /* 0x0000000205087825 */ /* 0x000fe200078e020e */
[----:B------:R-:W3:Y:S02]  /*11b0*/  LDG.E.U16.CONSTANT R18, desc[UR4][R14.64+-0x2] ;  /* 0xfffffe040e127981 */ /* 0x000ee4000c1e9500 */
[----:B------:R-:W-:-:S03]  /*11c0*/  IADD3.X R7, PT, PT, R15, -0x1, RZ, P0, !PT ;  /* 0xffffffff0f077810 */ /* 0x000fc600007fe4ff */
[----:B------:R-:W4:Y:S01]  /*11d0*/  LDG.E.U16.CONSTANT R8, desc[UR4][R8.64+-0x2] ;  /* 0xfffffe0408087981 */ /* 0x000f22000c1e9500 */
[----:B------:R-:W-:-:S04]  /*11e0*/  IMAD.WIDE R12, R13, 0x2, R6 ;  /* 0x000000020d0c7825 */ /* 0x000fc800078e0206 */
[--C-:B------:R-:W-:Y:S02]  /*11f0*/  IMAD.WIDE R10, R11, 0x2, R6.reuse ;  /* 0x000000020b0a7825 */ /* 0x100fe400078e0206 */
[----:B------:R-:W5:Y:S02]  /*1200*/  LDG.E.U16.CONSTANT R12, desc[UR4][R12.64] ;  /* 0x000000040c0c7981 */ /* 0x000f64000c1e9500 */
[--C-:B------:R-:W-:Y:S02]  /*1210*/  IMAD.WIDE R4, R19, 0x2, R6.reuse ;  /* 0x0000000213047825 */ /* 0x100fe400078e0206 */
[----:B------:R-:W5:Y:S02]  /*1220*/  LDG.E.U16.CONSTANT R10, desc[UR4][R10.64] ;  /* 0x000000040a0a7981 */ /* 0x000f64000c1e9500 */
[----:B------:R-:W-:Y:S02]  /*1230*/  IMAD.WIDE R6, R21, 0x2, R6 ;  /* 0x0000000215067825 */ /* 0x000fe400078e0206 */
[----:B------:R-:W5:Y:S04]  /*1240*/  LDG.E.U16.CONSTANT R4, desc[UR4][R4.64] ;  /* 0x0000000404047981 */ /* 0x000f68000c1e9500 */
[----:B------:R-:W5:Y:S01]  /*1250*/  LDG.E.U16.CONSTANT R6, desc[UR4][R6.64] ;  /* 0x0000000406067981 */ /* 0x000f62000c1e9500 */
[----:B--2---:R-:W-:-:S02]  /*1260*/  HADD2.F32 R16, -RZ, R16.H0_H0 ;  /* 0x20000010ff107230 */ /* 0x004fc40000004100 */
[----:B---3--:R-:W-:-:S05]  /*1270*/  HADD2.F32 R18, -RZ, R18.H0_H0 ;  /* 0x20000012ff127230 */ /* 0x008fca0000004100 */
[C---:B------:R-:W-:Y:S01]  /*1280*/  FFMA R23, R16.reuse, R18, R23 ;  /* 0x0000001210177223 */ /* 0x040fe20000000017 */
[----:B----4-:R-:W-:Y:S02]  /*1290*/  HADD2.F32 R14, -RZ, R8.H0_H0 ;  /* 0x20000008ff0e7230 */ /* 0x010fe40000004100 */
[----:B-----5:R-:W-:Y:S02]  /*12a0*/  HADD2.F32 R18, -RZ, R12.H0_H0 ;  /* 0x2000000cff127230 */ /* 0x020fe40000004100 */
[----:B------:R-:W-:Y:S02]  /*12b0*/  HADD2.F32 R20, -RZ, R10.H0_H0 ;  /* 0x2000000aff147230 */ /* 0x000fe40000004100 */
[----:B------:R-:W-:Y:S02]  /*12c0*/  HADD2.F32 R8, -RZ, R4.H0_H0 ;  /* 0x20000004ff087230 */ /* 0x000fe40000004100 */
[----:B------:R-:W-:Y:S02]  /*12d0*/  HADD2.F32 R12, -RZ, R6.H0_H0 ;  /* 0x20000006ff0c7230 */ /* 0x000fe40000004100 */
[C---:B------:R-:W-:Y:S01]  /*12e0*/  FFMA R31, R16.reuse, R14, R31 ;  /* 0x0000000e101f7223 */ /* 0x040fe2000000001f */
[C---:B------:R-:W-:Y:S01]  /*12f0*/  FFMA R27, R16.reuse, R18, R27 ;  /* 0x00000012101b7223 */ /* 0x040fe2000000001b */
[C---:B------:R-:W-:Y:S01]  /*1300*/  FFMA R37, R16.reuse, R20, R37 ;  /* 0x0000001410257223 */ /* 0x040fe20000000025 */
[C---:B------:R-:W-:Y:S01]  /*1310*/  FFMA R33, R16.reuse, R8, R33 ;  /* 0x0000000810217223 */ /* 0x040fe20000000021 */
[----:B------:R-:W-:-:S07]  /*1320*/  FFMA R25, R16, R12, R25 ;  /* 0x0000000c10197223 */ /* 0x000fce0000000019 */
.L_x_347:
[----:B------:R-:W-:Y:S05]  /*1330*/  BSYNC.RECONVERGENT B0 ;  /* 0x0000000000007941 */ /* 0x000fea0003800200 */
.L_x_346:
        /* <DEDUP_REMOVED lines=32> */
[----:B------:R-:W-:Y:S01]  /*1540*/  LOP3.LUT P0, R4, R2, 0x1f, RZ, 0xc0, !PT ;  /* 0x0000001f02047812 */ /* 0x000fe2000780c0ff */
[----:B-1----:R-:W-:-:S03]  /*1550*/  FADD R8, R7, R8 ;  /* 0x0000000807087221 */ /* 0x002fc60000000000 */
[----:B------:R-:W0:Y:S01]  /*1560*/  SHFL.BFLY PT, R5, R6, 0x2, 0x1f ;  /* 0x0c401f0006057f89 */ /* 0x000e2200000e0000 */
[----:B--2---:R-:W-:-:S03]  /*1570*/  FADD R10, R9, R10 ;  /* 0x0000000a090a7221 */ /* 0x004fc60000000000 */
[----:B------:R-:W1:Y:S01]  /*1580*/  SHFL.BFLY PT, R7, R8, 0x2, 0x1f ;  /* 0x0c401f0008077f89 */ /* 0x000e6200000e0000 */
[----:B---3--:R-:W-:-:S03]  /*1590*/  FADD R12, R11, R12 ;  /* 0x0000000c0b0c7221 */ /* 0x008fc60000000000 */
[----:B------:R-:W2:Y:S01]  /*15a0*/  SHFL.BFLY PT, R9, R10, 0x2, 0x1f ;  /* 0x0c401f000a097f89 */ /* 0x000ea200000e0000 */
[----:B------:R-:W-:Y:S01]  /*15b0*/  @!P0 MOV R17, 0x400 ;  /* 0x0000040000118802 */ /* 0x000fe20000000f00 */
[----:B----4-:R-:W-:Y:S02]  /*15c0*/  FADD R14, R13, R14 ;  /* 0x0000000e0d0e7221 */ /* 0x010fe40000000000 */
[----:B------:R-:W3:Y:S01]  /*15d0*/  SHFL.BFLY PT, R11, R12, 0x2, 0x1f ;  /* 0x0c401f000c0b7f89 */ /* 0x000ee200000e0000 */
[----:B-----5:R-:W-:-:S03]  /*15e0*/  FADD R16, R15, R16 ;  /* 0x000000100f107221 */ /* 0x020fc60000000000 */
[----:B------:R-:W4:Y:S04]  /*15f0*/  SHFL.BFLY PT, R13, R14, 0x2, 0x1f ;  /* 0x0c401f000e0d7f89 */ /* 0x000f2800000e0000 */
[----:B------:R-:W5:Y:S01]  /*1600*/  SHFL.BFLY PT, R15, R16, 0x2, 0x1f ;  /* 0x0c401f00100f7f89 */ /* 0x000f6200000e0000 */
[----:B------:R-:W5:Y:S01]  /*1610*/  @!P0 S2R R18, SR_CgaCtaId ;  /* 0x0000000000128919 */ /* 0x000f620000008800 */
        /* <DEDUP_REMOVED lines=10> */
[----:B------:R-:W3:Y:S04]  /*16c0*/  SHFL.BFLY PT, R14, R13, 0x1, 0x1f ;  /* 0x0c201f000d0e7f89 */ /* 0x000ee800000e0000 */
[----:B------:R-:W4:Y:S01]  /*16d0*/  SHFL.BFLY PT, R16, R15, 0x1, 0x1f ;  /* 0x0c201f000f107f89 */ /* 0x000f2200000e0000 */
[----:B------:R-:W-:Y:S02]  /*16e0*/  @!P0 LEA R18, R18, R17, 0x18 ;  /* 0x0000001112128211 */ /* 0x000fe400078ec0ff */
[----:B------:R-:W-:Y:S01]  /*16f0*/  @!P0 SHF.R.U32.HI R17, RZ, 0x5, R2 ;  /* 0x00000005ff118819 */ /* 0x000fe20000011602 */
[----:B0-----:R-:W-:-:S04]  /*1700*/  FADD R19, R7, R8 ;  /* 0x0000000807137221 */ /* 0x001fc80000000000 */
[----:B------:R-:W-:Y:S02]  /*1710*/  @!P0 IMAD R17, R17, 0x18, R18 ;  /* 0x0000001811118824 */ /* 0x000fe400078e0212 */
[----:B------:R-:W-:Y:S01]  /*1720*/  FADD R18, R5, R6 ;  /* 0x0000000605127221 */ /* 0x000fe20000000000 */
[----:B-1----:R-:W-:Y:S01]  /*1730*/  FADD R6, R9, R10 ;  /* 0x0000000a09067221 */ /* 0x002fe20000000000 */
[----:B--2---:R-:W-:-:S03]  /*1740*/  FADD R7, R11, R12 ;  /* 0x0000000c0b077221 */ /* 0x004fc60000000000 */
[----:B------:R0:W-:Y:S01]  /*1750*/  @!P0 STS.64 [R17], R18 ;  /* 0x0000001211008388 */ /* 0x0001e20000000a00 */
[----:B---3--:R-:W-:-:S03]  /*1760*/  FADD R14, R13, R14 ;  /* 0x0000000e0d0e7221 */ /* 0x008fc60000000000 */
[----:B------:R0:W-:Y:S01]  /*1770*/  @!P0 STS.64 [R17+0x8], R6 ;  /* 0x0000080611008388 */ /* 0x0001e20000000a00 */
[----:B----4-:R-:W-:-:S05]  /*1780*/  FADD R15, R15, R16 ;  /* 0x000000100f0f7221 */ /* 0x010fca0000000000 */
        /* <DEDUP_REMOVED lines=65> */
[----:B--2---:R-:W-:-:S03]  /*1ba0*/  FADD R12, R10, R9 ;  /* 0x000000090a0c7221 */ /* 0x004fc60000000000 */
        /* <DEDUP_REMOVED lines=8> */
[----:B------:R0:W0:Y:S01]  /*1c30*/  SHFL.BFLY PT, R16, R19, 0x1, 0x1f ;  /* 0x0c201f0013107f89 */ /* 0x00002200000e0000 */
[----:B------:R-:W-:Y:S05]  /*1c40*/  @P0 EXIT ;  /* 0x000000000000094d */ /* 0x000fea0003800000 */
[----:B------:R-:W5:Y:S02]  /*1c50*/  LDC.U8 R4, c[0x0][0x3a8] ;  /* 0x0000ea00ff047b82 */ /* 0x000f640000000000 */
[----:B-----5:R-:W-:-:S04]  /*1c60*/  PRMT R4, R4, 0x8880, RZ ;  /* 0x0000888004047816 */ /* 0x020fc800000000ff */
[----:B------:R-:W-:Y:S02]  /*1c70*/  ISETP.NE.AND P0, PT, R4, RZ, PT ;  /* 0x000000ff0400720c */ /* 0x000fe40003f05270 */
[----:B------:R-:W5:Y:S11]  /*1c80*/  LDC.64 R4, c[0x0][0x398] ;  /* 0x0000e600ff047b82 */ /* 0x000f760000000a00 */
[----:B------:R-:W1:Y:S02]  /*1c90*/  @P0 LDC.64 R6, c[0x0][0x390] ;  /* 0x0000e400ff060b82 */ /* 0x000e640000000a00 */
[----:B-1----:R-:W-:-:S06]  /*1ca0*/  @P0 IMAD.WIDE.U32 R6, R0, 0x2, R6 ;  /* 0x0000000200060825 */ /* 0x002fcc00078e0006 */
[----:B------:R-:W5:Y:S01]  /*1cb0*/  @P0 LDG.E.U16.CONSTANT R6, desc[UR4][R6.64] ;  /* 0x0000000406060981 */ /* 0x000f62000c1e9500 */
[-C--:B------:R-:W-:Y:S01]  /*1cc0*/  IADD3 R20, PT, PT, R0, R3.reuse, RZ ;  /* 0x0000000300147210 */ /* 0x080fe20007ffe0ff */
[----:B------:R-:W-:Y:S01]  /*1cd0*/  FADD R9, R2, R9 ;  /* 0x0000000902097221 */ /* 0x000fe20000000000 */
[----:B------:R-:W-:Y:S01]  /*1ce0*/  MOV R18, RZ ;  /* 0x000000ff00127202 */ /* 0x000fe20000000f00 */
[----:B---3--:R-:W-:Y:S01]  /*1cf0*/  FADD R21, R8, R11 ;  /* 0x0000000b08157221 */ /* 0x008fe20000000000 */
[-C--:B------:R-:W-:Y:S01]  /*1d00*/  IADD3 R11, PT, PT, R20, R3.reuse, RZ ;  /* 0x00000003140b7210 */ /* 0x080fe20007ffe0ff */
[----:B0-----:R-:W-:Y:S01]  /*1d10*/  FADD R17, R17, R10 ;  /* 0x0000000a11117221 */ /* 0x001fe20000000000 */
[----:B--2---:R-:W-:Y:S01]  /*1d20*/  FADD R13, R12, R13 ;  /* 0x0000000d0c0d7221 */ /* 0x004fe20000000000 */
[----:B----4-:R-:W-:Y:S01]  /*1d30*/  FADD R23, R14, R15 ;  /* 0x0000000f0e177221 */ /* 0x010fe20000000000 */
[----:B------:R-:W-:Y:S01]  /*1d40*/  IADD3 R10, PT, PT, R11, R3, RZ ;  /* 0x000000030b0a7210 */ /* 0x000fe20007ffe0ff */
[----:B------:R-:W-:-:S03]  /*1d50*/  FADD R19, R19, R16 ;  /* 0x0000001013137221 */ /* 0x000fc60000000000 */
[----:B------:R-:W-:Y:S01]  /*1d60*/  IADD3 R12, PT, PT, R10, R3, RZ ;  /* 0x000000030a0c7210 */ /* 0x000fe20007ffe0ff */
[----:B-----5:R-:W-:Y:S02]  /*1d70*/  @P0 HADD2.F32 R18, -RZ, R6.H0_H0 ;  /* 0x20000006ff120230 */ /* 0x020fe40000004100 */
[----:B------:R-:W-:-:S04]  /*1d80*/  IMAD.WIDE.U32 R6, R20, 0x2, R4 ;  /* 0x0000000214067825 */ /* 0x000fc800078e0004 */
[--C-:B------:R-:W-:Y:S01]  /*1d90*/  FADD R2, R9, R18.reuse ;  /* 0x0000001209027221 */ /* 0x100fe20000000000 */
[--C-:B------:R-:W-:Y:S01]  /*1da0*/  FADD R14, R21, R18.reuse ;  /* 0x00000012150e7221 */ /* 0x100fe20000000000 */
[--C-:B------:R-:W-:Y:S01]  /*1db0*/  FADD R15, R13, R18.reuse ;  /* 0x000000120d0f7221 */ /* 0x100fe20000000000 */
[--C-:B------:R-:W-:Y:S01]  /*1dc0*/  FADD R16, R23, R18.reuse ;  /* 0x0000001217107221 */ /* 0x100fe20000000000 */
[--C-:B------:R-:W-:Y:S01]  /*1dd0*/  FADD R17, R17, R18.reuse ;  /* 0x0000001211117221 */ /* 0x100fe20000000000 */
[----:B------:R-:W-:Y:S01]  /*1de0*/  F2FP.F16.F32.PACK_AB R2, RZ, R2 ;  /* 0x00000002ff02723e */ /* 0x000fe200000000ff */
[----:B------:R-:W-:Y:S01]  /*1df0*/  FADD R18, R19, R18 ;  /* 0x0000001213127221 */ /* 0x000fe20000000000 */
[----:B------:R-:W-:Y:S01]  /*1e00*/  IMAD.WIDE.U32 R8, R0, 0x2, R4 ;  /* 0x0000000200087825 */ /* 0x000fe200078e0004 */
[----:B------:R-:W-:Y:S02]  /*1e10*/  IADD3 R19, PT, PT, R12, R3, RZ ;  /* 0x000000030c137210 */ /* 0x000fe40007ffe0ff */
[----:B------:R-:W-:Y:S01]  /*1e20*/  PRMT R0, R2, 0x7610, R0 ;  /* 0x0000761002007816 */ /* 0x000fe20000000000 */
[----:B------:R-:W-:Y:S01]  /*1e30*/  IMAD.WIDE.U32 R2, R11, 0x2, R4 ;  /* 0x000000020b027825 */ /* 0x000fe200078e0004 */
[----:B------:R-:W-:-:S02]  /*1e40*/  F2FP.F16.F32.PACK_AB R14, RZ, R14 ;  /* 0x0000000eff0e723e */ /* 0x000fc400000000ff */
[----:B------:R-:W-:Y:S01]  /*1e50*/  F2FP.F16.F32.PACK_AB R15, RZ, R15 ;  /* 0x0000000fff0f723e */ /* 0x000fe200000000ff */
[--C-:B------:R-:W-:Y:S01]  /*1e60*/  IMAD.WIDE.U32 R10, R10, 0x2, R4.reuse ;  /* 0x000000020a0a7825 */ /* 0x100fe200078e0004 */
[----:B------:R-:W-:Y:S01]  /*1e70*/  F2FP.F16.F32.PACK_AB R16, RZ, R16 ;  /* 0x00000010ff10723e */ /* 0x000fe200000000ff */
[----:B------:R-:W-:Y:S01]  /*1e80*/  STG.E.U16 desc[UR4][R8.64], R0 ;  /* 0x0000000008007986 */ /* 0x000fe2000c101504 */
[----:B------:R-:W-:Y:S01]  /*1e90*/  F2FP.F16.F32.PACK_AB R17, RZ, R17 ;  /* 0x00000011ff11723e */ /* 0x000fe200000000ff */
[--C-:B------:R-:W-:Y:S01]  /*1ea0*/  IMAD.WIDE.U32 R12, R12, 0x2, R4.reuse ;  /* 0x000000020c0c7825 */ /* 0x100fe200078e0004 */
[----:B------:R-:W-:Y:S01]  /*1eb0*/  F2FP.F16.F32.PACK_AB R18, RZ, R18 ;  /* 0x00000012ff12723e */ /* 0x000fe200000000ff */
[----:B------:R-:W-:Y:S02]  /*1ec0*/  STG.E.U16 desc[UR4][R6.64], R14 ;  /* 0x0000000e06007986 */ /* 0x000fe4000c101504 */
[----:B------:R-:W-:Y:S02]  /*1ed0*/  IMAD.WIDE.U32 R4, R19, 0x2, R4 ;  /* 0x0000000213047825 */ /* 0x000fe400078e0004 */
[----:B------:R-:W-:Y:S04]  /*1ee0*/  STG.E.U16 desc[UR4][R2.64], R15 ;  /* 0x0000000f02007986 */ /* 0x000fe8000c101504 */
[----:B------:R-:W-:Y:S04]  /*1ef0*/  STG.E.U16 desc[UR4][R10.64], R16 ;  /* 0x000000100a007986 */ /* 0x000fe8000c101504 */
[----:B------:R-:W-:Y:S04]  /*1f00*/  STG.E.U16 desc[UR4][R12.64], R17 ;  /* 0x000000110c007986 */ /* 0x000fe8000c101504 */
[----:B------:R-:W-:Y:S01]  /*1f10*/  STG.E.U16 desc[UR4][R4.64], R18 ;  /* 0x0000001204007986 */ /* 0x000fe2000c101504 */
[----:B------:R-:W-:Y:S05]  /*1f20*/  EXIT ;  /* 0x000000000000794d */ /* 0x000fea0003800000 */
.L_x_348:
        /* <DEDUP_REMOVED lines=13> */
.L_x_940:


//--------------------- .text._Z19gemv_kernel_batchedI6__half7__half2Li256ELi5EEvPKT_S4_S4_PS2_iib --------------------------
	.section	.text._Z19gemv_kernel_batchedI6__half7__half2Li256ELi5EEvPKT_S4_S4_PS2_iib,"ax",@progbits
	.align	128
        .global         _Z19gemv_kernel_batchedI6__half7__half2Li256ELi5EEvPKT_S4_S4_PS2_iib
        .type           _Z19gemv_kernel_batchedI6__half7__half2Li256ELi5EEvPKT_S4_S4_PS2_iib,@function
        .size           _Z19gemv_kernel_batchedI6__half7__half2Li256ELi5EEvPKT_S4_S4_PS2_iib,(.L_x_941 - _Z19gemv_kernel_batchedI6__half7__half2Li256ELi5EEvPKT_S4_S4_PS2_iib)
        .other          _Z19gemv_kernel_batchedI6__half7__half2Li256ELi5EEvPKT_S4_S4_PS2_iib,@"STO_CUDA_ENTRY STV_DEFAULT"
_Z19gemv_kernel_batchedI6__half7__half2Li256ELi5EEvPKT_S4_S4_PS2_iib:
.text._Z19gemv_kernel_batchedI6__half7__half2Li256ELi5EEvPKT_S4_S4_PS2_iib:
        /* <DEDUP_REMOVED lines=36> */
[----:B------:R-:W-:Y:S02]  /*0240*/  CS2R R32, SRZ ;  /* 0x0000000000207805 */ /* 0x000fe4000001ff00 */
[----:B------:R-:W-:Y:S01]  /*0250*/  LOP3.LUT R6, R6, 0x3, RZ, 0xc0, !PT ;  /* 0x0000000306067812 */ /* 0x000fe200078ec0ff */
[----:B------:R-:W-:Y:S01]  /*0260*/  IMAD.WIDE.U32 R10, R2, 0x4, R8 ;  /* 0x00000004020a7825 */ /* 0x000fe200078e0008 */
[----:B------:R-:W-:Y:S02]  /*0270*/  MOV R4, R2 ;  /* 0x0000000200047202 */ /* 0x000fe40000000f00 */
[----:B------:R-:W-:Y:S02]  /*0280*/  IADD3 R6, PT, PT, -R6, RZ, RZ ;  /* 0x000000ff06067210 */ /* 0x000fe40007ffe1ff */
[----:B-1----:R-:W-:-:S04]  /*0290*/  IADD3 R22, P1, PT, R10, UR6, RZ ;  /* 0x000000060a167c10 */ /* 0x002fc8000ff3e0ff */
[----:B------:R-:W-:Y:S01]  /*02a0*/  IADD3.X R23, PT, PT, R11, UR7, RZ, P1, !PT ;  /* 0x000000070b177c10 */ /* 0x000fe20008ffe4ff */
[----:B0-----:R-:W-:Y:S01]  /*02b0*/  IMAD.WIDE.U32 R8, R2, 0x4, R12 ;  /* 0x0000000402087825 */ /* 0x001fe200078e000c */
[----:B------:R-:W-:-:S07]  /*02c0*/  MOV R12, RZ ;  /* 0x000000ff000c7202 */ /* 0x000fce0000000f00 */
.L_x_353:
[C---:B------:R-:W-:Y:S01]  /*02d0*/  IMAD.WIDE R10, R5.reuse, 0x2, R8 ;  /* 0x00000002050a7825 */ /* 0x040fe200078e0208 */
[----:B------:R-:W2:Y:S04]  /*02e0*/  LDG.E.CONSTANT R13, desc[UR4][R22.64] ;  /* 0x00000004160d7981 */ /* 0x000ea8000c1e9900 */
[----:B------:R0:W3:Y:S01]  /*02f0*/  LDG.E.CONSTANT R24, desc[UR4][R8.64] ;  /* 0x0000000408187981 */ /* 0x0000e2000c1e9900 */
[----:B------:R-:W-:-:S03]  /*0300*/  IMAD.WIDE R14, R5, 0x2, R10 ;  /* 0x00000002050e7825 */ /* 0x000fc600078e020a */
[----:B------:R-:W4:Y:S01]  /*0310*/  LDG.E.CONSTANT R10, desc[UR4][R10.64] ;  /* 0x000000040a0a7981 */ /* 0x000f22000c1e9900 */
[----:B------:R-:W-:-:S03]  /*0320*/  IMAD.WIDE R18, R5, 0x2, R14 ;  /* 0x0000000205127825 */ /* 0x000fc600078e020e */
[----:B------:R-:W5:Y:S01]  /*0330*/  LDG.E.CONSTANT R14, desc[UR4][R14.64] ;  /* 0x000000040e0e7981 */ /* 0x000f62000c1e9900 */
        /* <DEDUP_REMOVED lines=10> */
[--C-:B--2---:R-:W-:Y:S02]  /*03e0*/  HADD2.F32 R25, -RZ, R13.reuse.H0_H0 ;  /* 0x2000000dff197230 */ /* 0x104fe40000004100 */
[--C-:B---3--:R-:W-:Y:S02]  /*03f0*/  HADD2.F32 R26, -RZ, R24.reuse.H0_H0 ;  /* 0x20000018ff1a7230 */ /* 0x108fe40000004100 */
[----:B------:R-:W-:Y:S02]  /*0400*/  HADD2.F32 R13, -RZ, R13.H1_H1 ;  /* 0x3000000dff0d7230 */ /* 0x000fe40000004100 */
[----:B------:R-:W-:-:S02]  /*0410*/  HADD2.F32 R24, -RZ, R24.H1_H1 ;  /* 0x30000018ff187230 */ /* 0x000fc40000004100 */
[----:B------:R-:W-:Y:S01]  /*0420*/  FFMA R12, R25, R26, R12 ;  /* 0x0000001a190c7223 */ /* 0x000fe2000000000c */
[----:B----4-:R-:W-:-:S03]  /*0430*/  HADD2.F32 R11, -RZ, R10.H0_H0 ;  /* 0x2000000aff0b7230 */ /* 0x010fc60000004100 */
[----:B------:R-:W-:Y:S01]  /*0440*/  FFMA R12, R13, R24, R12 ;  /* 0x000000180d0c7223 */ /* 0x000fe2000000000c */
[----:B-----5:R-:W-:Y:S02]  /*0450*/  HADD2.F32 R24, -RZ, R14.H0_H0 ;  /* 0x2000000eff187230 */ /* 0x020fe40000004100 */
[----:B------:R-:W-:Y:S02]  /*0460*/  HADD2.F32 R15, -RZ, R18.H0_H0 ;  /* 0x20000012ff0f7230 */ /* 0x000fe40000004100 */
[----:B------:R-:W-:Y:S02]  /*0470*/  HADD2.F32 R19, -RZ, R20.H0_H0 ;  /* 0x20000014ff137230 */ /* 0x000fe40000004100 */
[C---:B------:R-:W-:Y:S01]  /*0480*/  FFMA R32, R25.reuse, R11, R32 ;  /* 0x0000000b19207223 */ /* 0x040fe20000000020 */
[----:B------:R-:W-:Y:S02]  /*0490*/  HADD2.F32 R10, -RZ, R10.H1_H1 ;  /* 0x3000000aff0a7230 */ /* 0x000fe40000004100 */
[----:B------:R-:W-:Y:S01]  /*04a0*/  FFMA R33, R25, R24, R33 ;  /* 0x0000001819217223 */ /* 0x000fe20000000021 */
[----:B------:R-:W-:-:S02]  /*04b0*/  HADD2.F32 R14, -RZ, R14.H1_H1 ;  /* 0x3000000eff0e7230 */ /* 0x000fc40000004100 */
[C---:B------:R-:W-:Y:S01]  /*04c0*/  FFMA R15, R25.reuse, R15, R34 ;  /* 0x0000000f190f7223 */ /* 0x040fe20000000022 */
[----:B------:R-:W-:Y:S02]  /*04d0*/  HADD2.F32 R18, -RZ, R18.H1_H1 ;  /* 0x30000012ff127230 */ /* 0x000fe40000004100 */
[----:B------:R-:W-:Y:S01]  /*04e0*/  FFMA R19, R25, R19, R36 ;  /* 0x0000001319137223 */ /* 0x000fe20000000024 */
[----:B------:R-:W-:Y:S02]  /*04f0*/  HADD2.F32 R20, -RZ, R20.H1_H1 ;  /* 0x30000014ff147230 */ /* 0x000fe40000004100 */
[C---:B------:R-:W-:Y:S01]  /*0500*/  FFMA R32, R13.reuse, R10, R32 ;  /* 0x0000000a0d207223 */ /* 0x040fe20000000020 */
[C---:B------:R-:W-:Y:S01]  /*0510*/  FFMA R33, R13.reuse, R14, R33 ;  /* 0x0000000e0d217223 */ /* 0x040fe20000000021 */
[C---:B------:R-:W-:Y:S01]  /*0520*/  FFMA R34, R13.reuse, R18, R15 ;  /* 0x000000120d227223 */ /* 0x040fe2000000000f */
[----:B------:R-:W-:Y:S01]  /*0530*/  FFMA R36, R13, R20, R19 ;  /* 0x000000140d247223 */ /* 0x000fe20000000013 */
[----:B------:R-:W-:Y:S06]  /*0540*/  @P1 BRA `(.L_x_353) ;  /* 0xfffffffc00601947 */ /* 0x000fec000383ffff */
.L_x_352:
[----:B------:R-:W-:Y:S05]  /*0550*/  BSYNC.RECONVERGENT B1 ;  /* 0x0000000000017941 */ /* 0x000fea0003800200 */
.L_x_351:
[----:B------:R-:W-:Y:S05]  /*0560*/  @!P0 BRA `(.L_x_350) ;  /* 0x0000000800448947 */ /* 0x000fea0003800000 */
[----:B------:R-:W-:-:S04]  /*0570*/  IMAD.WIDE R10, R5, 0x6, RZ ;  /* 0x00000006050a7825 */ /* 0x000fc800078e02ff */
[----:B------:R-:W-:Y:S01]  /*0580*/  IMAD.WIDE.U32 R8, R4, 0x4, RZ ;  /* 0x0000000404087825 */ /* 0x000fe200078e00ff */
[----:B------:R-:W-:Y:S02]  /*0590*/  IADD3 R10, P0, PT, -R10, 0x400, RZ ;  /* 0x000004000a0a7810 */ /* 0x000fe40007f1e1ff */
[----:B------:R-:W-:Y:S02]  /*05a0*/  MOV R6, R8 ;  /* 0x0000000800067202 */ /* 0x000fe40000000f00 */
[----:B------:R-:W-:-:S09]  /*05b0*/  IADD3.X R11, PT, PT, RZ, ~R11, RZ, P0, !PT ;  /* 0x8000000bff0b7210 */ /* 0x000fd200007fe4ff */
.L_x_354:
        /* <DEDUP_REMOVED lines=10> */
[----:B------:R0:W5:Y:S01]  /*0660*/  LDG.E.CONSTANT R24, desc[UR4][R28.64] ;  /* 0x000000041c187981 */ /* 0x000162000c1e9900 */
[----:B------:R-:W-:-:S03]  /*0670*/  IMAD.WIDE R20, R5, 0x2, R26 ;  /* 0x0000000205147825 */ /* 0x000fc600078e021a */
[----:B------:R-:W0:Y:S04]  /*0680*/  LDG.E.CONSTANT R27, desc[UR4][R26.64] ;  /* 0x000000041a1b7981 */ /* 0x000e28000c1e9900 */
[----:B------:R-:W5:Y:S01]  /*0690*/  LDG.E.CONSTANT R18, desc[UR4][R20.64] ;  /* 0x0000000414127981 */ /* 0x000f62000c1e9900 */
[----:B------:R-:W-:-:S04]  /*06a0*/  IADD3 R14, P0, PT, R20, R10, RZ ;  /* 0x0000000a140e7210 */ /* 0x000fc80007f1e0ff */
[----:B------:R-:W-:-:S05]  /*06b0*/  IADD3.X R15, PT, PT, R21, R11, RZ, P0, !PT ;  /* 0x0000000b150f7210 */ /* 0x000fca00007fe4ff */
[----:B------:R1:W5:Y:S01]  /*06c0*/  LDG.E.CONSTANT R26, desc[UR4][R14.64] ;  /* 0x000000040e1a7981 */ /* 0x000362000c1e9900 */
[----:B--2---:R-:W-:Y:S02]  /*06d0*/  HADD2.F32 R35, -RZ, R8.H0_H0 ;  /* 0x20000008ff237230 */ /* 0x004fe40000004100 */
[----:B---3--:R-:W-:Y:S02]  /*06e0*/  HADD2.F32 R13, -RZ, R37.H0_H0 ;  /* 0x20000025ff0d7230 */ /* 0x008fe40000004100 */
[----:B----4-:R-:W-:Y:S02]  /*06f0*/  HADD2.F32 R19, -RZ, R25.H0_H0 ;  /* 0x20000019ff137230 */ /* 0x010fe40000004100 */
[----:B0-----:R-:W-:Y:S02]  /*0700*/  HADD2.F32 R29, -RZ, R27.H0_H0 ;  /* 0x2000001bff1d7230 */ /* 0x001fe40000004100 */
[----:B------:R-:W-:-:S03]  /*0710*/  FFMA R12, R13, R35, R12 ;  /* 0x000000230d0c7223 */ /* 0x000fc6000000000c */
[----:B------:R-:W-:Y:S01]  /*0720*/  FFMA R34, R13, R29, R34 ;  /* 0x0000001d0d227223 */ /* 0x000fe20000000022 */
[----:B------:R-:W-:-:S04]  /*0730*/  IMAD.WIDE R28, R5, 0x2, R14 ;  /* 0x00000002051c7825 */ /* 0x000fc800078e020e */
[----:B------:R-:W-:Y:S01]  /*0740*/  FFMA R32, R13, R19, R32 ;  /* 0x000000130d207223 */ /* 0x000fe20000000020 */
[----:B-----5:R-:W-:Y:S02]  /*0750*/  HADD2.F32 R19, -RZ, R24.H0_H0 ;  /* 0x20000018ff137230 */ /* 0x020fe40000004100 */
[----:B------:R-:W-:Y:S02]  /*0760*/  HADD2.F32 R35, -RZ, R18.H0_H0 ;  /* 0x20000012ff237230 */ /* 0x000fe40000004100 */
[----:B------:R-:W-:-:S04]  /*0770*/  IMAD.WIDE R20, R5, 0x2, R28 ;  /* 0x0000000205147825 */ /* 0x000fc800078e021c */
[C---:B------:R-:W-:Y:S01]  /*0780*/  FFMA R33, R13.reuse, R19, R33 ;  /* 0x000000130d217223 */ /* 0x040fe20000000021 */
[----:B------:R-:W-:Y:S01]  /*0790*/  FFMA R36, R13, R35, R36 ;  /* 0x000000230d247223 */ /* 0x000fe20000000024 */
[----:B------:R-:W-:Y:S01]  /*07a0*/  HADD2.F32 R37, -RZ, R37.H1_H1 ;  /* 0x30000025ff257230 */ /* 0x000fe20000004100 */
[----:B------:R0:W2:Y:S01]  /*07b0*/  LDG.E.CONSTANT R13, desc[UR4][R28.64] ;  /* 0x000000041c0d7981 */ /* 0x0000a2000c1e9900 */
[----:B-1----:R-:W-:-:S03]  /*07c0*/  IMAD.WIDE R14, R5, 0x2, R20 ;  /* 0x00000002050e7825 */ /* 0x002fc600078e0214 */
[----:B------:R-:W3:Y:S04]  /*07d0*/  LDG.E.CONSTANT R35, desc[UR4][R30.64+0x400] ;  /* 0x000400041e237981 */ /* 0x000ee8000c1e9900 */
[----:B------:R-:W4:Y:S01]  /*07e0*/  LDG.E.CONSTANT R19, desc[UR4][R22.64+0x400] ;  /* 0x0004000416137981 */ /* 0x000f22000c1e9900 */
[----:B0-----:R-:W-:-:S03]  /*07f0*/  HADD2.F32 R28, -RZ, R8.H1_H1 ;  /* 0x30000008ff1c7230 */ /* 0x001fc60000004100 */
[----:B------:R0:W5:Y:S02]  /*0800*/  LDG.E.CONSTANT R8, desc[UR4][R20.64] ;  /* 0x0000000414087981 */ /* 0x000164000c1e9900 */
[----:B0-----:R-:W-:Y:S02]  /*0810*/  FFMA R20, R37, R28, R12 ;  /* 0x0000001c25147223 */ /* 0x001fe4000000000c */
[----:B------:R2:W5:Y:S01]  /*0820*/  LDG.E.CONSTANT R12, desc[UR4][R14.64] ;  /* 0x000000040e0c7981 */ /* 0x000562000c1e9900 */
[----:B------:R-:W-:-:S05]  /*0830*/  HADD2.F32 R25, -RZ, R25.H1_H1 ;  /* 0x30000019ff197230 */ /* 0x000fca0000004100 */
[C---:B------:R-:W-:Y:S01]  /*0840*/  FFMA R28, R37.reuse, R25, R32 ;  /* 0x00000019251c7223 */ /* 0x040fe20000000020 */
[----:B------:R-:W-:Y:S02]  /*0850*/  HADD2.F32 R25, -RZ, R18.H1_H1 ;  /* 0x30000012ff197230 */ /* 0x000fe40000004100 */
[----:B------:R-:W-:Y:S01]  /*0860*/  HADD2.F32 R24, -RZ, R24.H1_H1 ;  /* 0x30000018ff187230 */ /* 0x000fe20000004100 */
[----:B------:R-:W-:Y:S02]  /*0870*/  IADD3 R32, P0, PT, R14, R10, RZ ;  /* 0x0000000a0e207210 */ /* 0x000fe40007f1e0ff */
[C---:B------:R-:W-:Y:S01]  /*0880*/  FFMA R36, R37.reuse, R25, R36 ;  /* 0x0000001925247223 */ /* 0x040fe20000000024 */
[----:B------:R-:W-:Y:S02]  /*0890*/  HADD2.F32 R25, -RZ, R26.H0_H0 ;  /* 0x2000001aff197230 */ /* 0x000fe40000004100 */
[----:B------:R-:W-:Y:S02]  /*08a0*/  HADD2.F32 R27, -RZ, R27.H1_H1 ;  /* 0x3000001bff1b7230 */ /* 0x000fe40000004100 */
[----:B------:R-:W-:Y:S01]  /*08b0*/  FFMA R24, R37, R24, R33 ;  /* 0x0000001825187223 */ /* 0x000fe20000000021 */
[----:B------:R-:W-:-:S02]  /*08c0*/  IADD3.X R33, PT, PT, R15, R11, RZ, P0, !PT ;  /* 0x0000000b0f217210 */ /* 0x000fc400007fe4ff */
[----:B------:R-:W-:Y:S01]  /*08d0*/  FFMA R34, R37, R27, R34 ;  /* 0x0000001b25227223 */ /* 0x000fe20000000022 */
[----:B------:R-:W-:Y:S02]  /*08e0*/  HADD2.F32 R29, -RZ, R26.H1_H1 ;  /* 0x3000001aff1d7230 */ /* 0x000fe40000004100 */
[----:B---3--:R-:W-:Y:S02]  /*08f0*/  HADD2.F32 R21, -RZ, R35.H0_H0 ;  /* 0x20000023ff157230 */ /* 0x008fe40000004100 */
[----:B--2---:R-:W-:Y:S02]  /*0900*/  HADD2.F32 R14, -RZ, R13.H0_H0 ;  /* 0x2000000dff0e7230 */ /* 0x004fe40000004100 */
[----:B----4-:R-:W-:Y:S02]  /*0910*/  HADD2.F32 R18, -RZ, R19.H0_H0 ;  /* 0x20000013ff127230 */ /* 0x010fe40000004100 */
[----:B------:R-:W-:Y:S01]  /*0920*/  FFMA R28, R21, R25, R28 ;  /* 0x00000019151c7223 */ /* 0x000fe2000000001c */
[----:B-----5:R-:W-:-:S02]  /*0930*/  HADD2.F32 R15, -RZ, R8.H0_H0 ;  /* 0x20000008ff0f7230 */ /* 0x020fc40000004100 */
[C---:B------:R-:W-:Y:S01]  /*0940*/  FFMA R14, R21.reuse, R14, R24 ;  /* 0x0000000e150e7223 */ /* 0x040fe20000000018 */
[C---:B------:R-:W-:Y:S02]  /*0950*/  FFMA R18, R21.reuse, R18, R20 ;  /* 0x0000001215127223 */ /* 0x040fe40000000014 */
[----:B------:R-:W-:Y:S01]  /*0960*/  FFMA R15, R21, R15, R34 ;  /* 0x0000000f150f7223 */ /* 0x000fe20000000022 */
[----:B------:R-:W-:-:S05]  /*0970*/  HADD2.F32 R25, -RZ, R12.H0_H0 ;  /* 0x2000000cff197230 */ /* 0x000fca0000004100 */
[----:B------:R-:W-:Y:S01]  /*0980*/  FFMA R24, R21, R25, R36 ;  /* 0x0000001915187223 */ /* 0x000fe20000000024 */
[----:B------:R-:W-:Y:S01]  /*0990*/  IMAD.WIDE R20, R5, 0x2, R32 ;  /* 0x0000000205147825 */ /* 0x000fe200078e0220 */
[----:B------:R-:W2:Y:S03]  /*09a0*/  LDG.E.CONSTANT R25, desc[UR4][R30.64+0x800] ;  /* 0x000800041e197981 */ /* 0x000ea6000c1e9900 */
[----:B------:R-:W-:Y:S01]  /*09b0*/  HADD2.F32 R35, -RZ, R35.H1_H1 ;  /* 0x30000023ff237230 */ /* 0x000fe20000004100 */
[----:B------:R-:W3:Y:S04]  /*09c0*/  LDG.E.CONSTANT R36, desc[UR4][R22.64+0xc00] ;  /* 0x000c000416247981 */ /* 0x000ee8000c1e9900 */
[----:B------:R-:W4:Y:S01]  /*09d0*/  LDG.E.CONSTANT R30, desc[UR4][R30.64+0xc00] ;  /* 0x000c00041e1e7981 */ /* 0x000f22000c1e9900 */
[----:B------:R-:W-:-:S03]  /*09e0*/  HADD2.F32 R37, -RZ, R19.H1_H1 ;  /* 0x30000013ff257230 */ /* 0x000fc60000004100 */
[----:B------:R-:W5:Y:S04]  /*09f0*/  LDG.E.CONSTANT R31, desc[UR4][R32.64] ;  /* 0x00000004201f7981 */ /* 0x000f68000c1e9900 */
[----:B------:R0:W3:Y:S01]  /*0a00*/  LDG.E.CONSTANT R32, desc[UR4][R20.64] ;  /* 0x0000000414207981 */ /* 0x0000e2000c1e9900 */
[----:B------:R-:W-:-:S03]  /*0a10*/  FFMA R37, R35, R37, R18 ;  /* 0x0000002523257223 */ /* 0x000fc60000000012 */
[----:B------:R-:W4:Y:S01]  /*0a20*/  LDG.E.CONSTANT R33, desc[UR4][R22.64+0x800] ;  /* 0x0008000416217981 */ /* 0x000f22000c1e9900 */
[----:B0-----:R-:W-:-:S05]  /*0a30*/  IMAD.WIDE R20, R5, 0x2, R20 ;  /* 0x0000000205147825 */ /* 0x001fca00078e0214 */
[----:B------:R0:W3:Y:S02]  /*0a40*/  LDG.E.CONSTANT R34, desc[UR4][R20.64] ;  /* 0x0000000414227981 */ /* 0x0000e4000c1e9900 */
[----:B0-----:R-:W-:-:S03]  /*0a50*/  IMAD.WIDE R20, R5, 0x2, R20 ;  /* 0x0000000205147825 */ /* 0x001fc600078e0214 */
[----:B------:R-:W-:-:S03]  /*0a60*/  IADD3 R18, P0, PT, R20, R10, RZ ;  /* 0x0000000a14127210 */ /* 0x000fc60007f1e0ff */
[----:B------:R-:W3:Y:S01]  /*0a70*/  LDG.E.CONSTANT R20, desc[UR4][R20.64] ;  /* 0x0000000414147981 */ /* 0x000ee2000c1e9900 */
[----:B------:R-:W-:-:S03]  /*0a80*/  IADD3.X R19, PT, PT, R21, R11, RZ, P0, !PT ;  /* 0x0000000b15137210 */ /* 0x000fc600007fe4ff */
[C---:B------:R-:W-:Y:S02]  /*0a90*/  IMAD.WIDE R22, R5.reuse, 0x2, R18 ;  /* 0x0000000205167825 */ /* 0x040fe400078e0212 */
[----:B------:R-:W3:Y:S02]  /*0aa0*/  LDG.E.CONSTANT R18, desc[UR4][R18.64] ;  /* 0x0000000412127981 */ /* 0x000ee4000c1e9900 */
[----:B------:R-:W-:-:S05]  /*0ab0*/  IMAD.WIDE R26, R5, 0x2, R22 ;  /* 0x00000002051a7825 */ /* 0x000fca00078e0216 */
[----:B------:R-:W3:Y:S04]  /*0ac0*/  LDG.E.CONSTANT R21, desc[UR4][R26.64] ;  /* 0x000000041a157981 */ /* 0x000ee8000c1e9900 */
[----:B------:R0:W3:Y:S02]  /*0ad0*/  LDG.E.CONSTANT R19, desc[UR4][R22.64] ;  /* 0x0000000416137981 */ /* 0x0000e4000c1e9900 */
[----:B0-----:R-:W-:Y:S01]  /*0ae0*/  FFMA R22, R35, R29, R28 ;  /* 0x0000001d23167223 */ /* 0x001fe2000000001c */
[----:B------:R-:W-:-:S06]  /*0af0*/  IMAD.WIDE R28, R5, 0x2, R26 ;  /* 0x00000002051c7825 */ /* 0x000fcc00078e021a */
[----:B------:R0:W3:Y:S01]  /*0b00*/  LDG.E.CONSTANT R28, desc[UR4][R28.64] ;  /* 0x000000041c1c7981 */ /* 0x0000e2000c1e9900 */
[----:B------:R-:W-:Y:S02]  /*0b10*/  HADD2.F32 R13, -RZ, R13.H1_H1 ;  /* 0x3000000dff0d7230 */ /* 0x000fe40000004100 */
[----:B------:R-:W-:Y:S02]  /*0b20*/  HADD2.F32 R8, -RZ, R8.H1_H1 ;  /* 0x30000008ff087230 */ /* 0x000fe40000004100 */
[----:B------:R-:W-:Y:S02]  /*0b30*/  HADD2.F32 R12, -RZ, R12.H1_H1 ;  /* 0x3000000cff0c7230 */ /* 0x000fe40000004100 */
[C---:B------:R-:W-:Y:S01]  /*0b40*/  FFMA R14, R35.reuse, R13, R14 ;  /* 0x0000000d230e7223 */ /* 0x040fe2000000000e */
[C---:B------:R-:W-:Y:S02]  /*0b50*/  FFMA R15, R35.reuse, R8, R15 ;  /* 0x00000008230f7223 */ /* 0x040fe4000000000f */
[----:B------:R-:W-:Y:S01]  /*0b60*/  FFMA R24, R35, R12, R24 ;  /* 0x0000000c23187223 */ /* 0x000fe20000000018 */
[----:B------:R-:W-:-:S04]  /*0b70*/  IADD3 R4, PT, PT, R4, 0x400, RZ ;  /* 0x0000040004047810 */ /* 0x000fc80007ffe0ff */
[----:B------:R-:W-:Y:S02]  /*0b80*/  ISETP.GE.AND P0, PT, R4, R7, PT ;  /* 0x000000070400720c */ /* 0x000fe40003f06270 */
[----:B------:R-:W-:-:S04]  /*0b90*/  IADD3 R6, P1, PT, R6, 0x1000, RZ ;  /* 0x0000100006067810 */ /* 0x000fc80007f3e0ff */
[----:B------:R-:W-:Y:S01]  /*0ba0*/  IADD3.X R9, PT, PT, RZ, R9, RZ, P1, !PT ;  /* 0x00000009ff097210 */ /* 0x000fe20000ffe4ff */
[--C-:B--2---:R-:W-:Y:S02]  /*0bb0*/  HADD2.F32 R13, -RZ, R25.reuse.H0_H0 ;  /* 0x20000019ff0d7230 */ /* 0x104fe40000004100 */
[----:B------:R-:W-:Y:S02]  /*0bc0*/  HADD2.F32 R25, -RZ, R25.H1_H1 ;  /* 0x30000019ff197230 */ /* 0x000fe40000004100 */
[----:B-----5:R-:W-:-:S05]  /*0bd0*/  HADD2.F32 R23, -RZ, R31.H0_H0 ;  /* 0x2000001fff177230 */ /* 0x020fca0000004100 */
[----:B------:R-:W-:Y:S01]  /*0be0*/  FFMA R23, R13, R23, R22 ;  /* 0x000000170d177223 */ /* 0x000fe20000000016 */
[----:B------:R-:W-:Y:S02]  /*0bf0*/  HADD2.F32 R22, -RZ, R31.H1_H1 ;  /* 0x3000001fff167230 */ /* 0x000fe40000004100 */
[--C-:B----4-:R-:W-:Y:S02]  /*0c00*/  HADD2.F32 R8, -RZ, R33.reuse.H0_H0 ;  /* 0x20000021ff087230 */ /* 0x110fe40000004100 */
[----:B------:R-:W-:-:S03]  /*0c10*/  HADD2.F32 R12, -RZ, R33.H1_H1 ;  /* 0x30000021ff0c7230 */ /* 0x000fc60000004100 */
[----:B------:R-:W-:Y:S01]  /*0c20*/  FFMA R8, R13, R8, R37 ;  /* 0x000000080d087223 */ /* 0x000fe20000000025 */
[----:B---3--:R-:W-:-:S03]  /*0c30*/  HADD2.F32 R26, -RZ, R32.H0_H0 ;  /* 0x20000020ff1a7230 */ /* 0x008fc60000004100 */
[C---:B------:R-:W-:Y:S01]  /*0c40*/  FFMA R12, R25.reuse, R12, R8 ;  /* 0x0000000c190c7223 */ /* 0x040fe20000000008 */
[----:B------:R-:W-:Y:S01]  /*0c50*/  FFMA R8, R25, R22, R23 ;  /* 0x0000001619087223 */ /* 0x000fe20000000017 */
[----:B------:R-:W-:Y:S02]  /*0c60*/  HADD2.F32 R27, -RZ, R34.H0_H0 ;  /* 0x20000022ff1b7230 */ /* 0x000fe40000004100 */
[C---:B------:R-:W-:Y:S01]  /*0c70*/  FFMA R26, R13.reuse, R26, R14 ;  /* 0x0000001a0d1a7223 */ /* 0x040fe2000000000e */
[----:B------:R-:W-:Y:S02]  /*0c80*/  HADD2.F32 R14, -RZ, R32.H1_H1 ;  /* 0x30000020ff0e7230 */ /* 0x000fe40000004100 */
[----:B------:R-:W-:Y:S02]  /*0c90*/  HADD2.F32 R22, -RZ, R34.H1_H1 ;  /* 0x30000022ff167230 */ /* 0x000fe40000004100 */
[----:B------:R-:W-:Y:S01]  /*0ca0*/  FFMA R27, R13, R27, R15 ;  /* 0x0000001b0d1b7223 */ /* 0x000fe2000000000f */
[----:B------:R-:W-:-:S02]  /*0cb0*/  HADD2.F32 R15, -RZ, R30.H0_H0 ;  /* 0x2000001eff0f7230 */ /* 0x000fc40000004100 */
[----:B0-----:R-:W-:Y:S02]  /*0cc0*/  HADD2.F32 R29, -RZ, R36.H0_H0 ;  /* 0x20000024ff1d7230 */ /* 0x001fe40000004100 */
[--C-:B------:R-:W-:Y:S02]  /*0cd0*/  HADD2.F32 R23, -RZ, R20.reuse.H0_H0 ;  /* 0x20000014ff177230 */ /* 0x100fe40000004100 */
[----:B------:R-:W-:-:S03]  /*0ce0*/  HADD2.F32 R20, -RZ, R20.H1_H1 ;  /* 0x30000014ff147230 */ /* 0x000fc60000004100 */
[----:B------:R-:W-:Y:S01]  /*0cf0*/  FFMA R24, R13, R23, R24 ;  /* 0x000000170d187223 */ /* 0x000fe20000000018 */
[C---:B------:R-:W-:Y:S01]  /*0d00*/  FFMA R14, R25.reuse, R14, R26 ;  /* 0x0000000e190e7223 */ /* 0x040fe2000000001a */
[----:B------:R-:W-:Y:S02]  /*0d10*/  HADD2.F32 R23, -RZ, R18.H0_H0 ;  /* 0x20000012ff177230 */ /* 0x000fe40000004100 */
[C---:B------:R-:W-:Y:S01]  /*0d20*/  FFMA R22, R25.reuse, R22, R27 ;  /* 0x0000001619167223 */ /* 0x040fe2000000001b */
[----:B------:R-:W-:Y:S01]  /*0d30*/  FFMA R20, R25, R20, R24 ;  /* 0x0000001419147223 */ /* 0x000fe20000000018 */
[----:B------:R-:W-:Y:S02]  /*0d40*/  HADD2.F32 R30, -RZ, R30.H1_H1 ;  /* 0x3000001eff1e7230 */ /* 0x000fe40000004100 */
[C---:B------:R-:W-:Y:S01]  /*0d50*/  FFMA R29, R15.reuse, R29, R12 ;  /* 0x0000001d0f1d7223 */ /* 0x040fe2000000000c */
[----:B------:R-:W-:Y:S02]  /*0d60*/  HADD2.F32 R13, -RZ, R36.H1_H1 ;  /* 0x30000024ff0d7230 */ /* 0x000fe40000004100 */
[----:B------:R-:W-:Y:S01]  /*0d70*/  FFMA R23, R15, R23, R8 ;  /* 0x000000170f177223 */ /* 0x000fe20000000008 */
[----:B------:R-:W-:-:S02]  /*0d80*/  HADD2.F32 R27, -RZ, R21.H0_H0 ;  /* 0x20000015ff1b7230 */ /* 0x000fc40000004100 */
[--C-:B------:R-:W-:Y:S02]  /*0d90*/  HADD2.F32 R25, -RZ, R19.reuse.H0_H0 ;  /* 0x20000013ff197230 */ /* 0x100fe40000004100 */
[C---:B------:R-:W-:Y:S01]  /*0da0*/  FFMA R12, R30.reuse, R13, R29 ;  /* 0x0000000d1e0c7223 */ /* 0x040fe2000000001d */
[----:B------:R-:W-:Y:S02]  /*0db0*/  HADD2.F32 R13, -RZ, R18.H1_H1 ;  /* 0x30000012ff0d7230 */ /* 0x000fe40000004100 */
[C---:B------:R-:W-:Y:S01]  /*0dc0*/  FFMA R22, R15.reuse, R27, R22 ;  /* 0x0000001b0f167223 */ /* 0x040fe20000000016 */
[----:B------:R-:W-:Y:S02]  /*0dd0*/  HADD2.F32 R19, -RZ, R19.H1_H1 ;  /* 0x30000013ff137230 */ /* 0x000fe40000004100 */
[----:B------:R-:W-:Y:S01]  /*0de0*/  FFMA R14, R15, R25, R14 ;  /* 0x000000190f0e7223 */ /* 0x000fe2000000000e */
[----:B------:R-:W-:Y:S02]  /*0df0*/  HADD2.F32 R21, -RZ, R21.H1_H1 ;  /* 0x30000015ff157230 */ /* 0x000fe40000004100 */
[----:B------:R-:W-:Y:S01]  /*0e00*/  FFMA R32, R30, R13, R23 ;  /* 0x0000000d1e207223 */ /* 0x000fe20000000017 */
[----:B------:R-:W-:-:S02]  /*0e10*/  HADD2.F32 R8, -RZ, R28.H0_H0 ;  /* 0x2000001cff087230 */ /* 0x000fc40000004100 */
[----:B------:R-:W-:-:S03]  /*0e20*/  HADD2.F32 R25, -RZ, R28.H1_H1 ;  /* 0x3000001cff197230 */ /* 0x000fc60000004100 */
[----:B------:R-:W-:Y:S01]  /*0e30*/  FFMA R8, R15, R8, R20 ;  /* 0x000000080f087223 */ /* 0x000fe20000000014 */
[C---:B------:R-:W-:Y:S01]  /*0e40*/  FFMA R33, R30.reuse, R19, R14 ;  /* 0x000000131e217223 */ /* 0x040fe2000000000e */
[C---:B------:R-:W-:Y:S02]  /*0e50*/  FFMA R34, R30.reuse, R21, R22 ;  /* 0x000000151e227223 */ /* 0x040fe40000000016 */
[----:B------:R-:W-:Y:S01]  /*0e60*/  FFMA R36, R30, R25, R8 ;  /* 0x000000191e247223 */ /* 0x000fe20000000008 */
[----:B------:R-:W-:Y:S06]  /*0e70*/  @!P0 BRA `(.L_x_354) ;  /* 0xfffffff400d08947 */ /* 0x000fec000383ffff */
.L_x_350:
[----:B------:R-:W-:Y:S05]  /*0e80*/  BSYNC.RECONVERGENT B0 ;  /* 0x0000000000007941 */ /* 0x000fea0003800200 */
.L_x_349:
        /* <DEDUP_REMOVED lines=10> */
[----:B------:R-:W2:Y:S01]  /*0f30*/  LDG.E.U16.CONSTANT R16, desc[UR4][R16.64+-0x2] ;  /* 0xfffffe0410107981 */ /* 0x000ea2000c1e9500 */
[----:B0-----:R-:W-:-:S03]  /*0f40*/  IMAD.WIDE R6, R5, 0x2, R6 ;  /* 0x0000000205067825 */ /* 0x001fc600078e0206 */
[----:B------:R-:W-:-:S04]  /*0f50*/  IADD3 R8, P0, PT, R6, -0x2, RZ ;  /* 0xfffffffe06087810 */ /* 0x000fc80007f1e0ff */
[----:B------:R-:W-:Y:S01]  /*0f60*/  IADD3.X R9, PT, PT, R7, -0x1, RZ, P0, !PT ;  /* 0xffffffff07097810 */ /* 0x000fe200007fe4ff */
[----:B------:R-:W-:Y:S02]  /*0f70*/  IMAD.WIDE R4, R5, 0x2, R6 ;  /* 0x0000000205047825 */ /* 0x000fe400078e0206 */
[----:B------:R-:W3:Y:S02]  /*0f80*/  LDG.E.U16.CONSTANT R6, desc[UR4][R6.64+-0x2] ;  /* 0xfffffe0406067981 */ /* 0x000ee4000c1e9500 */
[--C-:B------:R-:W-:Y:S02]  /*0f90*/  IMAD.WIDE R10, R11, 0x2, R8.reuse ;  /* 0x000000020b0a7825 */ /* 0x100fe400078e0208 */
[----:B------:R-:W4:Y:S02]  /*0fa0*/  LDG.E.U16.CONSTANT R4, desc[UR4][R4.64+-0x2] ;  /* 0xfffffe0404047981 */ /* 0x000f24000c1e9500 */
[--C-:B------:R-:W-:Y:S02]  /*0fb0*/  IMAD.WIDE R14, R15, 0x2, R8.reuse ;  /* 0x000000020f0e7825 */ /* 0x100fe400078e0208 */
[----:B------:R-:W5:Y:S02]  /*0fc0*/  LDG.E.U16.CONSTANT R10, desc[UR4][R10.64] ;  /* 0x000000040a0a7981 */ /* 0x000f64000c1e9500 */
[----:B------:R-:W-:-:S02]  /*0fd0*/  IMAD.WIDE R8, R13, 0x2, R8 ;  /* 0x000000020d087825 */ /* 0x000fc400078e0208 */
[----:B------:R-:W5:Y:S04]  /*0fe0*/  LDG.E.U16.CONSTANT R14, desc[UR4][R14.64] ;  /* 0x000000040e0e7981 */ /* 0x000f68000c1e9500 */
[----:B------:R-:W5:Y:S01]  /*0ff0*/  LDG.E.U16.CONSTANT R8, desc[UR4][R8.64] ;  /* 0x0000000408087981 */ /* 0x000f62000c1e9500 */
[----:B--2---:R-:W-:Y:S02]  /*1000*/  HADD2.F32 R13, -RZ, R16.H0_H0 ;  /* 0x20000010ff0d7230 */ /* 0x004fe40000004100 */
[----:B---3--:R-:W-:Y:S02]  /*1010*/  HADD2.F32 R16, -RZ, R6.H0_H0 ;  /* 0x20000006ff107230 */ /* 0x008fe40000004100 */
[----:B----4-:R-:W-:Y:S02]  /*1020*/  HADD2.F32 R17, -RZ, R4.H0_H0 ;  /* 0x20000004ff117230 */ /* 0x010fe40000004100 */
[----:B-----5:R-:W-:-:S02]  /*1030*/  HADD2.F32 R18, -RZ, R10.H0_H0 ;  /* 0x2000000aff127230 */ /* 0x020fc40000004100 */
[----:B------:R-:W-:Y:S02]  /*1040*/  HADD2.F32 R19, -RZ, R14.H0_H0 ;  /* 0x2000000eff137230 */ /* 0x000fe40000004100 */
[----:B------:R-:W-:Y:S02]  /*1050*/  HADD2.F32 R21, -RZ, R8.H0_H0 ;  /* 0x20000008ff157230 */ /* 0x000fe40000004100 */
[C---:B------:R-:W-:Y:S01]  /*1060*/  FFMA R12, R13.reuse, R16, R12 ;  /* 0x000000100d0c7223 */ /* 0x040fe2000000000c */
[C---:B------:R-:W-:Y:S01]  /*1070*/  FFMA R32, R13.reuse, R17, R32 ;  /* 0x000000110d207223 */ /* 0x040fe20000000020 */
[C---:B------:R-:W-:Y:S01]  /*1080*/  FFMA R33, R13.reuse, R18, R33 ;  /* 0x000000120d217223 */ /* 0x040fe20000000021 */
[C---:B------:R-:W-:Y:S01]  /*1090*/  FFMA R34, R13.reuse, R19, R34 ;  /* 0x000000130d227223 */ /* 0x040fe20000000022 */
[----:B------:R-:W-:-:S07]  /*10a0*/  FFMA R36, R13, R21, R36 ;  /* 0x000000150d247223 */ /* 0x000fce0000000024 */
.L_x_356:
[----:B------:R-:W-:Y:S05]  /*10b0*/  BSYNC.RECONVERGENT B0 ;  /* 0x0000000000007941 */ /* 0x000fea0003800200 */
.L_x_355:
        /* <DEDUP_REMOVED lines=22> */
[----:B---3--:R-:W-:Y:S01]  /*1220*/  FADD R12, R13, R12 ;  /* 0x0000000c0d0c7221 */ /* 0x008fe20000000000 */
[----:B----4-:R-:W-:-:S04]  /*1230*/  FADD R16, R14, R11 ;  /* 0x0000000b0e107221 */ /* 0x010fc80000000000 */
[----:B------:R-:W2:Y:S04]  /*1240*/  SHFL.BFLY PT, R15, R12, 0x4, 0x1f ;  /* 0x0c801f000c0f7f89 */ /* 0x000ea800000e0000 */
[----:B------:R-:W3:Y:S04]  /*1250*/  SHFL.BFLY PT, R11, R10, 0x4, 0x1f ;  /* 0x0c801f000a0b7f89 */ /* 0x000ee800000e0000 */
[----:B------:R-:W4:Y:S01]  /*1260*/  SHFL.BFLY PT, R13, R16, 0x4, 0x1f ;  /* 0x0c801f00100d7f89 */ /* 0x000f2200000e0000 */
[----:B0-----:R-:W-:Y:S01]  /*1270*/  FADD R9, R8, R5 ;  /* 0x0000000508097221 */ /* 0x001fe20000000000 */
[----:B-1----:R-:W-:-:S04]  /*1280*/  FADD R7, R4, R7 ;  /* 0x0000000704077221 */ /* 0x002fc80000000000 */
[----:B------:R-:W0:Y:S04]  /*1290*/  SHFL.BFLY PT, R4, R9, 0x2, 0x1f ;  /* 0x0c401f0009047f89 */ /* 0x000e2800000e0000 */
[----:B------:R-:W1:Y:S01]  /*12a0*/  SHFL.BFLY PT, R6, R7, 0x2, 0x1f ;  /* 0x0c401f0007067f89 */ /* 0x000e6200000e0000 */
[----:B--2---:R-:W-:Y:S01]  /*12b0*/  FADD R15, R12, R15 ;  /* 0x0000000f0c0f7221 */ /* 0x004fe20000000000 */
[----:B---3--:R-:W-:-:S04]  /*12c0*/  FADD R11, R10, R11 ;  /* 0x0000000b0a0b7221 */ /* 0x008fc80000000000 */
[----:B------:R-:W2:Y:S01]  /*12d0*/  SHFL.BFLY PT, R10, R15, 0x2, 0x1f ;  /* 0x0c401f000f0a7f89 */ /* 0x000ea200000e0000 */
[----:B----4-:R-:W-:-:S03]  /*12e0*/  FADD R13, R16, R13 ;  /* 0x0000000d100d7221 */ /* 0x010fc60000000000 */
        /* <DEDUP_REMOVED lines=9> */
[----:B----4-:R-:W-:Y:S01]  /*1380*/  FADD R12, R13, R12 ;  /* 0x0000000c0d0c7221 */ /* 0x010fe20000000000 */
[----:B------:R-:W-:Y:S02]  /*1390*/  LOP3.LUT P0, R13, R2, 0x1f, RZ, 0xc0, !PT ;  /* 0x0000001f020d7812 */ /* 0x000fe4000780c0ff */
[----:B------:R-:W3:Y:S04]  /*13a0*/  SHFL.BFLY PT, R9, R8, 0x1, 0x1f ;  /* 0x0c201f0008097f89 */ /* 0x000ee800000e0000 */
[----:B------:R-:W4:Y:S01]  /*13b0*/  SHFL.BFLY PT, R15, R12, 0x1, 0x1f ;  /* 0x0c201f000c0f7f89 */ /* 0x000f2200000e0000 */
[----:B0-----:R-:W-:Y:S01]  /*13c0*/  FADD R7, R4, R7 ;  /* 0x0000000704077221 */ /* 0x001fe20000000000 */
[----:B-1----:R-:W-:Y:S01]  /*13d0*/  FADD R17, R6, R5 ;  /* 0x0000000506117221 */ /* 0x002fe20000000000 */
[----:B--2---:R-:W-:Y:S01]  /*13e0*/  FADD R11, R10, R11 ;  /* 0x0000000b0a0b7221 */ /* 0x004fe20000000000 */
[----:B---3--:R-:W-:Y:S01]  /*13f0*/  FADD R9, R8, R9 ;  /* 0x0000000908097221 */ /* 0x008fe20000000000 */
[----:B----4-:R-:W-:-:S02]  /*1400*/  FADD R15, R12, R15 ;  /* 0x0000000f0c0f7221 */ /* 0x010fc40000000000 */
[----:B------:R-:W-:Y:S05]  /*1410*/  @P0 BRA `(.L_x_358) ;  /* 0x0000000000280947 */ /* 0x000fea0003800000 */
        /* <DEDUP_REMOVED lines=10> */
.L_x_358:
[----:B------:R-:W-:Y:S05]  /*14c0*/  BSYNC.RECONVERGENT B0 ;  /* 0x0000000000007941 */ /* 0x000fea0003800200 */
.L_x_357:
        /* <DEDUP_REMOVED lines=72> */
[----:B--2---:R-:W-:Y:S01]  /*1950*/  FADD R11, R8, R11 ;  /* 0x0000000b080b7221 */ /* 0x004fe20000000000 */
[----:B------:R-:W-:Y:S01]  /*1960*/  MOV R16, RZ ;  /* 0x000000ff00107202 */ /* 0x000fe20000000f00 */
[----:B------:R-:W-:Y:S01]  /*1970*/  FADD R9, R2, R9 ;  /* 0x0000000902097221 */ /* 0x000fe20000000000 */
[-C--:B0-----:R-:W-:Y:S01]  /*1980*/  IADD3 R8, PT, PT, R18, R3.reuse, RZ ;  /* 0x0000000312087210 */ /* 0x081fe20007ffe0ff */
[----:B---3--:R-:W-:Y:S01]  /*1990*/  FADD R19, R12, R13 ;  /* 0x0000000d0c137221 */ /* 0x008fe20000000000 */
[----:B----4-:R-:W-:Y:S01]  /*19a0*/  FADD R15, R10, R15 ;  /* 0x0000000f0a0f7221 */ /* 0x010fe20000000000 */
[----:B------:R-:W-:Y:S01]  /*19b0*/  FADD R17, R14, R17 ;  /* 0x000000110e117221 */ /* 0x000fe20000000000 */
[----:B------:R-:W-:Y:S01]  /*19c0*/  IADD3 R10, PT, PT, R8, R3, RZ ;  /* 0x00000003080a7210 */ /* 0x000fe20007ffe0ff */
[----:B-----5:R-:W-:-:S02]  /*19d0*/  @P0 HADD2.F32 R16, -RZ, R6.H0_H0 ;  /* 0x20000006ff100230 */ /* 0x020fc40000004100 */
[----:B------:R-:W-:-:S04]  /*19e0*/  IMAD.WIDE.U32 R6, R18, 0x2, R4 ;  /* 0x0000000212067825 */ /* 0x000fc800078e0004 */
[--C-:B------:R-:W-:Y:S01]  /*19f0*/  FADD R12, R9, R16.reuse ;  /* 0x00000010090c7221 */ /* 0x100fe20000000000 */
[--C-:B------:R-:W-:Y:S01]  /*1a00*/  FADD R13, R11, R16.reuse ;  /* 0x000000100b0d7221 */ /* 0x100fe20000000000 */
[--C-:B------:R-:W-:Y:S01]  /*1a10*/  FADD R14, R19, R16.reuse ;  /* 0x00000010130e7221 */ /* 0x100fe20000000000 */
[--C-:B------:R-:W-:Y:S01]  /*1a20*/  FADD R15, R15, R16.reuse ;  /* 0x000000100f0f7221 */ /* 0x100fe20000000000 */
[----:B------:R-:W-:Y:S01]  /*1a30*/  FADD R16, R17, R16 ;  /* 0x0000001011107221 */ /* 0x000fe20000000000 */
[----:B------:R-:W-:Y:S01]  /*1a40*/  IADD3 R17, PT, PT, R10, R3, RZ ;  /* 0x000000030a117210 */ /* 0x000fe20007ffe0ff */
[--C-:B------:R-:W-:Y:S01]  /*1a50*/  IMAD.WIDE.U32 R2, R0, 0x2, R4.reuse ;  /* 0x0000000200027825 */ /* 0x100fe200078e0004 */
[----:B------:R-:W-:Y:S02]  /*1a60*/  F2FP.F16.F32.PACK_AB R12, RZ, R12 ;  /* 0x0000000cff0c723e */ /* 0x000fe400000000ff */
        /* <DEDUP_REMOVED lines=8> */
[----:B------:R-:W-:-:S02]  /*1af0*/  IMAD.WIDE.U32 R4, R17, 0x2, R4 ;  /* 0x0000000211047825 */ /* 0x000fc400078e0004 */
[----:B------:R-:W-:Y:S04]  /*1b00*/  STG.E.U16 desc[UR4][R8.64], R14 ;  /* 0x0000000e08007986 */ /* 0x000fe8000c101504 */
[----:B------:R-:W-:Y:S04]  /*1b10*/  STG.E.U16 desc[UR4][R10.64], R15 ;  /* 0x0000000f0a007986 */ /* 0x000fe8000c101504 */
[----:B------:R-:W-:Y:S01]  /*1b20*/  STG.E.U16 desc[UR4][R4.64], R16 ;  /* 0x0000001004007986 */ /* 0x000fe2000c101504 */
[----:B------:R-:W-:Y:S05]  /*1b30*/  EXIT ;  /* 0x000000000000794d */ /* 0x000fea0003800000 */
.L_x_359:
        /* <DEDUP_REMOVED lines=12> */
.L_x_941:


//--------------------- .text._Z19gemv_kernel_batchedI6__half7__half2Li256ELi4EEvPKT_S4_S4_PS2_iib --------------------------
	.section	.text._Z19gemv_kernel_batchedI6__half7__half2Li256ELi4EEvPKT_S4_S4_PS2_iib,"ax",@progbits
	.align	128
        .global         _Z19gemv_kernel_batchedI6__half7__half2Li256ELi4EEvPKT_S4_S4_PS2_iib
        .type           _Z19gemv_kernel_batchedI6__half7__half2Li256ELi4EEvPKT_S4_S4_PS2_iib,@function
        .size           _Z19gemv_kernel_batchedI6__half7__half2Li256ELi4EEvPKT_S4_S4_PS2_iib,(.L_x_942 - _Z19gemv_kernel_batchedI6__half7__half2Li256ELi4EEvPKT_S4_S4_PS2_iib)
        .other          _Z19gemv_kernel_batchedI6__half7__half2Li256ELi4EEvPKT_S4_S4_PS2_iib,@"STO_CUDA_ENTRY STV_DEFAULT"
_Z19gemv_kernel_batchedI6__half7__half2Li256ELi4EEvPKT_S4_S4_PS2_iib:
.text._Z19gemv_kernel_batchedI6__half7__half2Li256ELi4EEvPKT_S4_S4_PS2_iib:
        /* <DEDUP_REMOVED lines=12> */
[----:B------:R-:W-:Y:S01]  /*00c0*/  CS2R R24, SRZ ;  /* 0x0000000000187805 */ /* 0x000fe2000001ff00 */
[----:B------:R-:W4:Y:S01]  /*00d0*/  LDC.64 R4, c[0x0][0x380] ;  /* 0x0000e000ff047b82 */ /* 0x000f220000000a00 */
        /* <DEDUP_REMOVED lines=13> */
[----:B------:R-:W-:-:S13]  /*01b0*/  ISETP.NE.AND P1, PT, R2, 0x300, PT ;  /* 0x000003000200780c */ /* 0x000fda0003f25270 */
        /* <DEDUP_REMOVED lines=9> */
[----:B------:R-:W-:-:S03]  /*0250*/  IMAD.WIDE.U32 R6, R20, 0x4, R2 ;  /* 0x0000000414067825 */ /* 0x000fc600078e0002 */
[----:B------:R-:W-:Y:S02]  /*0260*/  IADD3 R8, PT, PT, -R8, RZ, RZ ;  /* 0x000000ff08087210 */ /* 0x000fe40007ffe1ff */
[----:B-1----:R-:W-:-:S04]  /*0270*/  IADD3 R6, P1, PT, R6, UR4, RZ ;  /* 0x0000000406067c10 */ /* 0x002fc8000ff3e0ff */
[----:B------:R-:W-:Y:S01]  /*0280*/  IADD3.X R7, PT, PT, R7, UR5, RZ, P1, !PT ;  /* 0x0000000507077c10 */ /* 0x000fe20008ffe4ff */
[----:B0-----:R-:W-:-:S05]  /*0290*/  IMAD.WIDE.U32 R2, R20, 0x4, R10 ;  /* 0x0000000414027825 */ /* 0x001fca00078e000a */
[----:B------:R-:W-:-:S07]  /*02a0*/  MOV R27, R3 ;  /* 0x00000003001b7202 */ /* 0x000fce0000000f00 */
.L_x_364:
[----:B------:R-:W-:Y:S01]  /*02b0*/  MOV R3, R27 ;  /* 0x0000001b00037202 */ /* 0x000fe20000000f00 */
[----:B------:R-:W2:Y:S02]  /*02c0*/  LDG.E.CONSTANT R16, desc[UR6][R6.64] ;  /* 0x0000000606107981 */ /* 0x000ea4000c1e9900 */
[C-C-:B------:R-:W-:Y:S02]  /*02d0*/  IMAD.WIDE R12, R9.reuse, 0x2, R2.reuse ;  /* 0x00000002090c7825 */ /* 0x140fe400078e0202 */
[----:B------:R0:W3:Y:S02]  /*02e0*/  LDG.E.CONSTANT R18, desc[UR6][R2.64] ;  /* 0x0000000602127981 */ /* 0x0000e4000c1e9900 */
[C-C-:B------:R-:W-:Y:S02]  /*02f0*/  IMAD.WIDE R14, R9.reuse, 0x4, R2.reuse ;  /* 0x00000004090e7825 */ /* 0x140fe400078e0202 */
[----:B------:R-:W4:Y:S02]  /*0300*/  LDG.E.CONSTANT R12, desc[UR6][R12.64] ;  /* 0x000000060c0c7981 */ /* 0x000f24000c1e9900 */
[----:B------:R-:W-:-:S02]  /*0310*/  IMAD.WIDE R10, R9, 0x6, R2 ;  /* 0x00000006090a7825 */ /* 0x000fc400078e0202 */
        /* <DEDUP_REMOVED lines=11> */
[----:B----4-:R-:W-:-:S03]  /*03d0*/  HADD2.F32 R19, -RZ, R12.H0_H0 ;  /* 0x2000000cff137230 */ /* 0x010fc60000004100 */
[C---:B------:R-:W-:Y:S01]  /*03e0*/  FFMA R26, R17.reuse, R26, R25 ;  /* 0x0000001a111a7223 */ /* 0x040fe20000000019 */
[----:B-----5:R-:W-:Y:S02]  /*03f0*/  HADD2.F32 R21, -RZ, R14.H0_H0 ;  /* 0x2000000eff157230 */ /* 0x020fe40000004100 */
[----:B------:R-:W-:Y:S02]  /*0400*/  HADD2.F32 R23, -RZ, R10.H0_H0 ;  /* 0x2000000aff177230 */ /* 0x000fe40000004100 */
[C---:B------:R-:W-:Y:S01]  /*0410*/  FFMA R19, R17.reuse, R19, R24 ;  /* 0x0000001311137223 */ /* 0x040fe20000000018 */
[----:B------:R-:W-:Y:S02]  /*0420*/  HADD2.F32 R16, -RZ, R16.H1_H1 ;  /* 0x30000010ff107230 */ /* 0x000fe40000004100 */
[C---:B------:R-:W-:Y:S01]  /*0430*/  FFMA R30, R17.reuse, R21, R30 ;  /* 0x00000015111e7223 */ /* 0x040fe2000000001e */
[----:B------:R-:W-:Y:S02]  /*0440*/  HADD2.F32 R3, -RZ, R12.H1_H1 ;  /* 0x3000000cff037230 */ /* 0x000fe40000004100 */
[----:B------:R-:W-:Y:S01]  /*0450*/  FFMA R22, R17, R23, R22 ;  /* 0x0000001711167223 */ /* 0x000fe20000000016 */
[----:B------:R-:W-:-:S02]  /*0460*/  HADD2.F32 R11, -RZ, R14.H1_H1 ;  /* 0x3000000eff0b7230 */ /* 0x000fc40000004100 */
[----:B------:R-:W-:Y:S02]  /*0470*/  HADD2.F32 R25, -RZ, R18.H1_H1 ;  /* 0x30000012ff197230 */ /* 0x000fe40000004100 */
[----:B------:R-:W-:Y:S02]  /*0480*/  HADD2.F32 R13, -RZ, R10.H1_H1 ;  /* 0x3000000aff0d7230 */ /* 0x000fe40000004100 */
[C---:B------:R-:W-:Y:S01]  /*0490*/  FFMA R24, R16.reuse, R3, R19 ;  /* 0x0000000310187223 */ /* 0x040fe20000000013 */
[C---:B------:R-:W-:Y:S01]  /*04a0*/  FFMA R30, R16.reuse, R11, R30 ;  /* 0x0000000b101e7223 */ /* 0x040fe2000000001e */
[C---:B------:R-:W-:Y:S01]  /*04b0*/  FFMA R25, R16.reuse, R25, R26 ;  /* 0x0000001910197223 */ /* 0x040fe2000000001a */
[----:B------:R-:W-:Y:S01]  /*04c0*/  FFMA R22, R16, R13, R22 ;  /* 0x0000000d10167223 */ /* 0x000fe20000000016 */
[----:B------:R-:W-:Y:S06]  /*04d0*/  @P1 BRA `(.L_x_364) ;  /* 0xfffffffc00741947 */ /* 0x000fec000383ffff */
.L_x_363:
[----:B------:R-:W-:Y:S05]  /*04e0*/  BSYNC.RECONVERGENT B1 ;  /* 0x0000000000017941 */ /* 0x000fea0003800200 */
.L_x_362:
[----:B------:R-:W-:Y:S05]  /*04f0*/  @!P0 BRA `(.L_x_361) ;  /* 0x0000000400d08947 */ /* 0x000fea0003800000 */
[----:B------:R-:W0:Y:S01]  /*0500*/  LDC.64 R6, c[0x0][0x388] ;  /* 0x0000e200ff067b82 */ /* 0x000e220000000a00 */
[----:B------:R-:W-:-:S03]  /*0510*/  IMAD.WIDE.U32 R2, R20, 0x4, RZ ;  /* 0x0000000414027825 */ /* 0x000fc600078e00ff */
[----:B------:R-:W-:Y:S02]  /*0520*/  MOV R21, R2 ;  /* 0x0000000200157202 */ /* 0x000fe40000000f00 */
[----:B------:R-:W-:Y:S01]  /*0530*/  MOV R23, R3 ;  /* 0x0000000300177202 */ /* 0x000fe20000000f00 */
[----:B0-----:R-:W-:-:S04]  /*0540*/  IMAD.WIDE R10, R9, 0x4, R6 ;  /* 0x00000004090a7825 */ /* 0x001fc800078e0206 */
[----:B------:R-:W-:-:S04]  /*0550*/  IMAD.WIDE R12, R9, 0x6, R6 ;  /* 0x00000006090c7825 */ /* 0x000fc800078e0206 */
[----:B------:R-:W-:-:S07]  /*0560*/  IMAD.WIDE R8, R9, 0x2, R6 ;  /* 0x0000000209087825 */ /* 0x000fce00078e0206 */
.L_x_365:
[-C--:B------:R-:W-:Y:S02]  /*0570*/  IADD3 R2, P0, PT, R4, R21.reuse, RZ ;  /* 0x0000001504027210 */ /* 0x080fe40007f1e0ff */
[----:B------:R-:W-:Y:S02]  /*0580*/  IADD3 R6, P1, PT, R21, UR8, RZ ;  /* 0x0000000815067c10 */ /* 0x000fe4000ff3e0ff */
[----:B------:R-:W-:Y:S02]  /*0590*/  IADD3 R14, P2, PT, R8, R21, RZ ;  /* 0x00000015080e7210 */ /* 0x000fe40007f5e0ff */
[-C--:B------:R-:W-:Y:S02]  /*05a0*/  IADD3.X R3, PT, PT, R5, R23.reuse, RZ, P0, !PT ;  /* 0x0000001705037210 */ /* 0x080fe400007fe4ff */
[----:B------:R-:W-:Y:S02]  /*05b0*/  IADD3.X R7, PT, PT, R23, UR9, RZ, P1, !PT ;  /* 0x0000000917077c10 */ /* 0x000fe40008ffe4ff */
[----:B------:R-:W-:Y:S01]  /*05c0*/  IADD3.X R15, PT, PT, R9, R23, RZ, P2, !PT ;  /* 0x00000017090f7210 */ /* 0x000fe200017fe4ff */
[----:B------:R-:W2:Y:S01]  /*05d0*/  LDG.E.CONSTANT R33, desc[UR6][R2.64] ;  /* 0x0000000602217981 */ /* 0x000ea2000c1e9900 */
[----:B------:R-:W-:-:S02]  /*05e0*/  IADD3 R18, P3, PT, R10, R21, RZ ;  /* 0x000000150a127210 */ /* 0x000fc40007f7e0ff */
[----:B------:R-:W-:Y:S01]  /*05f0*/  IADD3 R16, P4, PT, R12, R21, RZ ;  /* 0x000000150c107210 */ /* 0x000fe20007f9e0ff */
[----:B------:R-:W3:Y:S01]  /*0600*/  LDG.E.CONSTANT R28, desc[UR6][R6.64] ;  /* 0x00000006061c7981 */ /* 0x000ee2000c1e9900 */
[-C--:B------:R-:W-:Y:S02]  /*0610*/  IADD3.X R19, PT, PT, R11, R23.reuse, RZ, P3, !PT ;  /* 0x000000170b137210 */ /* 0x080fe40001ffe4ff */
[----:B------:R-:W-:Y:S01]  /*0620*/  IADD3.X R17, PT, PT, R13, R23, RZ, P4, !PT ;  /* 0x000000170d117210 */ /* 0x000fe200027fe4ff */
[----:B------:R-:W4:Y:S04]  /*0630*/  LDG.E.CONSTANT R31, desc[UR6][R14.64] ;  /* 0x000000060e1f7981 */ /* 0x000f28000c1e9900 */
[----:B------:R-:W5:Y:S04]  /*0640*/  LDG.E.CONSTANT R27, desc[UR6][R18.64] ;  /* 0x00000006121b7981 */ /* 0x000f68000c1e9900 */
[----:B------:R-:W5:Y:S04]  /*0650*/  LDG.E.CONSTANT R26, desc[UR6][R16.64] ;  /* 0x00000006101a7981 */ /* 0x000f68000c1e9900 */
[----:B------:R-:W5:Y:S04]  /*0660*/  LDG.E.CONSTANT R37, desc[UR6][R14.64+0xc00] ;  /* 0x000c00060e257981 */ /* 0x000f68000c1e9900 */
[----:B------:R-:W5:Y:S01]  /*0670*/  LDG.E.CONSTANT R35, desc[UR6][R6.64+0xc00] ;  /* 0x000c000606237981 */ /* 0x000f62000c1e9900 */
[----:B--2---:R-:W-:-:S02]  /*0680*/  HADD2.F32 R32, -RZ, R33.H0_H0 ;  /* 0x20000021ff207230 */ /* 0x004fc40000004100 */
[----:B---3--:R-:W-:Y:S02]  /*0690*/  HADD2.F32 R34, -RZ, R28.H0_H0 ;  /* 0x2000001cff227230 */ /* 0x008fe40000004100 */
[----:B----4-:R-:W-:-:S03]  /*06a0*/  HADD2.F32 R29, -RZ, R31.H0_H0 ;  /* 0x2000001fff1d7230 */ /* 0x010fc60000004100 */
[C---:B------:R-:W-:Y:S01]  /*06b0*/  FFMA R34, R32.reuse, R34, R25 ;  /* 0x0000002220227223 */ /* 0x040fe20000000019 */
[----:B-----5:R-:W-:Y:S02]  /*06c0*/  HADD2.F32 R25, -RZ, R27.H0_H0 ;  /* 0x2000001bff197230 */ /* 0x020fe40000004100 */
[C---:B------:R-:W-:Y:S01]  /*06d0*/  FFMA R24, R32.reuse, R29, R24 ;  /* 0x0000001d20187223 */ /* 0x040fe20000000018 */
[----:B------:R-:W-:Y:S02]  /*06e0*/  HADD2.F32 R29, -RZ, R26.H0_H0 ;  /* 0x2000001aff1d7230 */ /* 0x000fe40000004100 */
[C---:B------:R-:W-:Y:S01]  /*06f0*/  FFMA R30, R32.reuse, R25, R30 ;  /* 0x00000019201e7223 */ /* 0x040fe2000000001e */
[----:B------:R-:W-:Y:S02]  /*0700*/  HADD2.F32 R33, -RZ, R33.H1_H1 ;  /* 0x30000021ff217230 */ /* 0x000fe40000004100 */
[----:B------:R-:W-:Y:S02]  /*0710*/  HADD2.F32 R25, -RZ, R28.H1_H1 ;  /* 0x3000001cff197230 */ /* 0x000fe40000004100 */
[----:B------:R-:W-:Y:S01]  /*0720*/  FFMA R32, R32, R29, R22 ;  /* 0x0000001d20207223 */ /* 0x000fe20000000016 */
[----:B------:R-:W2:Y:S04]  /*0730*/  LDG.E.CONSTANT R28, desc[UR6][R6.64+0x400] ;  /* 0x00040006061c7981 */ /* 0x000ea8000c1e9900 */
[----:B------:R-:W3:Y:S04]  /*0740*/  LDG.E.CONSTANT R29, desc[UR6][R2.64+0x400] ;  /* 0x00040006021d7981 */ /* 0x000ee8000c1e9900 */
[----:B------:R-:W4:Y:S01]  /*0750*/  LDG.E.CONSTANT R22, desc[UR6][R14.64+0x400] ;  /* 0x000400060e167981 */ /* 0x000f22000c1e9900 */
[----:B------:R-:W-:-:S02]  /*0760*/  HADD2.F32 R31, -RZ, R31.H1_H1 ;  /* 0x3000001fff1f7230 */ /* 0x000fc40000004100 */
[C---:B------:R-:W-:Y:S02]  /*0770*/  FFMA R34, R33.reuse, R25, R34 ;  /* 0x0000001921227223 */ /* 0x040fe40000000022 */
[----:B------:R-:W5:Y:S01]  /*0780*/  LDG.E.CONSTANT R25, desc[UR6][R16.64+0x400] ;  /* 0x0004000610197981 */ /* 0x000f62000c1e9900 */
[----:B------:R-:W-:-:S03]  /*0790*/  FFMA R36, R33, R31, R24 ;  /* 0x0000001f21247223 */ /* 0x000fc60000000018 */
[----:B------:R-:W5:Y:S01]  /*07a0*/  LDG.E.CONSTANT R24, desc[UR6][R18.64+0x400] ;  /* 0x0004000612187981 */ /* 0x000f62000c1e9900 */
[----:B------:R-:W-:Y:S02]  /*07b0*/  HADD2.F32 R27, -RZ, R27.H1_H1 ;  /* 0x3000001bff1b7230 */ /* 0x000fe40000004100 */
[----:B------:R-:W-:-:S03]  /*07c0*/  HADD2.F32 R31, -RZ, R26.H1_H1 ;  /* 0x3000001aff1f7230 */ /* 0x000fc60000004100 */
[C---:B------:R-:W-:Y:S02]  /*07d0*/  FFMA R30, R33.reuse, R27, R30 ;  /* 0x0000001b211e7223 */ /* 0x040fe4000000001e */
[----:B------:R-:W-:Y:S02]  /*07e0*/  FFMA R32, R33, R31, R32 ;  /* 0x0000001f21207223 */ /* 0x000fe40000000020 */
[----:B------:R-:W5:Y:S01]  /*07f0*/  LDG.E.CONSTANT R33, desc[UR6][R2.64+0xc00] ;  /* 0x000c000602217981 */ /* 0x000f62000c1e9900 */
[----:B--2---:R-:W-:Y:S02]  /*0800*/  HADD2.F32 R26, -RZ, R28.H0_H0 ;  /* 0x2000001cff1a7230 */ /* 0x004fe40000004100 */
[----:B---3--:R-:W-:Y:S02]  /*0810*/  HADD2.F32 R27, -RZ, R29.H0_H0 ;  /* 0x2000001dff1b7230 */ /* 0x008fe40000004100 */
[----:B----4-:R-:W-:-:S03]  /*0820*/  HADD2.F32 R31, -RZ, R22.H0_H0 ;  /* 0x20000016ff1f7230 */ /* 0x010fc60000004100 */
[C---:B------:R-:W-:Y:S02]  /*0830*/  FFMA R26, R27.reuse, R26, R34 ;  /* 0x0000001a1b1a7223 */ /* 0x040fe40000000022 */
[C---:B------:R-:W-:Y:S01]  /*0840*/  FFMA R36, R27.reuse, R31, R36 ;  /* 0x0000001f1b247223 */ /* 0x040fe20000000024 */
[----:B-----5:R-:W-:Y:S02]  /*0850*/  HADD2.F32 R31, -RZ, R25.H0_H0 ;  /* 0x20000019ff1f7230 */ /* 0x020fe40000004100 */
[----:B------:R-:W-:Y:S02]  /*0860*/  HADD2.F32 R34, -RZ, R24.H0_H0 ;  /* 0x20000018ff227230 */ /* 0x000fe40000004100 */
[----:B------:R-:W-:Y:S02]  /*0870*/  HADD2.F32 R29, -RZ, R29.H1_H1 ;  /* 0x3000001dff1d7230 */ /* 0x000fe40000004100 */
[----:B------:R-:W-:Y:S01]  /*0880*/  FFMA R32, R27, R31, R32 ;  /* 0x0000001f1b207223 */ /* 0x000fe20000000020 */
[----:B------:R-:W-:-:S02]  /*0890*/  HADD2.F32 R28, -RZ, R28.H1_H1 ;  /* 0x3000001cff1c7230 */ /* 0x000fc40000004100 */
[----:B------:R-:W-:Y:S02]  /*08a0*/  HADD2.F32 R31, -RZ, R22.H1_H1 ;  /* 0x30000016ff1f7230 */ /* 0x000fe40000004100 */
[----:B------:R-:W-:Y:S01]  /*08b0*/  FFMA R34, R27, R34, R30 ;  /* 0x000000221b227223 */ /* 0x000fe2000000001e */
[----:B------:R-:W2:Y:S01]  /*08c0*/  LDG.E.CONSTANT R22, desc[UR6][R18.64+0x800] ;  /* 0x0008000612167981 */ /* 0x000ea2000c1e9900 */
[C---:B------:R-:W-:Y:S01]  /*08d0*/  FFMA R30, R29.reuse, R28, R26 ;  /* 0x0000001c1d1e7223 */ /* 0x040fe2000000001a */
[----:B------:R-:W-:Y:S02]  /*08e0*/  FFMA R36, R29, R31, R36 ;  /* 0x0000001f1d247223 */ /* 0x000fe40000000024 */
[----:B------:R-:W3:Y:S04]  /*08f0*/  LDG.E.CONSTANT R28, desc[UR6][R2.64+0x800] ;  /* 0x00080006021c7981 */ /* 0x000ee8000c1e9900 */
[----:B------:R-:W4:Y:S04]  /*0900*/  LDG.E.CONSTANT R27, desc[UR6][R6.64+0x800] ;  /* 0x00080006061b7981 */ /* 0x000f28000c1e9900 */
[----:B------:R0:W5:Y:S04]  /*0910*/  LDG.E.CONSTANT R26, desc[UR6][R14.64+0x800] ;  /* 0x000800060e1a7981 */ /* 0x000168000c1e9900 */
[----:B------:R-:W5:Y:S04]  /*0920*/  LDG.E.CONSTANT R31, desc[UR6][R16.64+0x800] ;  /* 0x00080006101f7981 */ /* 0x000f68000c1e9900 */
[----:B------:R-:W5:Y:S04]  /*0930*/  LDG.E.CONSTANT R18, desc[UR6][R18.64+0xc00] ;  /* 0x000c000612127981 */ /* 0x000f68000c1e9900 */
[----:B------:R-:W5:Y:S01]  /*0940*/  LDG.E.CONSTANT R16, desc[UR6][R16.64+0xc00] ;  /* 0x000c000610107981 */ /* 0x000f62000c1e9900 */
[----:B------:R-:W-:-:S02]  /*0950*/  HADD2.F32 R24, -RZ, R24.H1_H1 ;  /* 0x30000018ff187230 */ /* 0x000fc40000004100 */
[----:B------:R-:W-:Y:S01]  /*0960*/  HADD2.F32 R25, -RZ, R25.H1_H1 ;  /* 0x30000019ff197230 */ /* 0x000fe20000004100 */
[----:B------:R-:W-:Y:S02]  /*0970*/  ULEA.HI UR4, UR10, UR10, URZ, 0x1 ;  /* 0x0000000a0a047291 */ /* 0x000fe4000f8f08ff */
[C---:B------:R-:W-:Y:S02]  /*0980*/  FFMA R34, R29.reuse, R24, R34 ;  /* 0x000000181d227223 */ /* 0x040fe40000000022 */
[----:B------:R-:W-:Y:S01]  /*0990*/  FFMA R32, R29, R25, R32 ;  /* 0x000000191d207223 */ /* 0x000fe20000000020 */
[----:B------:R-:W-:Y:S01]  /*09a0*/  USHF.R.S32.HI UR4, URZ, 0x1, UR4 ;  /* 0x00000001ff047899 */ /* 0x000fe20008011404 */
[----:B------:R-:W-:-:S05]  /*09b0*/  IADD3 R20, PT, PT, R20, 0x400, RZ ;  /* 0x0000040014147810 */ /* 0x000fca0007ffe0ff */
[----:B------:R-:W-:Y:S01]  /*09c0*/  ISETP.GE.AND P0, PT, R20, UR4, PT ;  /* 0x0000000414007c0c */ /* 0x000fe2000bf06270 */
[----:B0-----:R-:W-:Y:S01]  /*09d0*/  HADD2.F32 R14, -RZ, R35.H0_H0 ;  /* 0x20000023ff0e7230 */ /* 0x001fe20000004100 */
[----:B------:R-:W-:-:S04]  /*09e0*/  IADD3 R21, P1, PT, R21, 0x1000, RZ ;  /* 0x0000100015157810 */ /* 0x000fc80007f3e0ff */
[----:B------:R-:W-:Y:S01]  /*09f0*/  IADD3.X R23, PT, PT, RZ, R23, RZ, P1, !PT ;  /* 0x00000017ff177210 */ /* 0x000fe20000ffe4ff */
[----:B--2---:R-:W-:Y:S02]  /*0a00*/  HADD2.F32 R2, -RZ, R22.H0_H0 ;  /* 0x20000016ff027230 */ /* 0x004fe40000004100 */
[----:B---3--:R-:W-:Y:S02]  /*0a10*/  HADD2.F32 R25, -RZ, R28.H0_H0 ;  /* 0x2000001cff197230 */ /* 0x008fe40000004100 */
[----:B----4-:R-:W-:Y:S02]  /*0a20*/  HADD2.F32 R24, -RZ, R27.H0_H0 ;  /* 0x2000001bff187230 */ /* 0x010fe40000004100 */
[----:B-----5:R-:W-:Y:S02]  /*0a30*/  HADD2.F32 R29, -RZ, R26.H0_H0 ;  /* 0x2000001aff1d7230 */ /* 0x020fe40000004100 */
[----:B------:R-:W-:Y:S02]  /*0a40*/  HADD2.F32 R6, -RZ, R31.H0_H0 ;  /* 0x2000001fff067230 */ /* 0x000fe40000004100 */
[----:B------:R-:W-:Y:S01]  /*0a50*/  FFMA R3, R25, R24, R30 ;  /* 0x0000001819037223 */ /* 0x000fe2000000001e */
[----:B------:R-:W-:-:S02]  /*0a60*/  HADD2.F32 R28, -RZ, R28.H1_H1 ;  /* 0x3000001cff1c7230 */ /* 0x000fc40000004100 */
[C---:B------:R-:W-:Y:S01]  /*0a70*/  FFMA R36, R25.reuse, R29, R36 ;  /* 0x0000001d19247223 */ /* 0x040fe20000000024 */
[----:B------:R-:W-:Y:S02]  /*0a80*/  HADD2.F32 R15, -RZ, R22.H1_H1 ;  /* 0x30000016ff0f7230 */ /* 0x000fe40000004100 */
[C---:B------:R-:W-:Y:S01]  /*0a90*/  FFMA R2, R25.reuse, R2, R34 ;  /* 0x0000000219027223 */ /* 0x040fe20000000022 */
[----:B------:R-:W-:Y:S02]  /*0aa0*/  HADD2.F32 R7, -RZ, R26.H1_H1 ;  /* 0x3000001aff077230 */ /* 0x000fe40000004100 */
[----:B------:R-:W-:Y:S01]  /*0ab0*/  FFMA R25, R25, R6, R32 ;  /* 0x0000000619197223 */ /* 0x000fe20000000020 */
[----:B------:R-:W-:Y:S02]  /*0ac0*/  HADD2.F32 R31, -RZ, R31.H1_H1 ;  /* 0x3000001fff1f7230 */ /* 0x000fe40000004100 */
[----:B------:R-:W-:Y:S02]  /*0ad0*/  HADD2.F32 R27, -RZ, R27.H1_H1 ;  /* 0x3000001bff1b7230 */ /* 0x000fe40000004100 */
[----:B------:R-:W-:Y:S01]  /*0ae0*/  FFMA R2, R28, R15, R2 ;  /* 0x0000000f1c027223 */ /* 0x000fe20000000002 */
[----:B------:R-:W-:-:S02]  /*0af0*/  HADD2.F32 R6, -RZ, R33.H0_H0 ;  /* 0x20000021ff067230 */ /* 0x000fc40000004100 */
[C---:B------:R-:W-:Y:S01]  /*0b00*/  FFMA R7, R28.reuse, R7, R36 ;  /* 0x000000071c077223 */ /* 0x040fe20000000024 */
[----:B------:R-:W-:Y:S02]  /*0b10*/  HADD2.F32 R22, -RZ, R37.H0_H0 ;  /* 0x20000025ff167230 */ /* 0x000fe40000004100 */
[C---:B------:R-:W-:Y:S01]  /*0b20*/  FFMA R25, R28.reuse, R31, R25 ;  /* 0x0000001f1c197223 */ /* 0x040fe20000000019 */
[----:B------:R-:W-:Y:S02]  /*0b30*/  HADD2.F32 R26, -RZ, R16.H0_H0 ;  /* 0x20000010ff1a7230 */ /* 0x000fe40000004100 */
[----:B------:R-:W-:Y:S02]  /*0b40*/  HADD2.F32 R15, -RZ, R18.H0_H0 ;  /* 0x20000012ff0f7230 */ /* 0x000fe40000004100 */
[----:B------:R-:W-:Y:S01]  /*0b50*/  FFMA R3, R28, R27, R3 ;  /* 0x0000001b1c037223 */ /* 0x000fe20000000003 */
        /* <DEDUP_REMOVED lines=13> */
[----:B------:R-:W-:Y:S06]  /*0c30*/  @!P0 BRA `(.L_x_365) ;  /* 0xfffffff8004c8947 */ /* 0x000fec000383ffff */
.L_x_361:
[----:B------:R-:W-:Y:S05]  /*0c40*/  BSYNC.RECONVERGENT B0 ;  /* 0x0000000000007941 */ /* 0x000fea0003800200 */
.L_x_360:
        /* <DEDUP_REMOVED lines=11> */
[----:B------:R-:W2:Y:S01]  /*0d00*/  LDG.E.U16.CONSTANT R4, desc[UR6][R4.64+-0x2] ;  /* 0xfffffe0604047981 */ /* 0x000ea2000c1e9500 */
[----:B0-----:R-:W-:-:S03]  /*0d10*/  IMAD.WIDE R12, R11, 0x2, R6 ;  /* 0x000000020b0c7825 */ /* 0x001fc600078e0206 */
[----:B------:R-:W-:Y:S01]  /*0d20*/  IADD3 R6, P0, PT, R12, -0x2, RZ ;  /* 0xfffffffe0c067810 */ /* 0x000fe20007f1e0ff */
[----:B------:R-:W-:Y:S02]  /*0d30*/  IMAD.WIDE R10, R11, 0x2, R12 ;  /* 0x000000020b0a7825 */ /* 0x000fe400078e020c */
[----:B------:R-:W3:Y:S01]  /*0d40*/  LDG.E.U16.CONSTANT R12, desc[UR6][R12.64+-0x2] ;  /* 0xfffffe060c0c7981 */ /* 0x000ee2000c1e9500 */
[----:B------:R-:W-:-:S03]  /*0d50*/  IADD3.X R7, PT, PT, R13, -0x1, RZ, P0, !PT ;  /* 0xffffffff0d077810 */ /* 0x000fc600007fe4ff */
[----:B------:R-:W4:Y:S01]  /*0d60*/  LDG.E.U16.CONSTANT R10, desc[UR6][R10.64+-0x2] ;  /* 0xfffffe060a0a7981 */ /* 0x000f22000c1e9500 */
[----:B------:R-:W-:-:S04]  /*0d70*/  IMAD.WIDE R8, R9, 0x2, R6 ;  /* 0x0000000209087825 */ /* 0x000fc800078e0206 */
[----:B------:R-:W-:Y:S02]  /*0d80*/  IMAD.WIDE R6, R3, 0x2, R6 ;  /* 0x0000000203067825 */ /* 0x000fe400078e0206 */
[----:B------:R-:W5:Y:S04]  /*0d90*/  LDG.E.U16.CONSTANT R8, desc[UR6][R8.64] ;  /* 0x0000000608087981 */ /* 0x000f68000c1e9500 */
[----:B------:R-:W5:Y:S01]  /*0da0*/  LDG.E.U16.CONSTANT R6, desc[UR6][R6.64] ;  /* 0x0000000606067981 */ /* 0x000f62000c1e9500 */
[----:B--2---:R-:W-:Y:S02]  /*0db0*/  HADD2.F32 R3, -RZ, R4.H0_H0 ;  /* 0x20000004ff037230 */ /* 0x004fe40000004100 */
[----:B---3--:R-:W-:Y:S02]  /*0dc0*/  HADD2.F32 R14, -RZ, R12.H0_H0 ;  /* 0x2000000cff0e7230 */ /* 0x008fe40000004100 */
[----:B----4-:R-:W-:-:S03]  /*0dd0*/  HADD2.F32 R15, -RZ, R10.H0_H0 ;  /* 0x2000000aff0f7230 */ /* 0x010fc60000004100 */
[C---:B------:R-:W-:Y:S01]  /*0de0*/  FFMA R25, R3.reuse, R14, R25 ;  /* 0x0000000e03197223 */ /* 0x040fe20000000019 */
[----:B-----5:R-:W-:Y:S02]  /*0df0*/  HADD2.F32 R17, -RZ, R8.H0_H0 ;  /* 0x20000008ff117230 */ /* 0x020fe40000004100 */
[----:B------:R-:W-:Y:S02]  /*0e00*/  HADD2.F32 R19, -RZ, R6.H0_H0 ;  /* 0x20000006ff137230 */ /* 0x000fe40000004100 */
[C---:B------:R-:W-:Y:S01]  /*0e10*/  FFMA R24, R3.reuse, R15, R24 ;  /* 0x0000000f03187223 */ /* 0x040fe20000000018 */
[C---:B------:R-:W-:Y:S02]  /*0e20*/  FFMA R30, R3.reuse, R17, R30 ;  /* 0x00000011031e7223 */ /* 0x040fe4000000001e */
[----:B------:R-:W-:-:S07]  /*0e30*/  FFMA R22, R3, R19, R22 ;  /* 0x0000001303167223 */ /* 0x000fce0000000016 */
.L_x_367:
[----:B------:R-:W-:Y:S05]  /*0e40*/  BSYNC.RECONVERGENT B0 ;  /* 0x0000000000007941 */ /* 0x000fea0003800200 */
.L_x_366:
[----:B------:R-:W0:Y:S01]  /*0e50*/  SHFL.BFLY PT, R4, R25, 0x10, 0x1f ;  /* 0x0e001f0019047f89 */ /* 0x000e2200000e0000 */
[----:B------:R-:W-:-:S03]  /*0e60*/  ISETP.GT.U32.AND P1, PT, R2, 0x1f, PT ;  /* 0x0000001f0200780c */ /* 0x000fc60003f24070 */
        /* <DEDUP_REMOVED lines=22> */
[----:B------:R-:W-:Y:S01]  /*0fd0*/  LOP3.LUT P0, R7, R2, 0x1f, RZ, 0xc0, !PT ;  /* 0x0000001f02077812 */ /* 0x000fe2000780c0ff */
[----:B--2---:R-:W-:Y:S02]  /*0fe0*/  FADD R11, R10, R11 ;  /* 0x0000000b0a0b7221 */ /* 0x004fe40000000000 */
[----:B------:R-:W1:Y:S01]  /*0ff0*/  SHFL.BFLY PT, R9, R8, 0x2, 0x1f ;  /* 0x0c401f0008097f89 */ /* 0x000e6200000e0000 */
[----:B---3--:R-:W-:-:S03]  /*1000*/  FADD R12, R13, R4 ;  /* 0x000000040d0c7221 */ /* 0x008fc60000000000 */
[----:B------:R-:W2:Y:S04]  /*1010*/  SHFL.BFLY PT, R4, R11, 0x2, 0x1f ;  /* 0x0c401f000b047f89 */ /* 0x000ea800000e0000 */
[----:B------:R-:W3:Y:S02]  /*1020*/  SHFL.BFLY PT, R15, R12, 0x2, 0x1f ;  /* 0x0c401f000c0f7f89 */ /* 0x000ee400000e0000 */
[----:B------:R-:W4:Y:S01]  /*1030*/  @!P0 S2R R14, SR_CgaCtaId ;  /* 0x00000000000e8919 */ /* 0x000f220000008800 */
[----:B0-----:R-:W-:Y:S01]  /*1040*/  FADD R5, R6, R5 ;  /* 0x0000000506057221 */ /* 0x001fe20000000000 */
[----:B-1----:R-:W-:Y:S01]  /*1050*/  FADD R9, R8, R9 ;  /* 0x0000000908097221 */ /* 0x002fe20000000000 */
[----:B--2---:R-:W-:-:S04]  /*1060*/  FADD R3, R11, R4 ;  /* 0x000000040b037221 */ /* 0x004fc80000000000 */
[----:B------:R-:W0:Y:S01]  /*1070*/  SHFL.BFLY PT, R6, R9, 0x1, 0x1f ;  /* 0x0c201f0009067f89 */ /* 0x000e2200000e0000 */
[----:B------:R-:W-:Y:S01]  /*1080*/  @!P0 MOV R11, 0x400 ;  /* 0x00000400000b8802 */ /* 0x000fe20000000f00 */
[----:B---3--:R-:W-:Y:S02]  /*1090*/  FADD R15, R12, R15 ;  /* 0x0000000f0c0f7221 */ /* 0x008fe40000000000 */
[----:B------:R-:W1:Y:S04]  /*10a0*/  SHFL.BFLY PT, R4, R5, 0x1, 0x1f ;  /* 0x0c201f0005047f89 */ /* 0x000e6800000e0000 */
[----:B------:R-:W2:Y:S04]  /*10b0*/  SHFL.BFLY PT, R8, R3, 0x1, 0x1f ;  /* 0x0c201f0003087f89 */ /* 0x000ea800000e0000 */
[----:B------:R-:W3:Y:S01]  /*10c0*/  SHFL.BFLY PT, R10, R15, 0x1, 0x1f ;  /* 0x0c201f000f0a7f89 */ /* 0x000ee200000e0000 */
[----:B----4-:R-:W-:-:S04]  /*10d0*/  @!P0 LEA R11, R14, R11, 0x18 ;  /* 0x0000000b0e0b8211 */ /* 0x010fc800078ec0ff */
[----:B------:R-:W-:Y:S01]  /*10e0*/  @!P0 LEA.HI R11, R2, R11, RZ, 0x1f ;  /* 0x0000000b020b8211 */ /* 0x000fe200078ff8ff */
[----:B0-----:R-:W-:Y:S01]  /*10f0*/  FADD R6, R9, R6 ;  /* 0x0000000609067221 */ /* 0x001fe20000000000 */
[----:B-1----:R-:W-:-:S04]  /*1100*/  FADD R4, R5, R4 ;  /* 0x0000000405047221 */ /* 0x002fc80000000000 */
[----:B------:R0:W-:Y:S01]  /*1110*/  @!P0 STS [R11+0x4], R6 ;  /* 0x000004060b008388 */ /* 0x0001e20000000800 */
[----:B--2---:R-:W-:-:S03]  /*1120*/  FADD R8, R3, R8 ;  /* 0x0000000803087221 */ /* 0x004fc60000000000 */
[----:B------:R0:W-:Y:S01]  /*1130*/  @!P0 STS [R11], R4 ;  /* 0x000000040b008388 */ /* 0x0001e20000000800 */
[----:B---3--:R-:W-:-:S03]  /*1140*/  FADD R10, R15, R10 ;  /* 0x0000000a0f0a7221 */ /* 0x008fc60000000000 */
        /* <DEDUP_REMOVED lines=55> */
[----:B------:R-:W5:Y:S08]  /*14c0*/  LDC.U8 R2, c[0x0][0x3a8] ;  /* 0x0000ea00ff027b82 */ /* 0x000f700000000000 */
[----:B------:R-:W1:Y:S01]  /*14d0*/  LDC R16, c[0x0][0x3a0] ;  /* 0x0000e800ff107b82 */ /* 0x000e620000000800 */
[----:B-----5:R-:W-:-:S04]  /*14e0*/  PRMT R2, R2, 0x8880, RZ ;  /* 0x0000888002027816 */ /* 0x020fc800000000ff */
[----:B------:R-:W-:-:S03]  /*14f0*/  ISETP.NE.AND P0, PT, R2, RZ, PT ;  /* 0x000000ff0200720c */ /* 0x000fc60003f05270 */
[----:B------:R-:W5:Y:S10]  /*1500*/  LDC.64 R2, c[0x0][0x398] ;  /* 0x0000e600ff027b82 */ /* 0x000f740000000a00 */
[----:B------:R-:W0:Y:S02]  /*1510*/  @P0 LDC.64 R4, c[0x0][0x390] ;  /* 0x0000e400ff040b82 */ /* 0x000e240000000a00 */
[----:B0-----:R-:W-:-:S06]  /*1520*/  @P0 IMAD.WIDE.U32 R4, R0, 0x2, R4 ;  /* 0x0000000200040825 */ /* 0x001fcc00078e0004 */
[----:B------:R-:W5:Y:S01]  /*1530*/  @P0 LDG.E.U16.CONSTANT R4, desc[UR6][R4.64] ;  /* 0x0000000604040981 */ /* 0x000f62000c1e9500 */
[----:B------:R-:W-:Y:S01]  /*1540*/  MOV R14, RZ ;  /* 0x000000ff000e7202 */ /* 0x000fe20000000f00 */
[----:B--2---:R-:W-:Y:S01]  /*1550*/  FADD R7, R7, R8 ;  /* 0x0000000807077221 */ /* 0x004fe20000000000 */
[-C--:B-1----:R-:W-:Y:S01]  /*1560*/  IADD3 R15, PT, PT, R0, R16.reuse, RZ ;  /* 0x00000010000f7210 */ /* 0x082fe20007ffe0ff */
[----:B------:R-:W-:Y:S01]  /*1570*/  FADD R11, R11, R12 ;  /* 0x0000000c0b0b7221 */ /* 0x000fe20000000000 */
[----:B---3--:R-:W-:Y:S01]  /*1580*/  FADD R19, R13, R6 ;  /* 0x000000060d137221 */ /* 0x008fe20000000000 */
[----:B----4-:R-:W-:Y:S01]  /*1590*/  FADD R9, R9, R10 ;  /* 0x0000000a09097221 */ /* 0x010fe20000000000 */
[----:B------:R-:W-:-:S04]  /*15a0*/  IADD3 R17, PT, PT, R15, R16, RZ ;  /* 0x000000100f117210 */ /* 0x000fc80007ffe0ff */
[----:B------:R-:W-:Y:S01]  /*15b0*/  IADD3 R13, PT, PT, R17, R16, RZ ;  /* 0x00000010110d7210 */ /* 0x000fe20007ffe0ff */
[----:B-----5:R-:W-:Y:S02]  /*15c0*/  @P0 HADD2.F32 R14, -RZ, R4.H0_H0 ;  /* 0x20000004ff0e0230 */ /* 0x020fe40000004100 */
[----:B------:R-:W-:-:S04]  /*15d0*/  IMAD.WIDE.U32 R4, R0, 0x2, R2 ;  /* 0x0000000200047825 */ /* 0x000fc800078e0002 */
[--C-:B------:R-:W-:Y:S01]  /*15e0*/  FADD R10, R7, R14.reuse ;  /* 0x0000000e070a7221 */ /* 0x100fe20000000000 */
[--C-:B------:R-:W-:Y:S01]  /*15f0*/  FADD R11, R11, R14.reuse ;  /* 0x0000000e0b0b7221 */ /* 0x100fe20000000000 */
[--C-:B------:R-:W-:Y:S01]  /*1600*/  FADD R12, R19, R14.reuse ;  /* 0x0000000e130c7221 */ /* 0x100fe20000000000 */
[----:B------:R-:W-:Y:S01]  /*1610*/  FADD R14, R9, R14 ;  /* 0x0000000e090e7221 */ /* 0x000fe20000000000 */
[--C-:B------:R-:W-:Y:S01]  /*1620*/  IMAD.WIDE.U32 R6, R15, 0x2, R2.reuse ;  /* 0x000000020f067825 */ /* 0x100fe200078e0002 */
[----:B------:R-:W-:Y:S02]  /*1630*/  F2FP.F16.F32.PACK_AB R10, RZ, R10 ;  /* 0x0000000aff0a723e */ /* 0x000fe400000000ff */
        /* <DEDUP_REMOVED lines=8> */
[----:B------:R-:W-:Y:S01]  /*16c0*/  STG.E.U16 desc[UR6][R2.64], R14 ;  /* 0x0000000e02007986 */ /* 0x000fe2000c101506 */
[----:B------:R-:W-:Y:S05]  /*16d0*/  EXIT ;  /* 0x000000000000794d */ /* 0x000fea0003800000 */
.L_x_368:
        /* <DEDUP_REMOVED lines=10> */
.L_x_942:


//--------------------- .text._Z19gemv_kernel_batchedI6__half7__half2Li256ELi3EEvPKT_S4_S4_PS2_iib --------------------------
	.section	.text._Z19gemv_kernel_batchedI6__half7__half2Li256ELi3EEvPKT_S4_S4_PS2_iib,"ax",@progbits
	.align	128
        .global         _Z19gemv_kernel_batchedI6__half7__half2Li256ELi3EEvPKT_S4_S4_PS2_iib
        .type           _Z19gemv_kernel_batchedI6__half7__half2Li256ELi3EEvPKT_S4_S4_PS2_iib,@function
        .size           _Z19gemv_kernel_batchedI6__half7__half2Li256ELi3EEvPKT_S4_S4_PS2_iib,(.L_x_943 - _Z19gemv_kernel_batchedI6__half7__half2Li256ELi3EEvPKT_S4_S4_PS2_iib)
        .other          _Z19gemv_kernel_batchedI6__half7__half2Li256ELi3EEvPKT_S4_S4_PS2_iib,@"STO_CUDA_ENTRY STV_DEFAULT"
_Z19gemv_kernel_batchedI6__half7__half2Li256ELi3EEvPKT_S4_S4_PS2_iib:
.text._Z19gemv_kernel_batchedI6__half7__half2Li256ELi3EEvPKT_S4_S4_PS2_iib:
[----:B------:R-:W-:Y:S08]  /*0000*/  LDC R1, c[0x0][0x37c] ;  /* 0x0000df00ff017b82 */ /* 0x000ff00000000800 */
[----:B------:R-:W0:Y:S01]  /*0010*/  S2UR UR10, SR_CTAID.X ;  /* 0x00000000000a79c3 */ /* 0x000e220000002500 */
[----:B------:R-:W0:Y:S02]  /*0020*/  LDCU UR11, c[0x0][0x3a0] ;  /* 0x00007400ff0b77ac */ /* 0x000e240008000800 */
[----:B0-----:R-:W-:-:S06]  /*0030*/  UISETP.GE.AND UP0, UPT, UR10, UR11, UPT ;  /* 0x0000000b0a00728c */ /* 0x001fcc000bf06270 */
[----:B------:R-:W-:-:S13]  /*0040*/  PLOP3.LUT P0, PT, PT, PT, UP0, 0x80, 0x8 ;  /* 0x000000000008781c */ /* 0x000fda0003f0f008 */
        /* <DEDUP_REMOVED lines=25> */
[----:B------:R-:W0:Y:S01]  /*01e0*/  LDC.64 R2, c[0x0][0x388] ;  /* 0x0000e200ff027b82 */ /* 0x000e220000000a00 */
[----:B------:R-:W1:Y:S01]  /*01f0*/  LDCU.64 UR16, c[0x0][0x380] ;  /* 0x00007000ff1077ac */ /* 0x000e620008000a00 */
[----:B------:R-:W-:Y:S01]  /*0200*/  LEA.HI R6, R6, 0x1, RZ, 0x18 ;  /* 0x0000000106067811 */ /* 0x000fe200078fc0ff */
[----:B------:R-:W-:Y:S01]  /*0210*/  HFMA2 R18, -RZ, RZ, 0, 0 ;  /* 0x00000000ff127431 */ /* 0x000fe200000001ff */
[----:B------:R-:W-:Y:S01]  /*0220*/  MOV R16, RZ ;  /* 0x000000ff00107202 */ /* 0x000fe20000000f00 */
[----:B------:R-:W-:Y:S01]  /*0230*/  UIMAD.WIDE UR8, UR7, 0x2, URZ ;  /* 0x00000002070878a5 */ /* 0x000fe2000f8e02ff */
[----:B------:R-:W-:Y:S02]  /*0240*/  LOP3.LUT R6, R6, 0x3, RZ, 0xc0, !PT ;  /* 0x0000000306067812 */ /* 0x000fe400078ec0ff */
[----:B------:R-:W-:Y:S02]  /*0250*/  MOV R21, RZ ;  /* 0x000000ff00157202 */ /* 0x000fe40000000f00 */
[----:B------:R-:W-:-:S02]  /*0260*/  MOV R14, R0 ;  /* 0x00000000000e7202 */ /* 0x000fc40000000f00 */
[----:B------:R-:W-:Y:S02]  /*0270*/  MOV R4, UR8 ;  /* 0x0000000800047c02 */ /* 0x000fe40008000f00 */
[----:B------:R-:W-:Y:S02]  /*0280*/  MOV R5, UR9 ;  /* 0x0000000900057c02 */ /* 0x000fe40008000f00 */
[----:B------:R-:W-:Y:S01]  /*0290*/  IADD3 R8, PT, PT, -R6, RZ, RZ ;  /* 0x000000ff06087210 */ /* 0x000fe20007ffe1ff */
[----:B------:R-:W-:-:S03]  /*02a0*/  IMAD.WIDE.U32 R4, R0, 0x4, R4 ;  /* 0x0000000400047825 */ /* 0x000fc600078e0004 */
[----:B-1----:R-:W-:Y:S01]  /*02b0*/  IADD3 R4, P1, PT, R4, UR16, RZ ;  /* 0x0000001004047c10 */ /* 0x002fe2000ff3e0ff */
[----:B0-----:R-:W-:-:S03]  /*02c0*/  IMAD.WIDE.U32 R2, R0, 0x4, R2 ;  /* 0x0000000400027825 */ /* 0x001fc600078e0002 */
[----:B------:R-:W-:-:S09]  /*02d0*/  IADD3.X R5, PT, PT, R5, UR17, RZ, P1, !PT ;  /* 0x0000001105057c10 */ /* 0x000fd20008ffe4ff */
.L_x_373:
[----:B------:R-:W-:Y:S01]  /*02e0*/  MOV R7, UR14 ;  /* 0x0000000e00077c02 */ /* 0x000fe20008000f00 */
[----:B------:R0:W2:Y:S01]  /*02f0*/  LDG.E.CONSTANT R9, desc[UR12][R4.64] ;  /* 0x0000000c04097981 */ /* 0x0000a2000c1e9900 */
[----:B------:R-:W-:-:S03]  /*0300*/  MOV R11, UR14 ;  /* 0x0000000e000b7c02 */ /* 0x000fc60008000f00 */
[--C-:B------:R-:W-:Y:S01]  /*0310*/  IMAD.WIDE R6, R7, 0x4, R2.reuse ;  /* 0x0000000407067825 */ /* 0x100fe200078e0202 */
[----:B------:R1:W3:Y:S03]  /*0320*/  LDG.E.CONSTANT R13, desc[UR12][R2.64] ;  /* 0x0000000c020d7981 */ /* 0x0002e6000c1e9900 */
[----:B------:R-:W-:Y:S02]  /*0330*/  IMAD.WIDE R10, R11, 0x2, R2 ;  /* 0x000000020b0a7825 */ /* 0x000fe400078e0202 */
[----:B------:R-:W4:Y:S04]  /*0340*/  LDG.E.CONSTANT R7, desc[UR12][R6.64] ;  /* 0x0000000c06077981 */ /* 0x000f28000c1e9900 */
[----:B------:R-:W5:Y:S01]  /*0350*/  LDG.E.CONSTANT R10, desc[UR12][R10.64] ;  /* 0x0000000c0a0a7981 */ /* 0x000f62000c1e9900 */
[----:B------:R-:W-:-:S04]  /*0360*/  IADD3 R8, PT, PT, R8, 0x1, RZ ;  /* 0x0000000108087810 */ /* 0x000fc80007ffe0ff */
[----:B------:R-:W-:Y:S02]  /*0370*/  ISETP.NE.AND P1, PT, R8, RZ, PT ;  /* 0x000000ff0800720c */ /* 0x000fe40003f25270 */
[----:B0-----:R-:W-:Y:S02]  /*0380*/  IADD3 R4, P3, PT, R4, 0x400, RZ ;  /* 0x0000040004047810 */ /* 0x001fe40007f7e0ff */
[----:B-1----:R-:W-:Y:S02]  /*0390*/  IADD3 R2, P2, PT, R2, 0x400, RZ ;  /* 0x0000040002027810 */ /* 0x002fe40007f5e0ff */
[----:B------:R-:W-:Y:S02]  /*03a0*/  IADD3 R14, PT, PT, R14, 0x100, RZ ;  /* 0x000001000e0e7810 */ /* 0x000fe40007ffe0ff */
[----:B------:R-:W-:Y:S02]  /*03b0*/  IADD3.X R3, PT, PT, RZ, R3, RZ, P2, !PT ;  /* 0x00000003ff037210 */ /* 0x000fe400017fe4ff */
[----:B------:R-:W-:Y:S01]  /*03c0*/  IADD3.X R5, PT, PT, RZ, R5, RZ, P3, !PT ;  /* 0x00000005ff057210 */ /* 0x000fe20001ffe4ff */
[----:B--2---:R-:W-:-:S02]  /*03d0*/  HADD2.F32 R12, -RZ, R9.H0_H0 ;  /* 0x20000009ff0c7230 */ /* 0x004fc40000004100 */
[----:B---3--:R-:W-:Y:S02]  /*03e0*/  HADD2.F32 R15, -RZ, R13.H0_H0 ;  /* 0x2000000dff0f7230 */ /* 0x008fe40000004100 */
[----:B----4-:R-:W-:Y:S02]  /*03f0*/  HADD2.F32 R19, -RZ, R7.H0_H0 ;  /* 0x20000007ff137230 */ /* 0x010fe40000004100 */
[----:B-----5:R-:W-:-:S03]  /*0400*/  HADD2.F32 R17, -RZ, R10.H0_H0 ;  /* 0x2000000aff117230 */ /* 0x020fc60000004100 */
[C---:B------:R-:W-:Y:S01]  /*0410*/  FFMA R19, R12.reuse, R19, R16 ;  /* 0x000000130c137223 */ /* 0x040fe20000000010 */
[----:B------:R-:W-:Y:S02]  /*0420*/  HADD2.F32 R9, -RZ, R9.H1_H1 ;  /* 0x30000009ff097230 */ /* 0x000fe40000004100 */
[C---:B------:R-:W-:Y:S01]  /*0430*/  FFMA R15, R12.reuse, R15, R21 ;  /* 0x0000000f0c0f7223 */ /* 0x040fe20000000015 */
[----:B------:R-:W-:Y:S02]  /*0440*/  HADD2.F32 R10, -RZ, R10.H1_H1 ;  /* 0x3000000aff0a7230 */ /* 0x000fe40000004100 */
[----:B------:R-:W-:Y:S01]  /*0450*/  FFMA R18, R12, R17, R18 ;  /* 0x000000110c127223 */ /* 0x000fe20000000012 */
[----:B------:R-:W-:Y:S02]  /*0460*/  HADD2.F32 R6, -RZ, R13.H1_H1 ;  /* 0x3000000dff067230 */ /* 0x000fe40000004100 */
[----:B------:R-:W-:Y:S02]  /*0470*/  HADD2.F32 R16, -RZ, R7.H1_H1 ;  /* 0x30000007ff107230 */ /* 0x000fe40000004100 */
[C---:B------:R-:W-:Y:S01]  /*0480*/  FFMA R18, R9.reuse, R10, R18 ;  /* 0x0000000a09127223 */ /* 0x040fe20000000012 */
[----:B------:R-:W-:-:S02]  /*0490*/  FFMA R21, R9, R6, R15 ;  /* 0x0000000609157223 */ /* 0x000fc4000000000f */
[----:B------:R-:W-:Y:S01]  /*04a0*/  FFMA R16, R9, R16, R19 ;  /* 0x0000001009107223 */ /* 0x000fe20000000013 */
[----:B------:R-:W-:Y:S06]  /*04b0*/  @P1 BRA `(.L_x_373) ;  /* 0xfffffffc00881947 */ /* 0x000fec000383ffff */
.L_x_372:
[----:B------:R-:W-:Y:S05]  /*04c0*/  BSYNC.RECONVERGENT B1 ;  /* 0x0000000000017941 */ /* 0x000fea0003800200 */
.L_x_371:
[----:B------:R-:W-:Y:S05]  /*04d0*/  @!P0 BRA `(.L_x_370) ;  /* 0x0000000400748947 */ /* 0x000fea0003800000 */
[----:B------:R-:W0:Y:S01]  /*04e0*/  LDC.64 R4, c[0x0][0x388] ;  /* 0x0000e200ff047b82 */ /* 0x000e220000000a00 */
[----:B------:R-:W-:Y:S01]  /*04f0*/  MOV R7, UR14 ;  /* 0x0000000e00077c02 */ /* 0x000fe20008000f00 */
[----:B------:R-:W-:Y:S01]  /*0500*/  IMAD.WIDE.U32 R2, R14, 0x4, RZ ;  /* 0x000000040e027825 */ /* 0x000fe200078e00ff */
[----:B------:R-:W-:Y:S02]  /*0510*/  MOV R9, UR14 ;  /* 0x0000000e00097c02 */ /* 0x000fe40008000f00 */
[----:B------:R-:W-:Y:S02]  /*0520*/  MOV R17, R2 ;  /* 0x0000000200117202 */ /* 0x000fe40000000f00 */
[----:B------:R-:W-:Y:S01]  /*0530*/  MOV R15, R3 ;  /* 0x00000003000f7202 */ /* 0x000fe20000000f00 */
[----:B0-----:R-:W-:-:S04]  /*0540*/  IMAD.WIDE R6, R7, 0x4, R4 ;  /* 0x0000000407067825 */ /* 0x001fc800078e0204 */
[----:B------:R-:W-:-:S07]  /*0550*/  IMAD.WIDE R4, R9, 0x2, R4 ;  /* 0x0000000209047825 */ /* 0x000fce00078e0204 */
.L_x_374:
[C---:B------:R-:W-:Y:S02]  /*0560*/  IADD3 R12, P0, PT, R17.reuse, UR4, RZ ;  /* 0x00000004110c7c10 */ /* 0x040fe4000ff1e0ff */
[----:B------:R-:W-:Y:S02]  /*0570*/  IADD3 R2, P1, PT, R17, UR18, RZ ;  /* 0x0000001211027c10 */ /* 0x000fe4000ff3e0ff */
[C---:B------:R-:W-:Y:S02]  /*0580*/  IADD3.X R13, PT, PT, R15.reuse, UR5, RZ, P0, !PT ;  /* 0x000000050f0d7c10 */ /* 0x040fe400087fe4ff */
[----:B------:R-:W-:Y:S02]  /*0590*/  IADD3.X R3, PT, PT, R15, UR19, RZ, P1, !PT ;  /* 0x000000130f037c10 */ /* 0x000fe40008ffe4ff */
[-C--:B------:R-:W-:Y:S01]  /*05a0*/  IADD3 R8, P2, PT, R4, R17.reuse, RZ ;  /* 0x0000001104087210 */ /* 0x080fe20007f5e0ff */
[----:B------:R-:W2:Y:S01]  /*05b0*/  LDG.E.CONSTANT R26, desc[UR12][R12.64] ;  /* 0x0000000c0c1a7981 */ /* 0x000ea2000c1e9900 */
[----:B------:R-:W-:-:S02]  /*05c0*/  IADD3 R10, P3, PT, R6, R17, RZ ;  /* 0x00000011060a7210 */ /* 0x000fc40007f7e0ff */
[-C--:B------:R-:W-:Y:S01]  /*05d0*/  IADD3.X R9, PT, PT, R5, R15.reuse, RZ, P2, !PT ;  /* 0x0000000f05097210 */ /* 0x080fe200017fe4ff */
[----:B------:R-:W3:Y:S01]  /*05e0*/  LDG.E.CONSTANT R24, desc[UR12][R2.64] ;  /* 0x0000000c02187981 */ /* 0x000ee2000c1e9900 */
[----:B------:R-:W-:-:S03]  /*05f0*/  IADD3.X R11, PT, PT, R7, R15, RZ, P3, !PT ;  /* 0x0000000f070b7210 */ /* 0x000fc60001ffe4ff */
[----:B------:R-:W4:Y:S04]  /*0600*/  LDG.E.CONSTANT R19, desc[UR12][R8.64] ;  /* 0x0000000c08137981 */ /* 0x000f28000c1e9900 */
[----:B------:R-:W5:Y:S04]  /*0610*/  LDG.E.CONSTANT R20, desc[UR12][R10.64] ;  /* 0x0000000c0a147981 */ /* 0x000f68000c1e9900 */
[----:B------:R-:W5:Y:S01]  /*0620*/  LDG.E.CONSTANT R29, desc[UR12][R8.64+0xc00] ;  /* 0x000c000c081d7981 */ /* 0x000f62000c1e9900 */
[----:B--2---:R-:W-:Y:S02]  /*0630*/  HADD2.F32 R22, -RZ, R26.H0_H0 ;  /* 0x2000001aff167230 */ /* 0x004fe40000004100 */
[----:B---3--:R-:W-:-:S05]  /*0640*/  HADD2.F32 R25, -RZ, R24.H0_H0 ;  /* 0x20000018ff197230 */ /* 0x008fca0000004100 */
[----:B------:R-:W-:Y:S01]  /*0650*/  FFMA R25, R22, R25, R21 ;  /* 0x0000001916197223 */ /* 0x000fe20000000015 */
[----:B----4-:R-:W-:Y:S02]  /*0660*/  HADD2.F32 R21, -RZ, R19.H0_H0 ;  /* 0x20000013ff157230 */ /* 0x010fe40000004100 */
[----:B-----5:R-:W-:-:S03]  /*0670*/  HADD2.F32 R23, -RZ, R20.H0_H0 ;  /* 0x20000014ff177230 */ /* 0x020fc60000004100 */
[C---:B------:R-:W-:Y:S01]  /*0680*/  FFMA R21, R22.reuse, R21, R18 ;  /* 0x0000001516157223 */ /* 0x040fe20000000012 */
[----:B------:R-:W-:Y:S02]  /*0690*/  HADD2.F32 R26, -RZ, R26.H1_H1 ;  /* 0x3000001aff1a7230 */ /* 0x000fe40000004100 */
[----:B------:R-:W-:Y:S01]  /*06a0*/  FFMA R22, R22, R23, R16 ;  /* 0x0000001716167223 */ /* 0x000fe20000000010 */
[----:B------:R-:W-:Y:S01]  /*06b0*/  HADD2.F32 R16, -RZ, R24.H1_H1 ;  /* 0x30000018ff107230 */ /* 0x000fe20000004100 */
[----:B------:R-:W2:Y:S04]  /*06c0*/  LDG.E.CONSTANT R23, desc[UR12][R12.64+0x400] ;  /* 0x0004000c0c177981 */ /* 0x000ea8000c1e9900 */
[----:B------:R-:W3:Y:S01]  /*06d0*/  LDG.E.CONSTANT R24, desc[UR12][R2.64+0x400] ;  /* 0x0004000c02187981 */ /* 0x000ee2000c1e9900 */
[----:B------:R-:W-:-:S03]  /*06e0*/  FFMA R25, R26, R16, R25 ;  /* 0x000000101a197223 */ /* 0x000fc60000000019 */
[----:B------:R-:W4:Y:S04]  /*06f0*/  LDG.E.CONSTANT R16, desc[UR12][R8.64+0x400] ;  /* 0x0004000c08107981 */ /* 0x000f28000c1e9900 */
[----:B------:R-:W5:Y:S01]  /*0700*/  LDG.E.CONSTANT R18, desc[UR12][R10.64+0x400] ;  /* 0x0004000c0a127981 */ /* 0x000f62000c1e9900 */
[----:B------:R-:W-:Y:S02]  /*0710*/  HADD2.F32 R19, -RZ, R19.H1_H1 ;  /* 0x30000013ff137230 */ /* 0x000fe40000004100 */
[----:B------:R-:W-:-:S03]  /*0720*/  HADD2.F32 R27, -RZ, R20.H1_H1 ;  /* 0x30000014ff1b7230 */ /* 0x000fc60000004100 */
[C---:B------:R-:W-:Y:S02]  /*0730*/  FFMA R21, R26.reuse, R19, R21 ;  /* 0x000000131a157223 */ /* 0x040fe40000000015 */
[----:B------:R-:W-:Y:S02]  /*0740*/  FFMA R19, R26, R27, R22 ;  /* 0x0000001b1a137223 */ /* 0x000fe40000000016 */
[----:B------:R-:W5:Y:S01]  /*0750*/  LDG.E.CONSTANT R27, desc[UR12][R12.64+0xc00] ;  /* 0x000c000c0c1b7981 */ /* 0x000f62000c1e9900 */
[--C-:B--2---:R-:W-:Y:S02]  /*0760*/  HADD2.F32 R20, -RZ, R23.reuse.H0_H0 ;  /* 0x20000017ff147230 */ /* 0x104fe40000004100 */
[----:B---3--:R-:W-:Y:S02]  /*0770*/  HADD2.F32 R26, -RZ, R24.H0_H0 ;  /* 0x20000018ff1a7230 */ /* 0x008fe40000004100 */
[----:B------:R-:W-:Y:S02]  /*0780*/  HADD2.F32 R23, -RZ, R23.H1_H1 ;  /* 0x30000017ff177230 */ /* 0x000fe40000004100 */
[----:B----4-:R-:W-:-:S02]  /*0790*/  HADD2.F32 R22, -RZ, R16.H0_H0 ;  /* 0x20000010ff167230 */ /* 0x010fc40000004100 */
[C---:B------:R-:W-:Y:S01]  /*07a0*/  FFMA R26, R20.reuse, R26, R25 ;  /* 0x0000001a141a7223 */ /* 0x040fe20000000019 */
[----:B------:R-:W-:Y:S01]  /*07b0*/  HADD2.F32 R24, -RZ, R24.H1_H1 ;  /* 0x30000018ff187230 */ /* 0x000fe20000004100 */
[----:B------:R-:W2:Y:S01]  /*07c0*/  LDG.E.CONSTANT R25, desc[UR12][R10.64+0x800] ;  /* 0x0008000c0a197981 */ /* 0x000ea2000c1e9900 */
[----:B-----5:R-:W-:Y:S02]  /*07d0*/  HADD2.F32 R28, -RZ, R18.H0_H0 ;  /* 0x20000012ff1c7230 */ /* 0x020fe40000004100 */
[C---:B------:R-:W-:Y:S02]  /*07e0*/  FFMA R22, R20.reuse, R22, R21 ;  /* 0x0000001614167223 */ /* 0x040fe40000000015 */
[----:B------:R0:W3:Y:S01]  /*07f0*/  LDG.E.CONSTANT R21, desc[UR12][R12.64+0x800] ;  /* 0x0008000c0c157981 */ /* 0x0000e2000c1e9900 */
[----:B------:R-:W-:Y:S01]  /*0800*/  FFMA R19, R20, R28, R19 ;  /* 0x0000001c14137223 */ /* 0x000fe20000000013 */
[----:B------:R-:W-:Y:S02]  /*0810*/  FFMA R26, R23, R24, R26 ;  /* 0x00000018171a7223 */ /* 0x000fe4000000001a */
[----:B------:R-:W4:Y:S04]  /*0820*/  LDG.E.CONSTANT R20, desc[UR12][R2.64+0x800] ;  /* 0x0008000c02147981 */ /* 0x000f28000c1e9900 */
[----:B------:R-:W5:Y:S04]  /*0830*/  LDG.E.CONSTANT R24, desc[UR12][R8.64+0x800] ;  /* 0x0008000c08187981 */ /* 0x000f68000c1e9900 */
[----:B------:R5:W2:Y:S04]  /*0840*/  LDG.E.CONSTANT R28, desc[UR12][R2.64+0xc00] ;  /* 0x000c000c021c7981 */ /* 0x000aa8000c1e9900 */
[----:B------:R1:W2:Y:S01]  /*0850*/  LDG.E.CONSTANT R10, desc[UR12][R10.64+0xc00] ;  /* 0x000c000c0a0a7981 */ /* 0x0002a2000c1e9900 */
[----:B------:R-:W-:-:S02]  /*0860*/  HADD2.F32 R16, -RZ, R16.H1_H1 ;  /* 0x30000010ff107230 */ /* 0x000fc40000004100 */
[----:B------:R-:W-:-:S03]  /*0870*/  HADD2.F32 R18, -RZ, R18.H1_H1 ;  /* 0x30000012ff127230 */ /* 0x000fc60000004100 */
[C---:B------:R-:W-:Y:S02]  /*0880*/  FFMA R22, R23.reuse, R16, R22 ;  /* 0x0000001017167223 */ /* 0x040fe40000000016 */
[----:B------:R-:W-:Y:S01]  /*0890*/  FFMA R18, R23, R18, R19 ;  /* 0x0000001217127223 */ /* 0x000fe20000000013 */
[----:B------:R-:W-:-:S04]  /*08a0*/  IADD3 R14, PT, PT, R14, 0x400, RZ ;  /* 0x000004000e0e7810 */ /* 0x000fc80007ffe0ff */
[----:B------:R-:W-:Y:S01]  /*08b0*/  ISETP.GE.AND P0, PT, R14, UR6, PT ;  /* 0x000000060e007c0c */ /* 0x000fe2000bf06270 */
[--C-:B0-----:R-:W-:Y:S02]  /*08c0*/  HADD2.F32 R13, -RZ, R29.reuse.H0_H0 ;  /* 0x2000001dff0d7230 */ /* 0x101fe40000004100 */
[----:B------:R-:W-:Y:S01]  /*08d0*/  HADD2.F32 R29, -RZ, R29.H1_H1 ;  /* 0x3000001dff1d7230 */ /* 0x000fe20000004100 */
[----:B------:R-:W-:-:S04]  /*08e0*/  IADD3 R17, P1, PT, R17, 0x1000, RZ ;  /* 0x0000100011117810 */ /* 0x000fc80007f3e0ff */
[----:B------:R-:W-:Y:S01]  /*08f0*/  IADD3.X R15, PT, PT, RZ, R15, RZ, P1, !PT ;  /* 0x0000000fff0f7210 */ /* 0x000fe20000ffe4ff */
[--C-:B---3--:R-:W-:Y:S02]  /*0900*/  HADD2.F32 R19, -RZ, R21.reuse.H0_H0 ;  /* 0x20000015ff137230 */ /* 0x108fe40000004100 */
[----:B----4-:R-:W-:Y:S02]  /*0910*/  HADD2.F32 R16, -RZ, R20.H0_H0 ;  /* 0x20000014ff107230 */ /* 0x010fe40000004100 */
[----:B------:R-:W-:Y:S02]  /*0920*/  HADD2.F32 R21, -RZ, R21.H1_H1 ;  /* 0x30000015ff157230 */ /* 0x000fe40000004100 */
[----:B-----5:R-:W-:Y:S02]  /*0930*/  HADD2.F32 R3, -RZ, R24.H0_H0 ;  /* 0x20000018ff037230 */ /* 0x020fe40000004100 */
[----:B------:R-:W-:Y:S01]  /*0940*/  FFMA R16, R19, R16, R26 ;  /* 0x0000001013107223 */ /* 0x000fe2000000001a */
[----:B------:R-:W-:-:S02]  /*0950*/  HADD2.F32 R2, -RZ, R20.H1_H1 ;  /* 0x30000014ff027230 */ /* 0x000fc40000004100 */
[----:B--2---:R-:W-:Y:S02]  /*0960*/  HADD2.F32 R9, -RZ, R25.H0_H0 ;  /* 0x20000019ff097230 */ /* 0x004fe40000004100 */
[----:B------:R-:W-:Y:S01]  /*0970*/  FFMA R22, R19, R3, R22 ;  /* 0x0000000313167223 */ /* 0x000fe20000000016 */
[----:B------:R-:W-:Y:S02]  /*0980*/  HADD2.F32 R3, -RZ, R27.H0_H0 ;  /* 0x2000001bff037230 */ /* 0x000fe40000004100 */
[----:B------:R-:W-:Y:S01]  /*0990*/  FFMA R2, R21, R2, R16 ;  /* 0x0000000215027223 */ /* 0x000fe20000000010 */
[----:B-1----:R-:W-:Y:S02]  /*09a0*/  HADD2.F32 R11, -RZ, R28.H0_H0 ;  /* 0x2000001cff0b7230 */ /* 0x002fe40000004100 */
[----:B------:R-:W-:Y:S02]  /*09b0*/  HADD2.F32 R24, -RZ, R24.H1_H1 ;  /* 0x30000018ff187230 */ /* 0x000fe40000004100 */
[----:B------:R-:W-:Y:S01]  /*09c0*/  FFMA R9, R19, R9, R18 ;  /* 0x0000000913097223 */ /* 0x000fe20000000012 */
[----:B------:R-:W-:-:S02]  /*09d0*/  HADD2.F32 R8, -RZ, R25.H1_H1 ;  /* 0x30000019ff087230 */ /* 0x000fc40000004100 */
[----:B------:R-:W-:Y:S01]  /*09e0*/  FFMA R11, R3, R11, R2 ;  /* 0x0000000b030b7223 */ /* 0x000fe20000000002 */
[----:B------:R-:W-:Y:S02]  /*09f0*/  HADD2.F32 R2, -RZ, R10.H0_H0 ;  /* 0x2000000aff027230 */ /* 0x000fe40000004100 */
[C---:B------:R-:W-:Y:S01]  /*0a00*/  FFMA R22, R21.reuse, R24, R22 ;  /* 0x0000001815167223 */ /* 0x040fe20000000016 */
[----:B------:R-:W-:Y:S01]  /*0a10*/  FFMA R8, R21, R8, R9 ;  /* 0x0000000815087223 */ /* 0x000fe20000000009 */
[----:B------:R-:W-:Y:S02]  /*0a20*/  HADD2.F32 R16, -RZ, R27.H1_H1 ;  /* 0x3000001bff107230 */ /* 0x000fe40000004100 */
[C---:B------:R-:W-:Y:S01]  /*0a30*/  FFMA R22, R3.reuse, R13, R22 ;  /* 0x0000000d03167223 */ /* 0x040fe20000000016 */
[----:B------:R-:W-:Y:S02]  /*0a40*/  HADD2.F32 R21, -RZ, R28.H1_H1 ;  /* 0x3000001cff157230 */ /* 0x000fe40000004100 */
[----:B------:R-:W-:Y:S01]  /*0a50*/  FFMA R2, R3, R2, R8 ;  /* 0x0000000203027223 */ /* 0x000fe20000000008 */
[----:B------:R-:W-:-:S02]  /*0a60*/  HADD2.F32 R9, -RZ, R10.H1_H1 ;  /* 0x3000000aff097230 */ /* 0x000fc40000004100 */
[C---:B------:R-:W-:Y:S01]  /*0a70*/  FFMA R18, R16.reuse, R29, R22 ;  /* 0x0000001d10127223 */ /* 0x040fe20000000016 */
[C---:B------:R-:W-:Y:S02]  /*0a80*/  FFMA R21, R16.reuse, R21, R11 ;  /* 0x0000001510157223 */ /* 0x040fe4000000000b */
[----:B------:R-:W-:Y:S01]  /*0a90*/  FFMA R16, R16, R9, R2 ;  /* 0x0000000910107223 */ /* 0x000fe20000000002 */
[----:B------:R-:W-:Y:S06]  /*0aa0*/  @!P0 BRA `(.L_x_374) ;  /* 0xfffffff800ac8947 */ /* 0x000fec000383ffff */
.L_x_370:
[----:B------:R-:W-:Y:S05]  /*0ab0*/  BSYNC.RECONVERGENT B0 ;  /* 0x0000000000007941 */ /* 0x000fea0003800200 */
.L_x_369:
[----:B------:R-:W-:Y:S02]  /*0ac0*/  ULOP3.LUT UR8, UR14, 0x1, URZ, 0xc0, !UPT ;  /* 0x000000010e087892 */ /* 0x000fe4000f8ec0ff */
[----:B------:R-:W-:Y:S02]  /*0ad0*/  MOV R7, UR14 ;  /* 0x0000000e00077c02 */ /* 0x000fe40008000f00 */
[----:B------:R-:W-:Y:S01]  /*0ae0*/  MOV R11, UR14 ;  /* 0x0000000e000b7c02 */ /* 0x000fe20008000f00 */
[----:B------:R-:W-:Y:S01]  /*0af0*/  UISETP.NE.U32.AND UP0, UPT, UR8, 0x1, UPT ;  /* 0x000000010800788c */ /* 0x000fe2000bf05070 */
[----:B------:R-:W-:-:S05]  /*0b00*/  MOV R5, UR14 ;  /* 0x0000000e00057c02 */ /* 0x000fca0008000f00 */
[----:B------:R-:W-:-:S04]  /*0b10*/  PLOP3.LUT P0, PT, PT, PT, UP0, 0x80, 0x8 ;  /* 0x000000000008781c */ /* 0x000fc80003f0f008 */
[----:B------:R-:W-:-:S13]  /*0b20*/  ISETP.NE.OR P0, PT, R0, RZ, P0 ;  /* 0x000000ff0000720c */ /* 0x000fda0000705670 */
[----:B------:R-:W0:Y:S01]  /*0b30*/  @!P0 LDC.64 R2, c[0x0][0x388] ;  /* 0x0000e200ff028b82 */ /* 0x000e220000000a00 */
[----:B------:R-:W-:Y:S01]  /*0b40*/  VOTEU.ALL UP0, P0 ;  /* 0x0000000000ff7886 */ /* 0x000fe20000000000 */
[----:B------:R-:W-:-:S04]  /*0b50*/  @!P0 SHF.L.U32 R11, R11, 0x1, RZ ;  /* 0x000000010b0b8819 */ /* 0x000fc800000006ff */
[----:B------:R-:W-:-:S06]  /*0b60*/  @!UP0 UIMAD.WIDE UR8, UR14, 0x2, UR4 ;  /* 0x000000020e0888a5 */ /* 0x000fcc000f8e0204 */
[----:B------:R-:W-:Y:S02]  /*0b70*/  MOV R8, UR8 ;  /* 0x0000000800087c02 */ /* 0x000fe40008000f00 */
[----:B------:R-:W-:-:S05]  /*0b80*/  MOV R9, UR9 ;  /* 0x0000000900097c02 */ /* 0x000fca0008000f00 */
[----:B------:R-:W2:Y:S01]  /*0b90*/  @!P0 LDG.E.U16.CONSTANT R8, desc[UR12][R8.64+-0x2] ;  /* 0xfffffe0c08088981 */ /* 0x000ea2000c1e9500 */
[----:B0-----:R-:W-:-:S03]  /*0ba0*/  @!P0 IMAD.WIDE R6, R7, 0x2, R2 ;  /* 0x0000000207068825 */ /* 0x001fc600078e0202 */
[----:B------:R-:W-:Y:S01]  /*0bb0*/  @!P0 IADD3 R2, P1, PT, R6, -0x2, RZ ;  /* 0xfffffffe06028810 */ /* 0x000fe20007f3e0ff */
[----:B------:R-:W-:Y:S02]  /*0bc0*/  @!P0 IMAD.WIDE R4, R5, 0x2, R6 ;  /* 0x0000000205048825 */ /* 0x000fe400078e0206 */
[----:B------:R-:W3:Y:S01]  /*0bd0*/  @!P0 LDG.E.U16.CONSTANT R6, desc[UR12][R6.64+-0x2] ;  /* 0xfffffe0c06068981 */ /* 0x000ee2000c1e9500 */
[----:B------:R-:W-:-:S03]  /*0be0*/  @!P0 IADD3.X R3, PT, PT, R7, -0x1, RZ, P1, !PT ;  /* 0xffffffff07038810 */ /* 0x000fc60000ffe4ff */
[----:B------:R-:W4:Y:S01]  /*0bf0*/  @!P0 LDG.E.U16.CONSTANT R4, desc[UR12][R4.64+-0x2] ;  /* 0xfffffe0c04048981 */ /* 0x000f22000c1e9500 */
[----:B------:R-:W-:-:S06]  /*0c00*/  @!P0 IMAD.WIDE R2, R11, 0x2, R2 ;  /* 0x000000020b028825 */ /* 0x000fcc00078e0202 */
[----:B------:R-:W5:Y:S01]  /*0c10*/  @!P0 LDG.E.U16.CONSTANT R2, desc[UR12][R2.64] ;  /* 0x0000000c02028981 */ /* 0x000f62000c1e9500 */
[----:B--2---:R-:W-:Y:S02]  /*0c20*/  @!P0 HADD2.F32 R10, -RZ, R8.H0_H0 ;  /* 0x20000008ff0a8230 */ /* 0x004fe40000004100 */
[----:B---3--:R-:W-:Y:S02]  /*0c30*/  @!P0 HADD2.F32 R11, -RZ, R6.H0_H0 ;  /* 0x20000006ff0b8230 */ /* 0x008fe40000004100 */
[----:B----4-:R-:W-:-:S03]  /*0c40*/  @!P0 HADD2.F32 R13, -RZ, R4.H0_H0 ;  /* 0x20000004ff0d8230 */ /* 0x010fc60000004100 */
[C---:B------:R-:W-:Y:S01]  /*0c50*/  @!P0 FFMA R21, R10.reuse, R11, R21 ;  /* 0x0000000b0a158223 */ /* 0x040fe20000000015 */
[----:B-----5:R-:W-:Y:S02]  /*0c60*/  @!P0 HADD2.F32 R15, -RZ, R2.H0_H0 ;  /* 0x20000002ff0f8230 */ /* 0x020fe40000004100 */
[----:B------:R-:W-:-:S03]  /*0c70*/  @!P0 FFMA R18, R10, R13, R18 ;  /* 0x0000000d0a128223 */ /* 0x000fc60000000012 */
[----:B------:R-:W-:Y:S01]  /*0c80*/  @!P0 FFMA R16, R10, R15, R16 ;  /* 0x0000000f0a108223 */ /* 0x000fe20000000010 */
        /* <DEDUP_REMOVED lines=39> */
[----:B------:R-:W-:Y:S01]  /*0f00*/  BAR.SYNC.DEFER_BLOCKING 0x0 ;  /* 0x0000000000007b1d */ /* 0x000fe20000010000 */
[----:B------:R-:W-:-:S13]  /*0f10*/  ISETP.GT.U32.AND P0, PT, R0, 0x1f, PT ;  /* 0x0000001f0000780c */ /* 0x000fda0003f04070 */
[----:B0-----:R-:W-:Y:S05]  /*0f20*/  @P0 EXIT ;  /* 0x000000000000094d */ /* 0x001fea0003800000 */
[----:B------:R-:W0:Y:S01]  /*0f30*/  S2R R3, SR_CgaCtaId ;  /* 0x0000000000037919 */ /* 0x000e220000008800 */
[----:B------:R-:W-:Y:S01]  /*0f40*/  MOV R2, 0x400 ;  /* 0x0000040000027802 */ /* 0x000fe20000000f00 */
[----:B------:R-:W-:Y:S01]  /*0f50*/  HFMA2 R8, -RZ, RZ, 0, 0 ;  /* 0x00000000ff087431 */ /* 0x000fe200000001ff */
[----:B------:R-:W-:Y:S02]  /*0f60*/  ISETP.GT.U32.AND P0, PT, R12, 0x7, PT ;  /* 0x000000070c00780c */ /* 0x000fe40003f04070 */
[----:B------:R-:W-:Y:S02]  /*0f70*/  MOV R5, RZ ;  /* 0x000000ff00057202 */ /* 0x000fe40000000f00 */
[----:B0-----:R-:W-:Y:S01]  /*0f80*/  LEA R3, R3, R2, 0x18 ;  /* 0x0000000203037211 */ /* 0x001fe200078ec0ff */
        /* <DEDUP_REMOVED lines=34> */
[----:B------:R-:W4:Y:S02]  /*11b0*/  LDC.U8 R2, c[0x0][0x3a8] ;  /* 0x0000ea00ff027b82 */ /* 0x000f240000000000 */
[----:B----4-:R-:W-:-:S04]  /*11c0*/  PRMT R2, R2, 0x8880, RZ ;  /* 0x0000888002027816 */ /* 0x010fc800000000ff */
[----:B------:R-:W-:-:S13]  /*11d0*/  ISETP.NE.AND P0, PT, R2, RZ, PT ;  /* 0x000000ff0200720c */ /* 0x000fda0003f05270 */
[----:B------:R-:W-:Y:S01]  /*11e0*/  VOTEU.ANY UP0, P0 ;  /* 0x0000000000ff7886 */ /* 0x000fe20000000100 */
[----:B------:R-:W-:-:S04]  /*11f0*/  PLOP3.LUT P0, PT, PT, PT, UP0, 0x80, 0x8 ;  /* 0x000000000008781c */ /* 0x000fc80003f0f008 */
[----:B------:R-:W4:Y:S02]  /*1200*/  @UP0 LDCU.64 UR4, c[0x0][0x390] ;  /* 0x00007200ff0407ac */ /* 0x000f240008000a00 */
[----:B----4-:R-:W-:-:S06]  /*1210*/  @UP0 UIMAD.WIDE.U32 UR4, UR10, 0x2, UR4 ;  /* 0x000000020a0408a5 */ /* 0x010fcc000f8e0004 */
[----:B------:R-:W-:Y:S02]  /*1220*/  MOV R2, UR4 ;  /* 0x0000000400027c02 */ /* 0x000fe40008000f00 */
[----:B------:R-:W-:Y:S02]  /*1230*/  MOV R3, UR5 ;  /* 0x0000000500037c02 */ /* 0x000fe40008000f00 */
[----:B------:R-:W-:Y:S01]  /*1240*/  PLOP3.LUT P1, PT, PT, PT, UP0, 0x80, 0x8 ;  /* 0x000000000008781c */ /* 0x000fe20003f2f008 */
[----:B------:R-:W4:Y:S02]  /*1250*/  LDCU.64 UR4, c[0x0][0x398] ;  /* 0x00007300ff0477ac */ /* 0x000f240008000a00 */
[----:B------:R4:W5:Y:S01]  /*1260*/  @P0 LDG.E.U16.CONSTANT R2, desc[UR12][R2.64] ;  /* 0x0000000c02020981 */ /* 0x000962000c1e9500 */
[----:B------:R-:W-:Y:S01]  /*1270*/  PLOP3.LUT P0, PT, PT, PT, UP0, 0x80, 0x8 ;  /* 0x000000000008781c */ /* 0x000fe20003f0f008 */
[----:B------:R-:W-:Y:S01]  /*1280*/  UIADD3 UR6, UPT, UPT, UR10, UR11, URZ ;  /* 0x0000000b0a067290 */ /* 0x000fe2000fffe0ff */
[----:B------:R-:W-:Y:S01]  /*1290*/  MOV R8, RZ ;  /* 0x000000ff00087202 */ /* 0x000fe20000000f00 */
[----:B--2---:R-:W-:Y:S01]  /*12a0*/  FADD R11, R4, R9 ;  /* 0x00000009040b7221 */ /* 0x004fe20000000000 */
[----:B-1----:R-:W-:Y:S01]  /*12b0*/  FADD R7, R0, R7 ;  /* 0x0000000700077221 */ /* 0x002fe20000000000 */
[----:B---3--:R-:W-:-:S02]  /*12c0*/  FADD R13, R6, R13 ;  /* 0x0000000d060d7221 */ /* 0x008fc40000000000 */
[----:B------:R-:W-:Y:S02]  /*12d0*/  MOV R9, UR6 ;  /* 0x0000000600097c02 */ /* 0x000fe40008000f00 */
[----:B------:R-:W-:Y:S02]  /*12e0*/  MOV R15, UR6 ;  /* 0x00000006000f7c02 */ /* 0x000fe40008000f00 */
[----:B------:R-:W-:Y:S02]  /*12f0*/  IADD3 R9, PT, PT, R9, UR11, RZ ;  /* 0x0000000b09097c10 */ /* 0x000fe4000fffe0ff */
[----:B----4-:R-:W-:Y:S02]  /*1300*/  MOV R3, UR5 ;  /* 0x0000000500037c02 */ /* 0x010fe40008000f00 */
[----:B0-----:R-:W-:Y:S01]  /*1310*/  MOV R4, UR4 ;  /* 0x0000000400047c02 */ /* 0x001fe20008000f00 */
[----:B-----5:R-:W-:Y:S01]  /*1320*/  @P0 HADD2.F32 R5, -RZ, R2.H0_H0 ;  /* 0x20000002ff050230 */ /* 0x020fe20000004100 */
[----:B------:R-:W-:-:S04]  /*1330*/  MOV R2, UR4 ;  /* 0x0000000400027c02 */ /* 0x000fc80008000f00 */
[----:B------:R-:W-:Y:S01]  /*1340*/  @P1 MOV R8, R5 ;  /* 0x0000000500081202 */ /* 0x000fe20000000f00 */
[----:B------:R-:W-:Y:S01]  /*1350*/  IMAD.WIDE.U32 R2, R15, 0x2, R2 ;  /* 0x000000020f027825 */ /* 0x000fe200078e0002 */
[----:B------:R-:W-:Y:S01]  /*1360*/  MOV R5, UR5 ;  /* 0x0000000500057c02 */ /* 0x000fe20008000f00 */
[----:B------:R-:W-:Y:S02]  /*1370*/  UIMAD.WIDE.U32 UR4, UR10, 0x2, UR4 ;  /* 0x000000020a0478a5 */ /* 0x000fe4000f8e0004 */
[--C-:B------:R-:W-:Y:S01]  /*1380*/  FADD R0, R7, R8.reuse ;  /* 0x0000000807007221 */ /* 0x100fe20000000000 */
[--C-:B------:R-:W-:Y:S01]  /*1390*/  FADD R6, R11, R8.reuse ;  /* 0x000000080b067221 */ /* 0x100fe20000000000 */
[----:B------:R-:W-:Y:S01]  /*13a0*/  FADD R7, R13, R8 ;  /* 0x000000080d077221 */ /* 0x000fe20000000000 */
[----:B------:R-:W-:Y:S02]  /*13b0*/  IMAD.WIDE.U32 R4, R9, 0x2, R4 ;  /* 0x0000000209047825 */ /* 0x000fe400078e0004 */
[----:B------:R-:W-:-:S02]  /*13c0*/  F2FP.F16.F32.PACK_AB R0, RZ, R0 ;  /* 0x00000000ff00723e */ /* 0x000fc400000000ff */
[----:B------:R-:W-:Y:S02]  /*13d0*/  F2FP.F16.F32.PACK_AB R8, RZ, R6 ;  /* 0x00000006ff08723e */ /* 0x000fe400000000ff */
[----:B------:R-:W-:Y:S02]  /*13e0*/  F2FP.F16.F32.PACK_AB R9, RZ, R7 ;  /* 0x00000007ff09723e */ /* 0x000fe400000000ff */
[----:B------:R-:W-:Y:S02]  /*13f0*/  MOV R6, UR4 ;  /* 0x0000000400067c02 */ /* 0x000fe40008000f00 */
[----:B------:R-:W-:-:S05]  /*1400*/  MOV R7, UR5 ;  /* 0x0000000500077c02 */ /* 0x000fca0008000f00 */
[----:B------:R-:W-:Y:S04]  /*1410*/  STG.E.U16 desc[UR12][R6.64], R0 ;  /* 0x0000000006007986 */ /* 0x000fe8000c10150c */
[----:B------:R-:W-:Y:S04]  /*1420*/  STG.E.U16 desc[UR12][R2.64], R8 ;  /* 0x0000000802007986 */ /* 0x000fe8000c10150c */
[----:B------:R-:W-:Y:S01]  /*1430*/  STG.E.U16 desc[UR12][R4.64], R9 ;  /* 0x0000000904007986 */ /* 0x000fe2000c10150c */
[----:B------:R-:W-:Y:S05]  /*1440*/  EXIT ;  /* 0x000000000000794d */ /* 0x000fea0003800000 */
.L_x_375:
        /* <DEDUP_REMOVED lines=11> */
.L_x_943:


//--------------------- .text._Z19gemv_kernel_batchedI6__half7__half2Li256ELi2EEvPKT_S4_S4_PS2_iib --------------------------
	.section	.text._Z19gemv_kernel_batchedI6__half7__half2Li256ELi2EEvPKT_S4_S4_PS2_iib,"ax",@progbits
	.align	128
        .global         _Z19gemv_kernel_batchedI6__half7__half2Li256ELi2EEvPKT_S4_S4_PS2_iib
        .type           _Z19gemv_kernel_batchedI6__half7__half2Li256ELi2EEvPKT_S4_S4_PS2_iib,@function
        .size           _Z19gemv_kernel_batchedI6__half7__half2Li256ELi2EEvPKT_S4_S4_PS2_iib,(.L_x_944 - _Z19gemv_kernel_batchedI6__half7__half2Li256ELi2EEvPKT_S4_S4_PS2_iib)
        .other          _Z19gemv_kernel_batchedI6__half7__half2Li256ELi2EEvPKT_S4_S4_PS2_iib,@"STO_CUDA_ENTRY STV_DEFAULT"
_Z19gemv_kernel_batchedI6__half7__half2Li256ELi2EEvPKT_S4_S4_PS2_iib:
.text._Z19gemv_kernel_batchedI6__half7__half2Li256ELi2EEvPKT_S4_S4_PS2_iib:
        /* <DEDUP_REMOVED lines=36> */
[----:B------:R-:W-:Y:S02]  /*0240*/  MOV R0, R14 ;  /* 0x0000000e00007202 */ /* 0x000fe40000000f00 */
[----:B------:R-:W-:Y:S01]  /*0250*/  IADD3 R10, PT, PT, -R10, RZ, RZ ;  /* 0x000000ff0a0a7210 */ /* 0x000fe20007ffe1ff */
[----:B0-----:R-:W-:Y:S01]  /*0260*/  IMAD.WIDE.U32 R4, R14, 0x4, R8 ;  /* 0x000000040e047825 */ /* 0x001fe200078e0008 */
[----:B-1----:R-:W-:-:S04]  /*0270*/  IADD3 R8, P1, PT, R6, UR4, RZ ;  /* 0x0000000406087c10 */ /* 0x002fc8000ff3e0ff */
[----:B------:R-:W-:-:S09]  /*0280*/  IADD3.X R9, PT, PT, R7, UR5, RZ, P1, !PT ;  /* 0x0000000507097c10 */ /* 0x000fd20008ffe4ff */
.L_x_380:
[----:B------:R-:W-:Y:S01]  /*0290*/  IMAD.WIDE R6, R15, 0x2, R4 ;  /* 0x000000020f067825 */ /* 0x000fe200078e0204 */
[----:B------:R0:W2:Y:S04]  /*02a0*/  LDG.E.CONSTANT R11, desc[UR6][R8.64] ;  /* 0x00000006080b7981 */ /* 0x0000a8000c1e9900 */
[----:B------:R1:W3:Y:S04]  /*02b0*/  LDG.E.CONSTANT R20, desc[UR6][R4.64] ;  /* 0x0000000604147981 */ /* 0x0002e8000c1e9900 */
[----:B------:R-:W4:Y:S01]  /*02c0*/  LDG.E.CONSTANT R6, desc[UR6][R6.64] ;  /* 0x0000000606067981 */ /* 0x000f22000c1e9900 */
[----:B------:R-:W-:-:S02]  /*02d0*/  IADD3 R10, PT, PT, R10, 0x1, RZ ;  /* 0x000000010a0a7810 */ /* 0x000fc40007ffe0ff */
[----:B0-----:R-:W-:Y:S02]  /*02e0*/  IADD3 R8, P3, PT, R8, 0x400, RZ ;  /* 0x0000040008087810 */ /* 0x001fe40007f7e0ff */
[----:B------:R-:W-:Y:S02]  /*02f0*/  ISETP.NE.AND P1, PT, R10, RZ, PT ;  /* 0x000000ff0a00720c */ /* 0x000fe40003f25270 */
[----:B-1----:R-:W-:Y:S02]  /*0300*/  IADD3 R4, P2, PT, R4, 0x400, RZ ;  /* 0x0000040004047810 */ /* 0x002fe40007f5e0ff */
[----:B------:R-:W-:Y:S02]  /*0310*/  IADD3 R0, PT, PT, R0, 0x100, RZ ;  /* 0x0000010000007810 */ /* 0x000fe40007ffe0ff */
[----:B------:R-:W-:Y:S02]  /*0320*/  IADD3.X R5, PT, PT, RZ, R5, RZ, P2, !PT ;  /* 0x00000005ff057210 */ /* 0x000fe400017fe4ff */
[----:B------:R-:W-:Y:S01]  /*0330*/  IADD3.X R9, PT, PT, RZ, R9, RZ, P3, !PT ;  /* 0x00000009ff097210 */ /* 0x000fe20001ffe4ff */
[----:B--2---:R-:W-:-:S02]  /*0340*/  HADD2.F32 R19, -RZ, R11.H0_H0 ;  /* 0x2000000bff137230 */ /* 0x004fc40000004100 */
[----:B------:R-:W-:Y:S02]  /*0350*/  HADD2.F32 R11, -RZ, R11.H1_H1 ;  /* 0x3000000bff0b7230 */ /* 0x000fe40000004100 */
[----:B---3--:R-:W-:Y:S02]  /*0360*/  HADD2.F32 R21, -RZ, R20.H0_H0 ;  /* 0x20000014ff157230 */ /* 0x008fe40000004100 */
[----:B----4-:R-:W-:-:S03]  /*0370*/  HADD2.F32 R23, -RZ, R6.H0_H0 ;  /* 0x20000006ff177230 */ /* 0x010fc60000004100 */
[C---:B------:R-:W-:Y:S01]  /*0380*/  FFMA R22, R19.reuse, R21, R18 ;  /* 0x0000001513167223 */ /* 0x040fe20000000012 */
[----:B------:R-:W-:Y:S02]  /*0390*/  HADD2.F32 R18, -RZ, R20.H1_H1 ;  /* 0x30000014ff127230 */ /* 0x000fe40000004100 */
[----:B------:R-:W-:Y:S02]  /*03a0*/  HADD2.F32 R6, -RZ, R6.H1_H1 ;  /* 0x30000006ff067230 */ /* 0x000fe40000004100 */
[----:B------:R-:W-:Y:S01]  /*03b0*/  FFMA R23, R19, R23, R12 ;  /* 0x0000001713177223 */ /* 0x000fe2000000000c */
[----:B------:R-:W-:-:S03]  /*03c0*/  FFMA R18, R11, R18, R22 ;  /* 0x000000120b127223 */ /* 0x000fc60000000016 */
[----:B------:R-:W-:Y:S01]  /*03d0*/  FFMA R12, R11, R6, R23 ;  /* 0x000000060b0c7223 */ /* 0x000fe20000000017 */
[----:B------:R-:W-:Y:S06]  /*03e0*/  @P1 BRA `(.L_x_380) ;  /* 0xfffffffc00a81947 */ /* 0x000fec000383ffff */
.L_x_379:
[----:B------:R-:W-:Y:S05]  /*03f0*/  BSYNC.RECONVERGENT B1 ;  /* 0x0000000000017941 */ /* 0x000fea0003800200 */
.L_x_378:
[----:B------:R-:W-:Y:S05]  /*0400*/  @!P0 BRA `(.L_x_377) ;  /* 0x0000000400108947 */ /* 0x000fea0003800000 */
[----:B------:R-:W0:Y:S01]  /*0410*/  LDC.64 R6, c[0x0][0x388] ;  /* 0x0000e200ff067b82 */ /* 0x000e220000000a00 */
[----:B------:R-:W-:-:S03]  /*0420*/  IMAD.WIDE.U32 R4, R0, 0x4, RZ ;  /* 0x0000000400047825 */ /* 0x000fc600078e00ff */
[----:B------:R-:W-:Y:S02]  /*0430*/  MOV R21, R4 ;  /* 0x0000000400157202 */ /* 0x000fe40000000f00 */
[----:B------:R-:W-:Y:S01]  /*0440*/  MOV R19, R5 ;  /* 0x0000000500137202 */ /* 0x000fe20000000f00 */
[----:B0-----:R-:W-:-:S07]  /*0450*/  IMAD.WIDE R4, R15, 0x2, R6 ;  /* 0x000000020f047825 */ /* 0x001fce00078e0206 */
.L_x_381:
[----:B------:R-:W-:Y:S02]  /*0460*/  IADD3 R6, P0, PT, R2, R21, RZ ;  /* 0x0000001502067210 */ /* 0x000fe40007f1e0ff */
[----:B------:R-:W-:Y:S02]  /*0470*/  IADD3 R8, P1, PT, R21, UR8, RZ ;  /* 0x0000000815087c10 */ /* 0x000fe4000ff3e0ff */
[----:B------:R-:W-:Y:S02]  /*0480*/  IADD3.X R7, PT, PT, R3, R19, RZ, P0, !PT ;  /* 0x0000001303077210 */ /* 0x000fe400007fe4ff */
[----:B------:R-:W-:-:S03]  /*0490*/  IADD3.X R9, PT, PT, R19, UR9, RZ, P1, !PT ;  /* 0x0000000913097c10 */ /* 0x000fc60008ffe4ff */
[----:B------:R-:W2:Y:S04]  /*04a0*/  LDG.E.CONSTANT R25, desc[UR6][R6.64] ;  /* 0x0000000606197981 */ /* 0x000ea8000c1e9900 */
[----:B------:R-:W3:Y:S01]  /*04b0*/  LDG.E.CONSTANT R24, desc[UR6][R8.64] ;  /* 0x0000000608187981 */ /* 0x000ee2000c1e9900 */
[----:B------:R-:W-:-:S03]  /*04c0*/  IADD3 R10, P0, PT, R4, R21, RZ ;  /* 0x00000015040a7210 */ /* 0x000fc60007f1e0ff */
[----:B------:R-:W4:Y:S01]  /*04d0*/  LDG.E.CONSTANT R20, desc[UR6][R8.64+0x400] ;  /* 0x0004000608147981 */ /* 0x000f22000c1e9900 */
[----:B------:R-:W-:-:S05]  /*04e0*/  IADD3.X R11, PT, PT, R5, R19, RZ, P0, !PT ;  /* 0x00000013050b7210 */ /* 0x000fca00007fe4ff */
[----:B------:R-:W5:Y:S04]  /*04f0*/  LDG.E.CONSTANT R23, desc[UR6][R10.64] ;  /* 0x000000060a177981 */ /* 0x000f68000c1e9900 */
[----:B------:R-:W4:Y:S04]  /*0500*/  LDG.E.CONSTANT R22, desc[UR6][R10.64+0x400] ;  /* 0x000400060a167981 */ /* 0x000f28000c1e9900 */
[----:B------:R-:W4:Y:S01]  /*0510*/  LDG.E.CONSTANT R29, desc[UR6][R10.64+0xc00] ;  /* 0x000c00060a1d7981 */ /* 0x000f22000c1e9900 */
[----:B--2---:R-:W-:Y:S02]  /*0520*/  HADD2.F32 R27, -RZ, R25.H0_H0 ;  /* 0x20000019ff1b7230 */ /* 0x004fe40000004100 */
[----:B---3--:R-:W-:-:S05]  /*0530*/  HADD2.F32 R26, -RZ, R24.H0_H0 ;  /* 0x20000018ff1a7230 */ /* 0x008fca0000004100 */
[C---:B------:R-:W-:Y:S02]  /*0540*/  FFMA R26, R27.reuse, R26, R18 ;  /* 0x0000001a1b1a7223 */ /* 0x040fe40000000012 */
[----:B------:R-:W2:Y:S01]  /*0550*/  LDG.E.CONSTANT R18, desc[UR6][R6.64+0x400] ;  /* 0x0004000606127981 */ /* 0x000ea2000c1e9900 */
[----:B-----5:R-:W-:Y:S02]  /*0560*/  HADD2.F32 R28, -RZ, R23.H0_H0 ;  /* 0x20000017ff1c7230 */ /* 0x020fe40000004100 */
[----:B------:R-:W-:Y:S02]  /*0570*/  HADD2.F32 R25, -RZ, R25.H1_H1 ;  /* 0x30000019ff197230 */ /* 0x000fe40000004100 */
[----:B------:R-:W-:Y:S02]  /*0580*/  HADD2.F32 R24, -RZ, R24.H1_H1 ;  /* 0x30000018ff187230 */ /* 0x000fe40000004100 */
[----:B------:R-:W-:Y:S01]  /*0590*/  FFMA R12, R27, R28, R12 ;  /* 0x0000001c1b0c7223 */ /* 0x000fe2000000000c */
[----:B------:R-:W-:Y:S01]  /*05a0*/  HADD2.F32 R23, -RZ, R23.H1_H1 ;  /* 0x30000017ff177230 */ /* 0x000fe20000004100 */
[----:B------:R-:W3:Y:S01]  /*05b0*/  LDG.E.CONSTANT R27, desc[UR6][R6.64+0xc00] ;  /* 0x000c0006061b7981 */ /* 0x000ee2000c1e9900 */
[----:B------:R-:W-:-:S03]  /*05c0*/  FFMA R24, R25, R24, R26 ;  /* 0x0000001819187223 */ /* 0x000fc6000000001a */
[----:B------:R-:W-:Y:S01]  /*05d0*/  FFMA R23, R25, R23, R12 ;  /* 0x0000001719177223 */ /* 0x000fe2000000000c */
[----:B----4-:R-:W-:Y:S01]  /*05e0*/  HADD2.F32 R12, -RZ, R20.H0_H0 ;  /* 0x20000014ff0c7230 */ /* 0x010fe20000004100 */
[----:B------:R-:W4:Y:S01]  /*05f0*/  LDG.E.CONSTANT R28, desc[UR6][R8.64+0xc00] ;  /* 0x000c0006081c7981 */ /* 0x000f22000c1e9900 */
[----:B------:R-:W-:Y:S02]  /*0600*/  HADD2.F32 R26, -RZ, R22.H0_H0 ;  /* 0x20000016ff1a7230 */ /* 0x000fe40000004100 */
[----:B--2---:R-:W-:-:S05]  /*0610*/  HADD2.F32 R25, -RZ, R18.H0_H0 ;  /* 0x20000012ff197230 */ /* 0x004fca0000004100 */
[C---:B------:R-:W-:Y:S01]  /*0620*/  FFMA R12, R25.reuse, R12, R24 ;  /* 0x0000000c190c7223 */ /* 0x040fe20000000018 */
[----:B------:R-:W-:Y:S02]  /*0630*/  FFMA R24, R25, R26, R23 ;  /* 0x0000001a19187223 */ /* 0x000fe40000000017 */
[----:B------:R-:W2:Y:S04]  /*0640*/  LDG.E.CONSTANT R25, desc[UR6][R6.64+0x800] ;  /* 0x0008000606197981 */ /* 0x000ea8000c1e9900 */
[----:B------:R3:W5:Y:S04]  /*0650*/  LDG.E.CONSTANT R26, desc[UR6][R8.64+0x800] ;  /* 0x00080006081a7981 */ /* 0x000768000c1e9900 */
[----:B------:R-:W5:Y:S01]  /*0660*/  LDG.E.CONSTANT R23, desc[UR6][R10.64+0x800] ;  /* 0x000800060a177981 */ /* 0x000f62000c1e9900 */
[----:B------:R-:W-:-:S02]  /*0670*/  HADD2.F32 R18, -RZ, R18.H1_H1 ;  /* 0x30000012ff127230 */ /* 0x000fc40000004100 */
[----:B------:R-:W-:Y:S02]  /*0680*/  HADD2.F32 R20, -RZ, R20.H1_H1 ;  /* 0x30000014ff147230 */ /* 0x000fe40000004100 */
[----:B------:R-:W-:-:S03]  /*0690*/  HADD2.F32 R22, -RZ, R22.H1_H1 ;  /* 0x30000016ff167230 */ /* 0x000fc60000004100 */
[C---:B------:R-:W-:Y:S02]  /*06a0*/  FFMA R12, R18.reuse, R20, R12 ;  /* 0x00000014120c7223 */ /* 0x040fe4000000000c */
[----:B------:R-:W-:Y:S01]  /*06b0*/  FFMA R22, R18, R22, R24 ;  /* 0x0000001612167223 */ /* 0x000fe20000000018 */
[----:B------:R-:W-:Y:S01]  /*06c0*/  IADD3 R0, PT, PT, R0, 0x400, RZ ;  /* 0x0000040000007810 */ /* 0x000fe20007ffe0ff */
[----:B---3--:R-:W-:Y:S02]  /*06d0*/  HADD2.F32 R9, -RZ, R27.H0_H0 ;  /* 0x2000001bff097230 */ /* 0x008fe40000004100 */
[----:B----4-:R-:W-:Y:S01]  /*06e0*/  HADD2.F32 R8, -RZ, R28.H0_H0 ;  /* 0x2000001cff087230 */ /* 0x010fe20000004100 */
[----:B------:R-:W-:Y:S02]  /*06f0*/  ISETP.GE.AND P0, PT, R0, R13, PT ;  /* 0x0000000d0000720c */ /* 0x000fe40003f06270 */
[----:B------:R-:W-:-:S04]  /*0700*/  IADD3 R21, P1, PT, R21, 0x1000, RZ ;  /* 0x0000100015157810 */ /* 0x000fc80007f3e0ff */
[----:B------:R-:W-:Y:S01]  /*0710*/  IADD3.X R19, PT, PT, RZ, R19, RZ, P1, !PT ;  /* 0x00000013ff137210 */ /* 0x000fe20000ffe4ff */
[--C-:B--2---:R-:W-:Y:S02]  /*0720*/  HADD2.F32 R18, -RZ, R25.reuse.H0_H0 ;  /* 0x20000019ff127230 */ /* 0x104fe40000004100 */
[--C-:B-----5:R-:W-:Y:S02]  /*0730*/  HADD2.F32 R20, -RZ, R26.reuse.H0_H0 ;  /* 0x2000001aff147230 */ /* 0x120fe40000004100 */
[----:B------:R-:W-:Y:S02]  /*0740*/  HADD2.F32 R25, -RZ, R25.H1_H1 ;  /* 0x30000019ff197230 */ /* 0x000fe40000004100 */
[----:B------:R-:W-:Y:S02]  /*0750*/  HADD2.F32 R26, -RZ, R26.H1_H1 ;  /* 0x3000001aff1a7230 */ /* 0x000fe40000004100 */
[----:B------:R-:W-:Y:S01]  /*0760*/  FFMA R12, R18, R20, R12 ;  /* 0x00000014120c7223 */ /* 0x000fe2000000000c */
[----:B------:R-:W-:-:S02]  /*0770*/  HADD2.F32 R24, -RZ, R23.H0_H0 ;  /* 0x20000017ff187230 */ /* 0x000fc40000004100 */
[----:B------:R-:W-:Y:S02]  /*0780*/  HADD2.F32 R6, -RZ, R23.H1_H1 ;  /* 0x30000017ff067230 */ /* 0x000fe40000004100 */
[----:B------:R-:W-:Y:S01]  /*0790*/  FFMA R12, R25, R26, R12 ;  /* 0x0000001a190c7223 */ /* 0x000fe2000000000c */
[----:B------:R-:W-:-:S03]  /*07a0*/  FFMA R7, R18, R24, R22 ;  /* 0x0000001812077223 */ /* 0x000fc60000000016 */
[----:B------:R-:W-:Y:S01]  /*07b0*/  FFMA R11, R9, R8, R12 ;  /* 0x00000008090b7223 */ /* 0x000fe2000000000c */
[----:B------:R-:W-:Y:S02]  /*07c0*/  HADD2.F32 R8, -RZ, R29.H0_H0 ;  /* 0x2000001dff087230 */ /* 0x000fe40000004100 */
[----:B------:R-:W-:Y:S01]  /*07d0*/  FFMA R6, R25, R6, R7 ;  /* 0x0000000619067223 */ /* 0x000fe20000000007 */
[----:B------:R-:W-:Y:S02]  /*07e0*/  HADD2.F32 R12, -RZ, R27.H1_H1 ;  /* 0x3000001bff0c7230 */ /* 0x000fe40000004100 */
[----:B------:R-:W-:Y:S02]  /*07f0*/  HADD2.F32 R7, -RZ, R28.H1_H1 ;  /* 0x3000001cff077230 */ /* 0x000fe40000004100 */
[----:B------:R-:W-:Y:S01]  /*0800*/  FFMA R6, R9, R8, R6 ;  /* 0x0000000809067223 */ /* 0x000fe20000000006 */
[----:B------:R-:W-:Y:S02]  /*0810*/  HADD2.F32 R29, -RZ, R29.H1_H1 ;  /* 0x3000001dff1d7230 */ /* 0x000fe40000004100 */
[----:B------:R-:W-:-:S03]  /*0820*/  FFMA R18, R12, R7, R11 ;  /* 0x000000070c127223 */ /* 0x000fc6000000000b */
[----:B------:R-:W-:Y:S01]  /*0830*/  FFMA R12, R12, R29, R6 ;  /* 0x0000001d0c0c7223 */ /* 0x000fe20000000006 */
[----:B------:R-:W-:Y:S06]  /*0840*/  @!P0 BRA `(.L_x_381) ;  /* 0xfffffffc00048947 */ /* 0x000fec000383ffff */
.L_x_377:
[----:B------:R-:W-:Y:S05]  /*0850*/  BSYNC.RECONVERGENT B0 ;  /* 0x0000000000007941 */ /* 0x000fea0003800200 */
.L_x_376:
[----:B------:R-:W-:-:S04]  /*0860*/  LOP3.LUT R0, R15, 0x1, RZ, 0xc0, !PT ;  /* 0x000000010f007812 */ /* 0x000fc800078ec0ff */
[----:B------:R-:W-:-:S04]  /*0870*/  ISETP.NE.U32.AND P0, PT, R0, 0x1, PT ;  /* 0x000000010000780c */ /* 0x000fc80003f05070 */
[----:B------:R-:W-:-:S13]  /*0880*/  ISETP.NE.OR P0, PT, R14, RZ, P0 ;  /* 0x000000ff0e00720c */ /* 0x000fda0000705670 */
[----:B------:R-:W0:Y:S01]  /*0890*/  @!P0 LDC.64 R4, c[0x0][0x388] ;  /* 0x0000e200ff048b82 */ /* 0x000e220000000a00 */
[----:B------:R-:W-:-:S06]  /*08a0*/  @!P0 IMAD.WIDE R2, R15, 0x2, R2 ;  /* 0x000000020f028825 */ /* 0x000fcc00078e0202 */
[----:B------:R-:W2:Y:S01]  /*08b0*/  @!P0 LDG.E.U16.CONSTANT R2, desc[UR6][R2.64+-0x2] ;  /* 0xfffffe0602028981 */ /* 0x000ea2000c1e9500 */
[----:B0-----:R-:W-:-:S04]  /*08c0*/  @!P0 IMAD.WIDE R6, R15, 0x2, R4 ;  /* 0x000000020f068825 */ /* 0x001fc800078e0204 */
[----:B------:R-:W-:Y:S02]  /*08d0*/  @!P0 IMAD.WIDE R4, R15, 0x2, R6 ;  /* 0x000000020f048825 */ /* 0x000fe400078e0206 */
[----:B------:R-:W3:Y:S04]  /*08e0*/  @!P0 LDG.E.U16.CONSTANT R6, desc[UR6][R6.64+-0x2] ;  /* 0xfffffe0606068981 */ /* 0x000ee8000c1e9500 */
[----:B------:R-:W4:Y:S01]  /*08f0*/  @!P0 LDG.E.U16.CONSTANT R4, desc[UR6][R4.64+-0x2] ;  /* 0xfffffe0604048981 */ /* 0x000f22000c1e9500 */
[----:B------:R-:W-:Y:S01]  /*0900*/  ISETP.GT.U32.AND P1, PT, R14, 0x1f, PT ;  /* 0x0000001f0e00780c */ /* 0x000fe20003f24070 */
[----:B--2---:R-:W-:Y:S02]  /*0910*/  @!P0 HADD2.F32 R9, -RZ, R2.H0_H0 ;  /* 0x20000002ff098230 */ /* 0x004fe40000004100 */
[----:B---3--:R-:W-:-:S02]  /*0920*/  @!P0 HADD2.F32 R0, -RZ, R6.H0_H0 ;  /* 0x20000006ff008230 */ /* 0x008fc40000004100 */
[----:B----4-:R-:W-:-:S03]  /*0930*/  @!P0 HADD2.F32 R11, -RZ, R4.H0_H0 ;  /* 0x20000004ff0b8230 */ /* 0x010fc60000004100 */
[C---:B------:R-:W-:Y:S02]  /*0940*/  @!P0 FFMA R18, R9.reuse, R0, R18 ;  /* 0x0000000009128223 */ /* 0x040fe40000000012 */
[----:B------:R-:W-:-:S03]  /*0950*/  @!P0 FFMA R12, R9, R11, R12 ;  /* 0x0000000b090c8223 */ /* 0x000fc6000000000c */
        /* <DEDUP_REMOVED lines=58> */
[----:B------:R-:W3:Y:S02]  /*0d00*/  LDC.U8 R2, c[0x0][0x3a8] ;  /* 0x0000ea00ff027b82 */ /* 0x000ee40000000000 */
[----:B---3--:R-:W-:-:S04]  /*0d10*/  PRMT R2, R2, 0x8880, RZ ;  /* 0x0000888002027816 */ /* 0x008fc800000000ff */
[----:B------:R-:W-:Y:S02]  /*0d20*/  ISETP.NE.AND P0, PT, R2, RZ, PT ;  /* 0x000000ff0200720c */ /* 0x000fe40003f05270 */
[----:B------:R-:W3:Y:S11]  /*0d30*/  LDC.64 R2, c[0x0][0x398] ;  /* 0x0000e600ff027b82 */ /* 0x000ef60000000a00 */
[----:B------:R-:W4:Y:S02]  /*0d40*/  @P0 LDC.64 R4, c[0x0][0x390] ;  /* 0x0000e400ff040b82 */ /* 0x000f240000000a00 */
[----:B----4-:R-:W-:-:S06]  /*0d50*/  @P0 IMAD.WIDE.U32 R4, R17, 0x2, R4 ;  /* 0x0000000211040825 */ /* 0x010fcc00078e0004 */
[----:B------:R-:W4:Y:S01]  /*0d60*/  @P0 LDG.E.U16.CONSTANT R4, desc[UR6][R4.64] ;  /* 0x0000000604040981 */ /* 0x000f22000c1e9500 */
[----:B------:R-:W-:Y:S01]  /*0d70*/  MOV R8, RZ ;  /* 0x000000ff00087202 */ /* 0x000fe20000000f00 */
[----:B-1----:R-:W-:Y:S01]  /*0d80*/  FADD R7, R0, R7 ;  /* 0x0000000700077221 */ /* 0x002fe20000000000 */
[----:B--2---:R-:W-:Y:S01]  /*0d90*/  FADD R11, R6, R11 ;  /* 0x0000000b060b7221 */ /* 0x004fe20000000000 */
[----:B----4-:R-:W-:Y:S02]  /*0da0*/  @P0 HADD2.F32 R8, -RZ, R4.H0_H0 ;  /* 0x20000004ff080230 */ /* 0x010fe40000004100 */
[----:B---3--:R-:W-:-:S04]  /*0db0*/  IMAD.WIDE.U32 R4, R17, 0x2, R2 ;  /* 0x0000000211047825 */ /* 0x008fc800078e0002 */
[--C-:B0-----:R-:W-:Y:S01]  /*0dc0*/  FADD R0, R7, R8.reuse ;  /* 0x0000000807007221 */ /* 0x101fe20000000000 */
[----:B------:R-:W-:Y:S01]  /*0dd0*/  FADD R8, R11, R8 ;  /* 0x000000080b087221 */ /* 0x000fe20000000000 */
[----:B------:R-:W-:-:S03]  /*0de0*/  IADD3 R7, PT, PT, R17, R16, RZ ;  /* 0x0000001011077210 */ /* 0x000fc60007ffe0ff */
[----:B------:R-:W-:Y:S02]  /*0df0*/  F2FP.F16.F32.PACK_AB R0, RZ, R0 ;  /* 0x00000000ff00723e */ /* 0x000fe400000000ff */
[----:B------:R-:W-:Y:S01]  /*0e00*/  F2FP.F16.F32.PACK_AB R8, RZ, R8 ;  /* 0x00000008ff08723e */ /* 0x000fe200000000ff */
[----:B------:R-:W-:Y:S02]  /*0e10*/  IMAD.WIDE.U32 R2, R7, 0x2, R2 ;  /* 0x0000000207027825 */ /* 0x000fe400078e0002 */
[----:B------:R-:W-:Y:S04]  /*0e20*/  STG.E.U16 desc[UR6][R4.64], R0 ;  /* 0x0000000004007986 */ /* 0x000fe8000c101506 */
[----:B------:R-:W-:Y:S01]  /*0e30*/  STG.E.U16 desc[UR6][R2.64], R8 ;  /* 0x0000000802007986 */ /* 0x000fe2000c101506 */
[----:B------:R-:W-:Y:S05]  /*0e40*/  EXIT ;  /* 0x000000000000794d */ /* 0x000fea0003800000 */
.L_x_382:
        /* <DEDUP_REMOVED lines=11> */
.L_x_944:


//--------------------- .text._Z19gemv_kernel_batchedI6__half7__half2Li256ELi1EEvPKT_S4_S4_PS2_iib --------------------------
	.section	.text._Z19gemv_kernel_batchedI6__half7__half2Li256ELi1EEvPKT_S4_S4_PS2_iib,"ax",@progbits
	.align	128
        .global         _Z19gemv_kernel_batchedI6__half7__half2Li256ELi1EEvPKT_S4_S4_PS2_iib
        .type           _Z19gemv_kernel_batchedI6__half7__half2Li256ELi1EEvPKT_S4_S4_PS2_iib,@function
        .size           _Z19gemv_kernel_batchedI6__half7__half2Li256ELi1EEvPKT_S4_S4_PS2_iib,(.L_x_945 - _Z19gemv_kernel_batchedI6__half7__half2Li256ELi1EEvPKT_S4_S4_PS2_iib)
        .other          _Z19gemv_kernel_batchedI6__half7__half2Li256ELi1EEvPKT_S4_S4_PS2_iib,@"STO_CUDA_ENTRY STV_DEFAULT"
_Z19gemv_kernel_batchedI6__half7__half2Li256ELi1EEvPKT_S4_S4_PS2_iib:
.text._Z19gemv_kernel_batchedI6__half7__half2Li256ELi1EEvPKT_S4_S4_PS2_iib:
        /* <DEDUP_REMOVED lines=32> */
[----:B------:R-:W-:Y:S02]  /*0200*/  MOV R10, R8 ;  /* 0x00000008000a7202 */ /* 0x000fe40000000f00 */
[----:B------:R-:W-:Y:S01]  /*0210*/  LOP3.LUT R11, R11, 0x3, RZ, 0xc0, !PT ;  /* 0x000000030b0b7812 */ /* 0x000fe200078ec0ff */
[----:B------:R-:W-:-:S03]  /*0220*/  IMAD.WIDE.U32 R4, R8, 0x4, R4 ;  /* 0x0000000408047825 */ /* 0x000fc600078e0004 */
[----:B------:R-:W-:Y:S02]  /*0230*/  IADD3 R11, PT, PT, -R11, RZ, RZ ;  /* 0x000000ff0b0b7210 */ /* 0x000fe40007ffe1ff */
[----:B-1----:R-:W-:-:S04]  /*0240*/  IADD3 R4, P1, PT, R4, UR4, RZ ;  /* 0x0000000404047c10 */ /* 0x002fc8000ff3e0ff */
[----:B------:R-:W-:Y:S01]  /*0250*/  IADD3.X R19, PT, PT, R5, UR5, RZ, P1, !PT ;  /* 0x0000000505137c10 */ /* 0x000fe20008ffe4ff */
[----:B0-----:R-:W-:-:S03]  /*0260*/  IMAD.WIDE.U32 R6, R8, 0x4, R6 ;  /* 0x0000000408067825 */ /* 0x001fc600078e0006 */
[----:B------:R-:W-:-:S07]  /*0270*/  MOV R16, R6 ;  /* 0x0000000600107202 */ /* 0x000fce0000000f00 */
.L_x_387:
[----:B------:R-:W-:Y:S02]  /*0280*/  MOV R5, R19 ;  /* 0x0000001300057202 */ /* 0x000fe40000000f00 */
[----:B------:R-:W-:-:S04]  /*0290*/  MOV R6, R16 ;  /* 0x0000001000067202 */ /* 0x000fc80000000f00 */
[----:B------:R0:W2:Y:S04]  /*02a0*/  LDG.E.CONSTANT R5, desc[UR6][R4.64] ;  /* 0x0000000604057981 */ /* 0x0000a8000c1e9900 */
[----:B------:R1:W3:Y:S01]  /*02b0*/  LDG.E.CONSTANT R6, desc[UR6][R6.64] ;  /* 0x0000000606067981 */ /* 0x0002e2000c1e9900 */
[----:B------:R-:W-:Y:S02]  /*02c0*/  IADD3 R11, PT, PT, R11, 0x1, RZ ;  /* 0x000000010b0b7810 */ /* 0x000fe40007ffe0ff */
[----:B------:R-:W-:Y:S02]  /*02d0*/  IADD3 R16, P2, PT, R16, 0x400, RZ ;  /* 0x0000040010107810 */ /* 0x000fe40007f5e0ff */
[----:B------:R-:W-:Y:S02]  /*02e0*/  ISETP.NE.AND P1, PT, R11, RZ, PT ;  /* 0x000000ff0b00720c */ /* 0x000fe40003f25270 */
[----:B0-----:R-:W-:-:S02]  /*02f0*/  IADD3 R4, P3, PT, R4, 0x400, RZ ;  /* 0x0000040004047810 */ /* 0x001fc40007f7e0ff */
[----:B------:R-:W-:Y:S02]  /*0300*/  IADD3 R10, PT, PT, R10, 0x100, RZ ;  /* 0x000001000a0a7810 */ /* 0x000fe40007ffe0ff */
[----:B-1----:R-:W-:Y:S02]  /*0310*/  IADD3.X R7, PT, PT, RZ, R7, RZ, P2, !PT ;  /* 0x00000007ff077210 */ /* 0x002fe400017fe4ff */
[----:B------:R-:W-:Y:S01]  /*0320*/  IADD3.X R19, PT, PT, RZ, R19, RZ, P3, !PT ;  /* 0x00000013ff137210 */ /* 0x000fe20001ffe4ff */
[----:B--2---:R-:W-:Y:S02]  /*0330*/  HADD2.F32 R13, -RZ, R5.H0_H0 ;  /* 0x20000005ff0d7230 */ /* 0x004fe40000004100 */
[----:B---3--:R-:W-:-:S05]  /*0340*/  HADD2.F32 R14, -RZ, R6.H0_H0 ;  /* 0x20000006ff0e7230 */ /* 0x008fca0000004100 */
[----:B------:R-:W-:Y:S01]  /*0350*/  FFMA R17, R13, R14, R12 ;  /* 0x0000000e0d117223 */ /* 0x000fe2000000000c */
[----:B------:R-:W-:Y:S02]  /*0360*/  HADD2.F32 R12, -RZ, R5.H1_H1 ;  /* 0x30000005ff0c7230 */ /* 0x000fe40000004100 */
[----:B------:R-:W-:-:S05]  /*0370*/  HADD2.F32 R13, -RZ, R6.H1_H1 ;  /* 0x30000006ff0d7230 */ /* 0x000fca0000004100 */
[----:B------:R-:W-:Y:S01]  /*0380*/  FFMA R12, R12, R13, R17 ;  /* 0x0000000d0c0c7223 */ /* 0x000fe20000000011 */
[----:B------:R-:W-:Y:S06]  /*0390*/  @P1 BRA `(.L_x_387) ;  /* 0xfffffffc00b81947 */ /* 0x000fec000383ffff */
.L_x_386:
[----:B------:R-:W-:Y:S05]  /*03a0*/  BSYNC.RECONVERGENT B1 ;  /* 0x0000000000017941 */ /* 0x000fea0003800200 */
.L_x_385:
[----:B------:R-:W-:Y:S05]  /*03b0*/  @!P0 BRA `(.L_x_384) ;  /* 0x0000001000248947 */ /* 0x000fea0003800000 */
[----:B------:R-:W-:Y:S01]  /*03c0*/  IADD3 R4, PT, PT, R15, -R10, RZ ;  /* 0x8000000a0f047210 */ /* 0x000fe20007ffe0ff */
[----:B------:R-:W-:Y:S01]  /*03d0*/  BSSY.RECONVERGENT B1, `(.L_x_388) ;  /* 0x0000092000017945 */ /* 0x000fe20003800200 */
[----:B------:R-:W-:Y:S02]  /*03e0*/  PLOP3.LUT P0, PT, PT, PT, PT, 0x80, 0x8 ;  /* 0x000000000008781c */ /* 0x000fe40003f0f070 */
[----:B------:R-:W-:Y:S01]  /*03f0*/  ISETP.GT.AND P1, PT, R4, 0xc00, PT ;  /* 0x00000c000400780c */ /* 0x000fe20003f24270 */
[----:B------:R-:W-:-:S03]  /*0400*/  IMAD.WIDE.U32 R4, R10, 0x4, RZ ;  /* 0x000000040a047825 */ /* 0x000fc600078e00ff */
[----:B------:R-:W-:Y:S02]  /*0410*/  MOV R13, R4 ;  /* 0x00000004000d7202 */ /* 0x000fe40000000f00 */
[----:B------:R-:W-:-:S07]  /*0420*/  MOV R11, R5 ;  /* 0x00000005000b7202 */ /* 0x000fce0000000f00 */
[----:B------:R-:W-:Y:S05]  /*0430*/  @!P1 BRA `(.L_x_389) ;  /* 0x00000008002c9947 */ /* 0x000fea0003800000 */
[----:B------:R-:W-:Y:S02]  /*0440*/  PLOP3.LUT P0, PT, PT, PT, PT, 0x8, 0x80 ;  /* 0x000000000080781c */ /* 0x000fe40003f0e170 */
[----:B------:R-:W-:-:S11]  /*0450*/  IADD3 R17, PT, PT, R15, -0xc00, RZ ;  /* 0xfffff4000f117810 */ /* 0x000fd60007ffe0ff */
.L_x_390:
[----:B------:R-:W-:Y:S02]  /*0460*/  IADD3 R6, P1, PT, R2, R13, RZ ;  /* 0x0000000d02067210 */ /* 0x000fe40007f3e0ff */
[----:B------:R-:W-:Y:S02]  /*0470*/  IADD3 R4, P2, PT, R13, UR8, RZ ;  /* 0x000000080d047c10 */ /* 0x000fe4000ff5e0ff */
[----:B------:R-:W-:Y:S02]  /*0480*/  IADD3.X R7, PT, PT, R3, R11, RZ, P1, !PT ;  /* 0x0000000b03077210 */ /* 0x000fe40000ffe4ff */
[----:B------:R-:W-:-:S03]  /*0490*/  IADD3.X R5, PT, PT, R11, UR9, RZ, P2, !PT ;  /* 0x000000090b057c10 */ /* 0x000fc600097fe4ff */
[----:B------:R-:W2:Y:S04]  /*04a0*/  LDG.E.CONSTANT R16, desc[UR6][R6.64] ;  /* 0x0000000606107981 */ /* 0x000ea8000c1e9900 */
[----:B------:R-:W3:Y:S04]  /*04b0*/  LDG.E.CONSTANT R18, desc[UR6][R4.64] ;  /* 0x0000000604127981 */ /* 0x000ee8000c1e9900 */
[----:B------:R-:W4:Y:S04]  /*04c0*/  LDG.E.CONSTANT R24, desc[UR6][R6.64+0x400] ;  /* 0x0004000606187981 */ /* 0x000f28000c1e9900 */
[----:B------:R-:W5:Y:S04]  /*04d0*/  LDG.E.CONSTANT R14, desc[UR6][R4.64+0x400] ;  /* 0x00040006040e7981 */ /* 0x000f68000c1e9900 */
[----:B------:R-:W5:Y:S04]  /*04e0*/  LDG.E.CONSTANT R20, desc[UR6][R6.64+0x800] ;  /* 0x0008000606147981 */ /* 0x000f68000c1e9900 */
[----:B------:R-:W5:Y:S04]  /*04f0*/  LDG.E.CONSTANT R21, desc[UR6][R4.64+0x800] ;  /* 0x0008000604157981 */ /* 0x000f68000c1e9900 */
[----:B------:R-:W5:Y:S04]  /*0500*/  LDG.E.CONSTANT R22, desc[UR6][R6.64+0xc00] ;  /* 0x000c000606167981 */ /* 0x000f68000c1e9900 */
[----:B------:R-:W5:Y:S01]  /*0510*/  LDG.E.CONSTANT R23, desc[UR6][R4.64+0xc00] ;  /* 0x000c000604177981 */ /* 0x000f62000c1e9900 */
[----:B--2---:R-:W-:-:S02]  /*0520*/  HADD2.F32 R19, -RZ, R16.H0_H0 ;  /* 0x20000010ff137230 */ /* 0x004fc40000004100 */
[----:B---3--:R-:W-:Y:S02]  /*0530*/  HADD2.F32 R25, -RZ, R18.H0_H0 ;  /* 0x20000012ff197230 */ /* 0x008fe40000004100 */
[----:B------:R-:W-:Y:S02]  /*0540*/  HADD2.F32 R16, -RZ, R16.H1_H1 ;  /* 0x30000010ff107230 */ /* 0x000fe40000004100 */
[----:B------:R-:W-:Y:S02]  /*0550*/  HADD2.F32 R27, -RZ, R18.H1_H1 ;  /* 0x30000012ff1b7230 */ /* 0x000fe40000004100 */
[----:B------:R-:W-:Y:S01]  /*0560*/  FFMA R29, R19, R25, R12 ;  /* 0x00000019131d7223 */ /* 0x000fe2000000000c */
[----:B------:R-:W2:Y:S04]  /*0570*/  LDG.E.CONSTANT R18, desc[UR6][R4.64+0x1400] ;  /* 0x0014000604127981 */ /* 0x000ea8000c1e9900 */
[----:B------:R-:W3:Y:S04]  /*0580*/  LDG.E.CONSTANT R19, desc[UR6][R6.64+0x1000] ;  /* 0x0010000606137981 */ /* 0x000ee8000c1e9900 */
[----:B------:R-:W2:Y:S01]  /*0590*/  LDG.E.CONSTANT R25, desc[UR6][R4.64+0x1000] ;  /* 0x0010000604197981 */ /* 0x000ea2000c1e9900 */
[----:B------:R-:W-:Y:S01]  /*05a0*/  FFMA R16, R16, R27, R29 ;  /* 0x0000001b10107223 */ /* 0x000fe2000000001d */
[----:B----4-:R-:W-:-:S02]  /*05b0*/  HADD2.F32 R27, -RZ, R24.H0_H0 ;  /* 0x20000018ff1b7230 */ /* 0x010fc40000004100 */
[----:B-----5:R-:W-:-:S05]  /*05c0*/  HADD2.F32 R12, -RZ, R14.H0_H0 ;  /* 0x2000000eff0c7230 */ /* 0x020fca0000004100 */
[----:B------:R-:W-:Y:S02]  /*05d0*/  FFMA R29, R27, R12, R16 ;  /* 0x0000000c1b1d7223 */ /* 0x000fe40000000010 */
[----:B------:R-:W4:Y:S01]  /*05e0*/  LDG.E.CONSTANT R16, desc[UR6][R6.64+0x1400] ;  /* 0x0014000606107981 */ /* 0x000f22000c1e9900 */
[----:B------:R-:W-:Y:S02]  /*05f0*/  HADD2.F32 R24, -RZ, R24.H1_H1 ;  /* 0x30000018ff187230 */ /* 0x000fe40000004100 */
[----:B------:R-:W-:Y:S02]  /*0600*/  HADD2.F32 R27, -RZ, R14.H1_H1 ;  /* 0x3000000eff1b7230 */ /* 0x000fe40000004100 */
[----:B------:R-:W-:Y:S01]  /*0610*/  HADD2.F32 R12, -RZ, R21.H0_H0 ;  /* 0x20000015ff0c7230 */ /* 0x000fe20000004100 */
[----:B------:R-:W5:Y:S02]  /*0620*/  LDG.E.CONSTANT R14, desc[UR6][R6.64+0x1800] ;  /* 0x00180006060e7981 */ /* 0x000f64000c1e9900 */
[----:B------:R-:W-:Y:S01]  /*0630*/  FFMA R24, R24, R27, R29 ;  /* 0x0000001b18187223 */ /* 0x000fe2000000001d */
[----:B------:R-:W-:-:S05]  /*0640*/  HADD2.F32 R27, -RZ, R20.H0_H0 ;  /* 0x20000014ff1b7230 */ /* 0x000fca0000004100 */
[----:B------:R-:W-:Y:S02]  /*0650*/  FFMA R27, R27, R12, R24 ;  /* 0x0000000c1b1b7223 */ /* 0x000fe40000000018 */
[----:B------:R-:W5:Y:S01]  /*0660*/  LDG.E.CONSTANT R12, desc[UR6][R4.64+0x1800] ;  /* 0x00180006040c7981 */ /* 0x000f62000c1e9900 */
[----:B------:R-:W-:Y:S02]  /*0670*/  HADD2.F32 R20, -RZ, R20.H1_H1 ;  /* 0x30000014ff147230 */ /* 0x000fe40000004100 */
[----:B------:R-:W-:Y:S02]  /*0680*/  HADD2.F32 R21, -RZ, R21.H1_H1 ;  /* 0x30000015ff157230 */ /* 0x000fe40000004100 */
[----:B------:R-:W-:-:S03]  /*0690*/  HADD2.F32 R24, -RZ, R23.H0_H0 ;  /* 0x20000017ff187230 */ /* 0x000fc60000004100 */
[----:B------:R-:W-:Y:S01]  /*06a0*/  FFMA R20, R20, R21, R27 ;  /* 0x0000001514147223 */ /* 0x000fe2000000001b */
[----:B------:R-:W-:Y:S02]  /*06b0*/  HADD2.F32 R21, -RZ, R22.H0_H0 ;  /* 0x20000016ff157230 */ /* 0x000fe40000004100 */
[----:B------:R-:W-:-:S03]  /*06c0*/  HADD2.F32 R23, -RZ, R23.H1_H1 ;  /* 0x30000017ff177230 */ /* 0x000fc60000004100 */
[----:B------:R-:W-:Y:S01]  /*06d0*/  FFMA R27, R21, R24, R20 ;  /* 0x00000018151b7223 */ /* 0x000fe20000000014 */
[----:B------:R-:W-:Y:S01]  /*06e0*/  HADD2.F32 R20, -RZ, R22.H1_H1 ;  /* 0x30000016ff147230 */ /* 0x000fe20000004100 */
[----:B------:R-:W5:Y:S04]  /*06f0*/  LDG.E.CONSTANT R21, desc[UR6][R6.64+0x1c00] ;  /* 0x001c000606157981 */ /* 0x000f68000c1e9900 */
[----:B------:R-:W5:Y:S01]  /*0700*/  LDG.E.CONSTANT R22, desc[UR6][R4.64+0x1c00] ;  /* 0x001c000604167981 */ /* 0x000f62000c1e9900 */
[----:B------:R-:W-:Y:S01]  /*0710*/  FFMA R20, R20, R23, R27 ;  /* 0x0000001714147223 */ /* 0x000fe2000000001b */
[----:B---3--:R-:W-:Y:S02]  /*0720*/  HADD2.F32 R23, -RZ, R19.H0_H0 ;  /* 0x20000013ff177230 */ /* 0x008fe40000004100 */
[----:B--2---:R-:W-:-:S02]  /*0730*/  HADD2.F32 R24, -RZ, R25.H0_H0 ;  /* 0x20000019ff187230 */ /* 0x004fc40000004100 */
[----:B------:R-:W-:-:S03]  /*0740*/  HADD2.F32 R19, -RZ, R19.H1_H1 ;  /* 0x30000013ff137230 */ /* 0x000fc60000004100 */
[----:B------:R-:W-:Y:S01]  /*0750*/  FFMA R26, R23, R24, R20 ;  /* 0x00000018171a7223 */ /* 0x000fe20000000014 */
[----:B------:R-:W-:Y:S01]  /*0760*/  HADD2.F32 R20, -RZ, R25.H1_H1 ;  /* 0x30000019ff147230 */ /* 0x000fe20000004100 */
[----:B------:R-:W2:Y:S04]  /*0770*/  LDG.E.CONSTANT R24, desc[UR6][R6.64+0x2000] ;  /* 0x0020000606187981 */ /* 0x000ea8000c1e9900 */
[----:B------:R-:W3:Y:S01]  /*0780*/  LDG.E.CONSTANT R23, desc[UR6][R4.64+0x2000] ;  /* 0x0020000604177981 */ /* 0x000ee2000c1e9900 */
[----:B------:R-:W-:Y:S01]  /*0790*/  FFMA R19, R19, R20, R26 ;  /* 0x0000001413137223 */ /* 0x000fe2000000001a */
[----:B----4-:R-:W-:Y:S02]  /*07a0*/  HADD2.F32 R20, -RZ, R16.H0_H0 ;  /* 0x20000010ff147230 */ /* 0x010fe40000004100 */
[----:B------:R-:W-:Y:S01]  /*07b0*/  HADD2.F32 R25, -RZ, R18.H0_H0 ;  /* 0x20000012ff197230 */ /* 0x000fe20000004100 */
[----:B------:R-:W4:Y:S04]  /*07c0*/  LDG.E.CONSTANT R26, desc[UR6][R4.64+0x3c00] ;  /* 0x003c0006041a7981 */ /* 0x000f28000c1e9900 */
[----:B------:R-:W-:-:S02]  /*07d0*/  FFMA R27, R20, R25, R19 ;  /* 0x00000019141b7223 */ /* 0x000fc40000000013 */
[----:B------:R-:W4:Y:S04]  /*07e0*/  LDG.E.CONSTANT R20, desc[UR6][R6.64+0x2400] ;  /* 0x0024000606147981 */ /* 0x000f28000c1e9900 */
[----:B------:R-:W4:Y:S01]  /*07f0*/  LDG.E.CONSTANT R19, desc[UR6][R4.64+0x2400] ;  /* 0x0024000604137981 */ /* 0x000f22000c1e9900 */
[----:B------:R-:W-:Y:S02]  /*0800*/  HADD2.F32 R16, -RZ, R16.H1_H1 ;  /* 0x30000010ff107230 */ /* 0x000fe40000004100 */
[----:B------:R-:W-:Y:S02]  /*0810*/  HADD2.F32 R25, -RZ, R18.H1_H1 ;  /* 0x30000012ff197230 */ /* 0x000fe40000004100 */
[----:B-----5:R-:W-:-:S03]  /*0820*/  HADD2.F32 R18, -RZ, R12.H0_H0 ;  /* 0x2000000cff127230 */ /* 0x020fc60000004100 */
[----:B------:R-:W-:Y:S01]  /*0830*/  FFMA R16, R16, R25, R27 ;  /* 0x0000001910107223 */ /* 0x000fe2000000001b */
[----:B------:R-:W-:-:S05]  /*0840*/  HADD2.F32 R25, -RZ, R14.H0_H0 ;  /* 0x2000000eff197230 */ /* 0x000fca0000004100 */
[----:B------:R-:W-:Y:S02]  /*0850*/  FFMA R27, R25, R18, R16 ;  /* 0x00000012191b7223 */ /* 0x000fe40000000010 */
[----:B------:R-:W5:Y:S04]  /*0860*/  LDG.E.CONSTANT R16, desc[UR6][R6.64+0x2800] ;  /* 0x0028000606107981 */ /* 0x000f68000c1e9900 */
[----:B------:R-:W5:Y:S01]  /*0870*/  LDG.E.CONSTANT R18, desc[UR6][R4.64+0x2800] ;  /* 0x0028000604127981 */ /* 0x000f62000c1e9900 */
[----:B------:R-:W-:Y:S02]  /*0880*/  HADD2.F32 R14, -RZ, R14.H1_H1 ;  /* 0x3000000eff0e7230 */ /* 0x000fe40000004100 */
[----:B------:R-:W-:Y:S02]  /*0890*/  HADD2.F32 R25, -RZ, R12.H1_H1 ;  /* 0x3000000cff197230 */ /* 0x000fe40000004100 */
[----:B------:R-:W-:-:S03]  /*08a0*/  HADD2.F32 R12, -RZ, R22.H0_H0 ;  /* 0x20000016ff0c7230 */ /* 0x000fc60000004100 */
[----:B------:R-:W-:Y:S01]  /*08b0*/  FFMA R14, R14, R25, R27 ;  /* 0x000000190e0e7223 */ /* 0x000fe2000000001b */
[--C-:B------:R-:W-:Y:S02]  /*08c0*/  HADD2.F32 R25, -RZ, R21.reuse.H0_H0 ;  /* 0x20000015ff197230 */ /* 0x100fe40000004100 */
[----:B------:R-:W-:Y:S02]  /*08d0*/  HADD2.F32 R21, -RZ, R21.H1_H1 ;  /* 0x30000015ff157230 */ /* 0x000fe40000004100 */
[----:B------:R-:W-:Y:S02]  /*08e0*/  HADD2.F32 R22, -RZ, R22.H1_H1 ;  /* 0x30000016ff167230 */ /* 0x000fe40000004100 */
[----:B------:R-:W-:-:S04]  /*08f0*/  FFMA R12, R25, R12, R14 ;  /* 0x0000000c190c7223 */ /* 0x000fc8000000000e */
[----:B------:R-:W-:Y:S01]  /*0900*/  FFMA R12, R21, R22, R12 ;  /* 0x00000016150c7223 */ /* 0x000fe2000000000c */
[--C-:B--2---:R-:W-:Y:S02]  /*0910*/  HADD2.F32 R21, -RZ, R24.reuse.H0_H0 ;  /* 0x20000018ff157230 */ /* 0x104fe40000004100 */
[--C-:B---3--:R-:W-:Y:S02]  /*0920*/  HADD2.F32 R14, -RZ, R23.reuse.H0_H0 ;  /* 0x20000017ff0e7230 */ /* 0x108fe40000004100 */
[----:B------:R-:W-:Y:S02]  /*0930*/  HADD2.F32 R24, -RZ, R24.H1_H1 ;  /* 0x30000018ff187230 */ /* 0x000fe40000004100 */
[----:B------:R-:W-:Y:S02]  /*0940*/  HADD2.F32 R23, -RZ, R23.H1_H1 ;  /* 0x30000017ff177230 */ /* 0x000fe40000004100 */
[----:B------:R-:W-:Y:S02]  /*0950*/  FFMA R21, R21, R14, R12 ;  /* 0x0000000e15157223 */ /* 0x000fe4000000000c */
[----:B------:R-:W2:Y:S02]  /*0960*/  LDG.E.CONSTANT R12, desc[UR6][R6.64+0x2c00] ;  /* 0x002c0006060c7981 */ /* 0x000ea4000c1e9900 */
[----:B------:R-:W-:-:S02]  /*0970*/  FFMA R21, R24, R23, R21 ;  /* 0x0000001718157223 */ /* 0x000fc40000000015 */
[----:B------:R-:W3:Y:S01]  /*0980*/  LDG.E.CONSTANT R14, desc[UR6][R4.64+0x2c00] ;  /* 0x002c0006040e7981 */ /* 0x000ee2000c1e9900 */
[--C-:B----4-:R-:W-:Y:S02]  /*0990*/  HADD2.F32 R22, -RZ, R20.reuse.H0_H0 ;  /* 0x20000014ff167230 */ /* 0x110fe40000004100 */
[----:B------:R-:W-:Y:S02]  /*09a0*/  HADD2.F32 R23, -RZ, R19.H0_H0 ;  /* 0x20000013ff177230 */ /* 0x000fe40000004100 */
[----:B------:R-:W-:-:S03]  /*09b0*/  HADD2.F32 R20, -RZ, R20.H1_H1 ;  /* 0x30000014ff147230 */ /* 0x000fc60000004100 */
[----:B------:R-:W-:Y:S02]  /*09c0*/  FFMA R23, R22, R23, R21 ;  /* 0x0000001716177223 */ /* 0x000fe40000000015 */
[----:B------:R-:W4:Y:S01]  /*09d0*/  LDG.E.CONSTANT R21, desc[UR6][R6.64+0x3000] ;  /* 0x0030000606157981 */ /* 0x000f22000c1e9900 */
[----:B------:R-:W-:-:S03]  /*09e0*/  HADD2.F32 R19, -RZ, R19.H1_H1 ;  /* 0x30000013ff137230 */ /* 0x000fc60000004100 */
[----:B------:R-:W4:Y:S02]  /*09f0*/  LDG.E.CONSTANT R22, desc[UR6][R4.64+0x3000] ;  /* 0x0030000604167981 */ /* 0x000f24000c1e9900 */
[----:B------:R-:W-:Y:S02]  /*0a00*/  FFMA R23, R20, R19, R23 ;  /* 0x0000001314177223 */ /* 0x000fe40000000017 */
[----:B------:R-:W4:Y:S01]  /*0a10*/  LDG.E.CONSTANT R19, desc[UR6][R6.64+0x3400] ;  /* 0x0034000606137981 */ /* 0x000f22000c1e9900 */
[----:B-----5:R-:W-:-:S03]  /*0a20*/  HADD2.F32 R24, -RZ, R16.H0_H0 ;  /* 0x20000010ff187230 */ /* 0x020fc60000004100 */
[----:B------:R-:W5:Y:S01]  /*0a30*/  LDG.E.CONSTANT R20, desc[UR6][R4.64+0x3400] ;  /* 0x0034000604147981 */ /* 0x000f62000c1e9900 */
[----:B------:R-:W-:-:S05]  /*0a40*/  HADD2.F32 R25, -RZ, R18.H0_H0 ;  /* 0x20000012ff197230 */ /* 0x000fca0000004100 */
[----:B------:R-:W-:Y:S02]  /*0a50*/  FFMA R29, R24, R25, R23 ;  /* 0x00000019181d7223 */ /* 0x000fe40000000017 */
[----:B------:R-:W5:Y:S04]  /*0a60*/  LDG.E.CONSTANT R24, desc[UR6][R6.64+0x3800] ;  /* 0x0038000606187981 */ /* 0x000f68000c1e9900 */
[----:B------:R-:W5:Y:S04]  /*0a70*/  LDG.E.CONSTANT R23, desc[UR6][R4.64+0x3800] ;  /* 0x0038000604177981 */ /* 0x000f68000c1e9900 */
[----:B------:R0:W5:Y:S01]  /*0a80*/  LDG.E.CONSTANT R25, desc[UR6][R6.64+0x3c00] ;  /* 0x003c000606197981 */ /* 0x000162000c1e9900 */
[----:B------:R-:W-:-:S02]  /*0a90*/  HADD2.F32 R16, -RZ, R16.H1_H1 ;  /* 0x30000010ff107230 */ /* 0x000fc40000004100 */
[----:B------:R-:W-:-:S05]  /*0aa0*/  HADD2.F32 R27, -RZ, R18.H1_H1 ;  /* 0x30000012ff1b7230 */ /* 0x000fca0000004100 */
[----:B------:R-:W-:Y:S01]  /*0ab0*/  FFMA R16, R16, R27, R29 ;  /* 0x0000001b10107223 */ /* 0x000fe2000000001d */
[----:B------:R-:W-:-:S04]  /*0ac0*/  IADD3 R10, PT, PT, R10, 0x1000, RZ ;  /* 0x000010000a0a7810 */ /* 0x000fc80007ffe0ff */
[----:B------:R-:W-:Y:S02]  /*0ad0*/  ISETP.GE.AND P1, PT, R10, R17, PT ;  /* 0x000000110a00720c */ /* 0x000fe40003f26270 */
[----:B------:R-:W-:-:S04]  /*0ae0*/  IADD3 R13, P2, PT, R13, 0x4000, RZ ;  /* 0x000040000d0d7810 */ /* 0x000fc80007f5e0ff */
[----:B------:R-:W-:Y:S01]  /*0af0*/  IADD3.X R11, PT, PT, RZ, R11, RZ, P2, !PT ;  /* 0x0000000bff0b7210 */ /* 0x000fe200017fe4ff */
[----:B--2---:R-:W-:Y:S02]  /*0b00*/  HADD2.F32 R27, -RZ, R12.H0_H0 ;  /* 0x2000000cff1b7230 */ /* 0x004fe40000004100 */
[----:B---3--:R-:W-:Y:S02]  /*0b10*/  HADD2.F32 R18, -RZ, R14.H0_H0 ;  /* 0x2000000eff127230 */ /* 0x008fe40000004100 */
[----:B------:R-:W-:Y:S02]  /*0b20*/  HADD2.F32 R12, -RZ, R12.H1_H1 ;  /* 0x3000000cff0c7230 */ /* 0x000fe40000004100 */
[----:B------:R-:W-:Y:S02]  /*0b30*/  HADD2.F32 R29, -RZ, R14.H1_H1 ;  /* 0x3000000eff1d7230 */ /* 0x000fe40000004100 */
[----:B------:R-:W-:-:S04]  /*0b40*/  FFMA R27, R27, R18, R16 ;  /* 0x000000121b1b7223 */ /* 0x000fc80000000010 */
[----:B------:R-:W-:Y:S01]  /*0b50*/  FFMA R12, R12, R29, R27 ;  /* 0x0000001d0c0c7223 */ /* 0x000fe2000000001b */
[--C-:B----4-:R-:W-:Y:S02]  /*0b60*/  HADD2.F32 R14, -RZ, R21.reuse.H0_H0 ;  /* 0x20000015ff0e7230 */ /* 0x110fe40000004100 */
[--C-:B0-----:R-:W-:Y:S02]  /*0b70*/  HADD2.F32 R7, -RZ, R22.reuse.H0_H0 ;  /* 0x20000016ff077230 */ /* 0x101fe40000004100 */
[----:B------:R-:W-:Y:S02]  /*0b80*/  HADD2.F32 R21, -RZ, R21.H1_H1 ;  /* 0x30000015ff157230 */ /* 0x000fe40000004100 */
[----:B------:R-:W-:Y:S02]  /*0b90*/  HADD2.F32 R22, -RZ, R22.H1_H1 ;  /* 0x30000016ff167230 */ /* 0x000fe40000004100 */
[----:B------:R-:W-:Y:S01]  /*0ba0*/  FFMA R12, R14, R7, R12 ;  /* 0x000000070e0c7223 */ /* 0x000fe2000000000c */
[----:B------:R-:W-:-:S02]  /*0bb0*/  HADD2.F32 R5, -RZ, R19.H0_H0 ;  /* 0x20000013ff057230 */ /* 0x000fc40000004100 */
[--C-:B-----5:R-:W-:Y:S02]  /*0bc0*/  HADD2.F32 R4, -RZ, R20.reuse.H0_H0 ;  /* 0x20000014ff047230 */ /* 0x120fe40000004100 */
[----:B------:R-:W-:Y:S01]  /*0bd0*/  FFMA R12, R21, R22, R12 ;  /* 0x00000016150c7223 */ /* 0x000fe2000000000c */
[----:B------:R-:W-:Y:S02]  /*0be0*/  HADD2.F32 R19, -RZ, R19.H1_H1 ;  /* 0x30000013ff137230 */ /* 0x000fe40000004100 */
[----:B------:R-:W-:Y:S02]  /*0bf0*/  HADD2.F32 R20, -RZ, R20.H1_H1 ;  /* 0x30000014ff147230 */ /* 0x000fe40000004100 */
[----:B------:R-:W-:Y:S01]  /*0c00*/  FFMA R4, R5, R4, R12 ;  /* 0x0000000405047223 */ /* 0x000fe2000000000c */
[----:B------:R-:W-:-:S03]  /*0c10*/  HADD2.F32 R5, -RZ, R24.H0_H0 ;  /* 0x20000018ff057230 */ /* 0x000fc60000004100 */
[----:B------:R-:W-:Y:S01]  /*0c20*/  FFMA R4, R19, R20, R4 ;  /* 0x0000001413047223 */ /* 0x000fe20000000004 */
[--C-:B------:R-:W-:Y:S02]  /*0c30*/  HADD2.F32 R6, -RZ, R23.reuse.H0_H0 ;  /* 0x20000017ff067230 */ /* 0x100fe40000004100 */
[----:B------:R-:W-:Y:S02]  /*0c40*/  HADD2.F32 R24, -RZ, R24.H1_H1 ;  /* 0x30000018ff187230 */ /* 0x000fe40000004100 */
[----:B------:R-:W-:Y:S02]  /*0c50*/  HADD2.F32 R23, -RZ, R23.H1_H1 ;  /* 0x30000017ff177230 */ /* 0x000fe40000004100 */
[----:B------:R-:W-:Y:S01]  /*0c60*/  FFMA R5, R5, R6, R4 ;  /* 0x0000000605057223 */ /* 0x000fe20000000004 */
[----:B------:R-:W-:Y:S02]  /*0c70*/  HADD2.F32 R4, -RZ, R25.H0_H0 ;  /* 0x20000019ff047230 */ /* 0x000fe40000004100 */
[----:B------:R-:W-:-:S02]  /*0c80*/  HADD2.F32 R6, -RZ, R26.H0_H0 ;  /* 0x2000001aff067230 */ /* 0x000fc40000004100 */
[----:B------:R-:W-:Y:S01]  /*0c90*/  FFMA R5, R24, R23, R5 ;  /* 0x0000001718057223 */ /* 0x000fe20000000005 */
[----:B------:R-:W-:Y:S02]  /*0ca0*/  HADD2.F32 R12, -RZ, R25.H1_H1 ;  /* 0x30000019ff0c7230 */ /* 0x000fe40000004100 */
[----:B------:R-:W-:Y:S02]  /*0cb0*/  HADD2.F32 R7, -RZ, R26.H1_H1 ;  /* 0x3000001aff077230 */ /* 0x000fe40000004100 */
[----:B------:R-:W-:-:S04]  /*0cc0*/  FFMA R5, R4, R6, R5 ;  /* 0x0000000604057223 */ /* 0x000fc80000000005 */
[----:B------:R-:W-:Y:S01]  /*0cd0*/  FFMA R12, R12, R7, R5 ;  /* 0x000000070c0c7223 */ /* 0x000fe20000000005 */
[----:B------:R-:W-:Y:S06]  /*0ce0*/  @!P1 BRA `(.L_x_390) ;  /* 0xfffffff400dc9947 */ /* 0x000fec000383ffff */
.L_x_389:
[----:B------:R-:W-:Y:S05]  /*0cf0*/  BSYNC.RECONVERGENT B1 ;  /* 0x0000000000017941 */ /* 0x000fea0003800200 */
.L_x_388:
[----:B------:R-:W-:Y:S01]  /*0d00*/  IADD3 R4, PT, PT, R15, -R10, RZ ;  /* 0x8000000a0f047210 */ /* 0x000fe20007ffe0ff */
[----:B------:R-:W-:Y:S03]  /*0d10*/  BSSY.RECONVERGENT B1, `(.L_x_391) ;  /* 0x000004c000017945 */ /* 0x000fe60003800200 */
[----:B------:R-:W-:-:S13]  /*0d20*/  ISETP.GT.AND P1, PT, R4, 0x400, PT ;  /* 0x000004000400780c */ /* 0x000fda0003f24270 */
[----:B------:R-:W-:Y:S05]  /*0d30*/  @!P1 BRA `(.L_x_392) ;  /* 0x0000000400249947 */ /* 0x000fea0003800000 */
[----:B------:R-:W0:Y:S01]  /*0d40*/  LDCU.64 UR4, c[0x0][0x388] ;  /* 0x00007100ff0477ac */ /* 0x000e220008000a00 */
[----:B------:R-:W-:-:S04]  /*0d50*/  IADD3 R6, P0, PT, R2, R13, RZ ;  /* 0x0000000d02067210 */ /* 0x000fc80007f1e0ff */
[----:B------:R-:W-:-:S05]  /*0d60*/  IADD3.X R7, PT, PT, R3, R11, RZ, P0, !PT ;  /* 0x0000000b03077210 */ /* 0x000fca00007fe4ff */
[----:B------:R-:W2:Y:S04]  /*0d70*/  LDG.E.CONSTANT R22, desc[UR6][R6.64] ;  /* 0x0000000606167981 */ /* 0x000ea8000c1e9900 */
[----:B------:R-:W3:Y:S01]  /*0d80*/  LDG.E.CONSTANT R14, desc[UR6][R6.64+0x400] ;  /* 0x00040006060e7981 */ /* 0x000ee2000c1e9900 */
[----:B0-----:R-:W-:-:S03]  /*0d90*/  IADD3 R4, P1, PT, R13, UR4, RZ ;  /* 0x000000040d047c10 */ /* 0x001fc6000ff3e0ff */
[----:B------:R-:W4:Y:S01]  /*0da0*/  LDG.E.CONSTANT R17, desc[UR6][R6.64+0x800] ;  /* 0x0008000606117981 */ /* 0x000f22000c1e9900 */
[----:B------:R-:W-:-:S03]  /*0db0*/  IADD3.X R5, PT, PT, R11, UR5, RZ, P1, !PT ;  /* 0x000000050b057c10 */ /* 0x000fc60008ffe4ff */
[----:B------:R-:W5:Y:S04]  /*0dc0*/  LDG.E.CONSTANT R19, desc[UR6][R6.64+0xc00] ;  /* 0x000c000606137981 */ /* 0x000f68000c1e9900 */
[----:B------:R-:W3:Y:S04]  /*0dd0*/  LDG.E.CONSTANT R23, desc[UR6][R4.64] ;  /* 0x0000000604177981 */ /* 0x000ee8000c1e9900 */
[----:B------:R-:W4:Y:S04]  /*0de0*/  LDG.E.CONSTANT R16, desc[UR6][R4.64+0x400] ;  /* 0x0004000604107981 */ /* 0x000f28000c1e9900 */
[----:B------:R-:W5:Y:S04]  /*0df0*/  LDG.E.CONSTANT R18, desc[UR6][R4.64+0x800] ;  /* 0x0008000604127981 */ /* 0x000f68000c1e9900 */
[----:B------:R-:W5:Y:S04]  /*0e00*/  LDG.E.CONSTANT R20, desc[UR6][R4.64+0xc00] ;  /* 0x000c000604147981 */ /* 0x000f68000c1e9900 */
[----:B------:R-:W5:Y:S04]  /*0e10*/  LDG.E.CONSTANT R27, desc[UR6][R6.64+0x1c00] ;  /* 0x001c0006061b7981 */ /* 0x000f68000c1e9900 */
[----:B------:R-:W5:Y:S01]  /*0e20*/  LDG.E.CONSTANT R28, desc[UR6][R4.64+0x1c00] ;  /* 0x001c0006041c7981 */ /* 0x000f62000c1e9900 */
[----:B--2---:R-:W-:-:S02]  /*0e30*/  HADD2.F32 R21, -RZ, R22.H0_H0 ;  /* 0x20000016ff157230 */ /* 0x004fc40000004100 */
[----:B------:R-:W-:Y:S02]  /*0e40*/  HADD2.F32 R22, -RZ, R22.H1_H1 ;  /* 0x30000016ff167230 */ /* 0x000fe40000004100 */
[--C-:B---3--:R-:W-:Y:S02]  /*0e50*/  HADD2.F32 R24, -RZ, R23.reuse.H0_H0 ;  /* 0x20000017ff187230 */ /* 0x108fe40000004100 */
[----:B------:R-:W-:-:S03]  /*0e60*/  HADD2.F32 R23, -RZ, R23.H1_H1 ;  /* 0x30000017ff177230 */ /* 0x000fc60000004100 */
[----:B------:R-:W-:Y:S02]  /*0e70*/  FFMA R25, R21, R24, R12 ;  /* 0x0000001815197223 */ /* 0x000fe4000000000c */
[----:B------:R-:W2:Y:S04]  /*0e80*/  LDG.E.CONSTANT R12, desc[UR6][R6.64+0x1000] ;  /* 0x00100006060c7981 */ /* 0x000ea8000c1e9900 */
[----:B------:R-:W3:Y:S01]  /*0e90*/  LDG.E.CONSTANT R21, desc[UR6][R4.64+0x1000] ;  /* 0x0010000604157981 */ /* 0x000ee2000c1e9900 */
[----:B------:R-:W-:Y:S01]  /*0ea0*/  FFMA R25, R22, R23, R25 ;  /* 0x0000001716197223 */ /* 0x000fe20000000019 */
[----:B------:R-:W-:Y:S02]  /*0eb0*/  HADD2.F32 R26, -RZ, R14.H0_H0 ;  /* 0x2000000eff1a7230 */ /* 0x000fe40000004100 */
[----:B------:R-:W3:Y:S01]  /*0ec0*/  LDG.E.CONSTANT R22, desc[UR6][R6.64+0x1400] ;  /* 0x0014000606167981 */ /* 0x000ee2000c1e9900 */
[----:B----4-:R-:W-:-:S03]  /*0ed0*/  HADD2.F32 R24, -RZ, R16.H0_H0 ;  /* 0x20000010ff187230 */ /* 0x010fc60000004100 */
[----:B------:R-:W4:Y:S02]  /*0ee0*/  LDG.E.CONSTANT R23, desc[UR6][R4.64+0x1400] ;  /* 0x0014000604177981 */ /* 0x000f24000c1e9900 */
[----:B------:R-:W-:Y:S02]  /*0ef0*/  FFMA R26, R26, R24, R25 ;  /* 0x000000181a1a7223 */ /* 0x000fe40000000019 */
[----:B------:R0:W4:Y:S04]  /*0f00*/  LDG.E.CONSTANT R24, desc[UR6][R6.64+0x1800] ;  /* 0x0018000606187981 */ /* 0x000128000c1e9900 */
[----:B------:R2:W4:Y:S01]  /*0f10*/  LDG.E.CONSTANT R25, desc[UR6][R4.64+0x1800] ;  /* 0x0018000604197981 */ /* 0x000522000c1e9900 */
[----:B------:R-:W-:Y:S02]  /*0f20*/  HADD2.F32 R29, -RZ, R14.H1_H1 ;  /* 0x3000000eff1d7230 */ /* 0x000fe40000004100 */
[----:B------:R-:W-:-:S02]  /*0f30*/  HADD2.F32 R16, -RZ, R16.H1_H1 ;  /* 0x30000010ff107230 */ /* 0x000fc40000004100 */
[----:B-----5:R-:W-:-:S03]  /*0f40*/  HADD2.F32 R14, -RZ, R18.H0_H0 ;  /* 0x20000012ff0e7230 */ /* 0x020fc60000004100 */
[----:B------:R-:W-:Y:S01]  /*0f50*/  FFMA R16, R29, R16, R26 ;  /* 0x000000101d107223 */ /* 0x000fe2000000001a */
[--C-:B------:R-:W-:Y:S02]  /*0f60*/  HADD2.F32 R29, -RZ, R17.reuse.H0_H0 ;  /* 0x20000011ff1d7230 */ /* 0x100fe40000004100 */
[----:B------:R-:W-:Y:S02]  /*0f70*/  HADD2.F32 R17, -RZ, R17.H1_H1 ;  /* 0x30000011ff117230 */ /* 0x000fe40000004100 */
[----:B------:R-:W-:Y:S02]  /*0f80*/  HADD2.F32 R18, -RZ, R18.H1_H1 ;  /* 0x30000012ff127230 */ /* 0x000fe40000004100 */
[----:B------:R-:W-:Y:S01]  /*0f90*/  FFMA R14, R29, R14, R16 ;  /* 0x0000000e1d0e7223 */ /* 0x000fe20000000010 */
[----:B------:R-:W-:Y:S02]  /*0fa0*/  HADD2.F32 R29, -RZ, R19.H0_H0 ;  /* 0x20000013ff1d7230 */ /* 0x000fe40000004100 */
[----:B0-----:R-:W-:-:S02]  /*0fb0*/  HADD2.F32 R6, -RZ, R20.H0_H0 ;  /* 0x20000014ff067230 */ /* 0x001fc40000004100 */
[----:B------:R-:W-:Y:S01]  /*0fc0*/  FFMA R14, R17, R18, R14 ;  /* 0x00000012110e7223 */ /* 0x000fe2000000000e */
[----:B------:R-:W-:Y:S02]  /*0fd0*/  HADD2.F32 R19, -RZ, R19.H1_H1 ;  /* 0x30000013ff137230 */ /* 0x000fe40000004100 */
[----:B------:R-:W-:Y:S02]  /*0fe0*/  HADD2.F32 R20, -RZ, R20.H1_H1 ;  /* 0x30000014ff147230 */ /* 0x000fe40000004100 */
[----:B------:R-:W-:-:S04]  /*0ff0*/  FFMA R6, R29, R6, R14 ;  /* 0x000000061d067223 */ /* 0x000fc8000000000e */
[----:B------:R-:W-:Y:S01]  /*1000*/  FFMA R6, R19, R20, R6 ;  /* 0x0000001413067223 */ /* 0x000fe20000000006 */
[----:B------:R-:W-:Y:S02]  /*1010*/  IADD3 R13, P1, PT, R13, 0x2000, RZ ;  /* 0x000020000d0d7810 */ /* 0x000fe40007f3e0ff */
[----:B------:R-:W-:Y:S02]  /*1020*/  PLOP3.LUT P0, PT, PT, PT, PT, 0x8, 0x80 ;  /* 0x000000000080781c */ /* 0x000fe40003f0e170 */
[----:B------:R-:W-:Y:S02]  /*1030*/  IADD3 R10, PT, PT, R10, 0x800, RZ ;  /* 0x000008000a0a7810 */ /* 0x000fe40007ffe0ff */
[----:B------:R-:W-:Y:S01]  /*1040*/  IADD3.X R11, PT, PT, RZ, R11, RZ, P1, !PT ;  /* 0x0000000bff0b7210 */ /* 0x000fe20000ffe4ff */
[----:B--2---:R-:W-:Y:S02]  /*1050*/  HADD2.F32 R5, -RZ, R12.H0_H0 ;  /* 0x2000000cff057230 */ /* 0x004fe40000004100 */
[----:B---3--:R-:W-:-:S02]  /*1060*/  HADD2.F32 R4, -RZ, R21.H0_H0 ;  /* 0x20000015ff047230 */ /* 0x008fc40000004100 */
[----:B------:R-:W-:Y:S02]  /*1070*/  HADD2.F32 R12, -RZ, R12.H1_H1 ;  /* 0x3000000cff0c7230 */ /* 0x000fe40000004100 */
[----:B------:R-:W-:Y:S02]  /*1080*/  HADD2.F32 R21, -RZ, R21.H1_H1 ;  /* 0x30000015ff157230 */ /* 0x000fe40000004100 */
[----:B------:R-:W-:Y:S01]  /*1090*/  FFMA R5, R5, R4, R6 ;  /* 0x0000000405057223 */ /* 0x000fe20000000006 */
[--C-:B------:R-:W-:Y:S02]  /*10a0*/  HADD2.F32 R4, -RZ, R22.reuse.H0_H0 ;  /* 0x20000016ff047230 */ /* 0x100fe40000004100 */
[----:B----4-:R-:W-:Y:S02]  /*10b0*/  HADD2.F32 R6, -RZ, R23.H0_H0 ;  /* 0x20000017ff067230 */ /* 0x010fe40000004100 */
[----:B------:R-:W-:Y:S01]  /*10c0*/  FFMA R5, R12, R21, R5 ;  /* 0x000000150c057223 */ /* 0x000fe20000000005 */
[----:B------:R-:W-:-:S02]  /*10d0*/  HADD2.F32 R22, -RZ, R22.H1_H1 ;  /* 0x30000016ff167230 */ /* 0x000fc40000004100 */
[----:B------:R-:W-:Y:S02]  /*10e0*/  HADD2.F32 R23, -RZ, R23.H1_H1 ;  /* 0x30000017ff177230 */ /* 0x000fe40000004100 */
[----:B------:R-:W-:Y:S01]  /*10f0*/  FFMA R5, R4, R6, R5 ;  /* 0x0000000604057223 */ /* 0x000fe20000000005 */
[--C-:B------:R-:W-:Y:S02]  /*1100*/  HADD2.F32 R4, -RZ, R24.reuse.H0_H0 ;  /* 0x20000018ff047230 */ /* 0x100fe40000004100 */
[--C-:B------:R-:W-:Y:S02]  /*1110*/  HADD2.F32 R6, -RZ, R25.reuse.H0_H0 ;  /* 0x20000019ff067230 */ /* 0x100fe40000004100 */
[----:B------:R-:W-:Y:S01]  /*1120*/  FFMA R5, R22, R23, R5 ;  /* 0x0000001716057223 */ /* 0x000fe20000000005 */
[----:B------:R-:W-:Y:S02]  /*1130*/  HADD2.F32 R24, -RZ, R24.H1_H1 ;  /* 0x30000018ff187230 */ /* 0x000fe40000004100 */
[----:B------:R-:W-:-:S02]  /*1140*/  HADD2.F32 R25, -RZ, R25.H1_H1 ;  /* 0x30000019ff197230 */ /* 0x000fc40000004100 */
[----:B------:R-:W-:Y:S01]  /*1150*/  FFMA R5, R4, R6, R5 ;  /* 0x0000000604057223 */ /* 0x000fe20000000005 */
[--C-:B------:R-:W-:Y:S02]  /*1160*/  HADD2.F32 R4, -RZ, R27.reuse.H0_H0 ;  /* 0x2000001bff047230 */ /* 0x100fe40000004100 */
[----:B------:R-:W-:Y:S02]  /*1170*/  HADD2.F32 R6, -RZ, R28.H0_H0 ;  /* 0x2000001cff067230 */ /* 0x000fe40000004100 */
[----:B------:R-:W-:Y:S01]  /*1180*/  FFMA R5, R24, R25, R5 ;  /* 0x0000001918057223 */ /* 0x000fe20000000005 */
[----:B------:R-:W-:-:S03]  /*1190*/  HADD2.F32 R12, -RZ, R27.H1_H1 ;  /* 0x3000001bff0c7230 */ /* 0x000fc60000004100 */
[----:B------:R-:W-:Y:S01]  /*11a0*/  FFMA R7, R4, R6, R5 ;  /* 0x0000000604077223 */ /* 0x000fe20000000005 */
[----:B------:R-:W-:-:S05]  /*11b0*/  HADD2.F32 R5, -RZ, R28.H1_H1 ;  /* 0x3000001cff057230 */ /* 0x000fca0000004100 */
[----:B------:R-:W-:-:S07]  /*11c0*/  FFMA R12, R12, R5, R7 ;  /* 0x000000050c0c7223 */ /* 0x000fce0000000007 */
.L_x_392:
[----:B------:R-:W-:Y:S05]  /*11d0*/  BSYNC.RECONVERGENT B1 ;  /* 0x0000000000017941 */ /* 0x000fea0003800200 */
.L_x_391:
[----:B------:R-:W-:-:S13]  /*11e0*/  ISETP.LT.OR P0, PT, R10, R15, P0 ;  /* 0x0000000f0a00720c */ /* 0x000fda0000701670 */
        /* <DEDUP_REMOVED lines=13> */
[----:B------:R5:W5:Y:S01]  /*12c0*/  LDG.E.CONSTANT R14, desc[UR6][R4.64+0xc00] ;  /* 0x000c0006040e7981 */ /* 0x000b62000c1e9900 */
[----:B--2---:R-:W-:-:S02]  /*12d0*/  HADD2.F32 R17, -RZ, R15.H0_H0 ;  /* 0x2000000fff117230 */ /* 0x004fc40000004100 */
[----:B------:R-:W-:Y:S02]  /*12e0*/  HADD2.F32 R15, -RZ, R15.H1_H1 ;  /* 0x3000000fff0f7230 */ /* 0x000fe40000004100 */
[--C-:B---3--:R-:W-:Y:S02]  /*12f0*/  HADD2.F32 R18, -RZ, R16.reuse.H0_H0 ;  /* 0x20000010ff127230 */ /* 0x108fe40000004100 */
[----:B------:R-:W-:-:S03]  /*1300*/  HADD2.F32 R16, -RZ, R16.H1_H1 ;  /* 0x30000010ff107230 */ /* 0x000fc60000004100 */
[----:B------:R-:W-:Y:S01]  /*1310*/  FFMA R18, R17, R18, R12 ;  /* 0x0000001211127223 */ /* 0x000fe2000000000c */
[--C-:B------:R-:W-:Y:S02]  /*1320*/  HADD2.F32 R12, -RZ, R19.reuse.H0_H0 ;  /* 0x20000013ff0c7230 */ /* 0x100fe40000004100 */
[--C-:B----4-:R-:W-:Y:S02]  /*1330*/  HADD2.F32 R17, -RZ, R20.reuse.H0_H0 ;  /* 0x20000014ff117230 */ /* 0x110fe40000004100 */
[----:B------:R-:W-:Y:S01]  /*1340*/  FFMA R15, R15, R16, R18 ;  /* 0x000000100f0f7223 */ /* 0x000fe20000000012 */
[----:B------:R-:W-:Y:S02]  /*1350*/  HADD2.F32 R19, -RZ, R19.H1_H1 ;  /* 0x30000013ff137230 */ /* 0x000fe40000004100 */
[----:B------:R-:W-:Y:S02]  /*1360*/  HADD2.F32 R20, -RZ, R20.H1_H1 ;  /* 0x30000014ff147230 */ /* 0x000fe40000004100 */
[----:B------:R-:W-:Y:S01]  /*1370*/  FFMA R12, R12, R17, R15 ;  /* 0x000000110c0c7223 */ /* 0x000fe2000000000f */
[----:B-----5:R-:W-:-:S02]  /*1380*/  HADD2.F32 R5, -RZ, R11.H0_H0 ;  /* 0x2000000bff057230 */ /* 0x020fc40000004100 */
[--C-:B------:R-:W-:Y:S02]  /*1390*/  HADD2.F32 R4, -RZ, R10.reuse.H0_H0 ;  /* 0x2000000aff047230 */ /* 0x100fe40000004100 */
[----:B------:R-:W-:Y:S01]  /*13a0*/  FFMA R12, R19, R20, R12 ;  /* 0x00000014130c7223 */ /* 0x000fe2000000000c */
        /* <DEDUP_REMOVED lines=9> */
[----:B------:R-:W-:-:S07]  /*1440*/  FFMA R12, R12, R7, R5 ;  /* 0x000000070c0c7223 */ /* 0x000fce0000000005 */
.L_x_384:
[----:B------:R-:W-:Y:S05]  /*1450*/  BSYNC.RECONVERGENT B0 ;  /* 0x0000000000007941 */ /* 0x000fea0003800200 */
.L_x_383:
[----:B------:R-:W-:-:S04]  /*1460*/  LOP3.LUT R4, R9, 0x1, RZ, 0xc0, !PT ;  /* 0x0000000109047812 */ /* 0x000fc800078ec0ff */
[----:B------:R-:W-:-:S04]  /*1470*/  ISETP.NE.U32.AND P0, PT, R4, 0x1, PT ;  /* 0x000000010400780c */ /* 0x000fc80003f05070 */
[----:B------:R-:W-:-:S13]  /*1480*/  ISETP.NE.OR P0, PT, R8, RZ, P0 ;  /* 0x000000ff0800720c */ /* 0x000fda0000705670 */
[----:B------:R-:W0:Y:S01]  /*1490*/  @!P0 LDC.64 R4, c[0x0][0x388] ;  /* 0x0000e200ff048b82 */ /* 0x000e220000000a00 */
[----:B------:R-:W-:-:S06]  /*14a0*/  @!P0 IMAD.WIDE R2, R9, 0x2, R2 ;  /* 0x0000000209028825 */ /* 0x000fcc00078e0202 */
[----:B------:R-:W2:Y:S01]  /*14b0*/  @!P0 LDG.E.U16.CONSTANT R2, desc[UR6][R2.64+-0x2] ;  /* 0xfffffe0602028981 */ /* 0x000ea2000c1e9500 */
[----:B0-----:R-:W-:-:S06]  /*14c0*/  @!P0 IMAD.WIDE R4, R9, 0x2, R4 ;  /* 0x0000000209048825 */ /* 0x001fcc00078e0204 */
[----:B------:R-:W3:Y:S01]  /*14d0*/  @!P0 LDG.E.U16.CONSTANT R4, desc[UR6][R4.64+-0x2] ;  /* 0xfffffe0604048981 */ /* 0x000ee2000c1e9500 */
[----:B------:R-:W-:Y:S01]  /*14e0*/  ISETP.GT.U32.AND P1, PT, R8, 0x1f, PT ;  /* 0x0000001f0800780c */ /* 0x000fe20003f24070 */
[----:B--2---:R-:W-:Y:S02]  /*14f0*/  @!P0 HADD2.F32 R7, -RZ, R2.H0_H0 ;  /* 0x20000002ff078230 */ /* 0x004fe40000004100 */
[----:B---3--:R-:W-:-:S05]  /*1500*/  @!P0 HADD2.F32 R6, -RZ, R4.H0_H0 ;  /* 0x20000004ff068230 */ /* 0x008fca0000004100 */
[----:B------:R-:W-:-:S05]  /*1510*/  @!P0 FFMA R12, R7, R6, R12 ;  /* 0x00000006070c8223 */ /* 0x000fca000000000c */
        /* <DEDUP_REMOVED lines=19> */
[----:B------:R-:W1:Y:S01]  /*1650*/  @!P0 S2R R3, SR_CgaCtaId ;  /* 0x0000000000038919 */ /* 0x000e620000008800 */
[----:B------:R-:W-:-:S04]  /*1660*/  @!P0 MOV R2, 0x400 ;  /* 0x0000040000028802 */ /* 0x000fc80000000f00 */
[----:B-1----:R-:W-:Y:S01]  /*1670*/  @!P0 LEA R3, R3, R2, 0x18 ;  /* 0x0000000203038211 */ /* 0x002fe200078ec0ff */
[----:B------:R-:W-:-:S03]  /*1680*/  HFMA2 R2, -RZ, RZ, 0, 0 ;  /* 0x00000000ff027431 */ /* 0x000fc600000001ff */
[----:B------:R-:W-:-:S05]  /*1690*/  @!P0 LEA R4, R4, R3, 0x2 ;  /* 0x0000000304048211 */ /* 0x000fca00078e10ff */
[----:B------:R-:W1:Y:S01]  /*16a0*/  @!P0 LDS R2, [R4] ;  /* 0x0000000004028984 */ /* 0x000e620000000800 */
[----:B------:R-:W-:-:S03]  /*16b0*/  ISETP.NE.AND P0, PT, R8, RZ, PT ;  /* 0x000000ff0800720c */ /* 0x000fc60003f05270 */
[----:B-1----:R-:W1:Y:S02]  /*16c0*/  SHFL.BFLY PT, R3, R2, 0x10, 0x1f ;  /* 0x0e001f0002037f89 */ /* 0x002e6400000e0000 */
[----:B-1----:R-:W-:-:S05]  /*16d0*/  FADD R3, R3, R2 ;  /* 0x0000000203037221 */ /* 0x002fca0000000000 */
[----:B------:R-:W1:Y:S02]  /*16e0*/  SHFL.BFLY PT, R6, R3, 0x8, 0x1f ;  /* 0x0d001f0003067f89 */ /* 0x000e6400000e0000 */
[----:B-1----:R-:W-:-:S05]  /*16f0*/  FADD R6, R3, R6 ;  /* 0x0000000603067221 */ /* 0x002fca0000000000 */
[----:B0-----:R-:W0:Y:S02]  /*1700*/  SHFL.BFLY PT, R5, R6, 0x4, 0x1f ;  /* 0x0c801f0006057f89 */ /* 0x001e2400000e0000 */
        /* <DEDUP_REMOVED lines=8> */
[----:B------:R-:W-:Y:S01]  /*1790*/  MOV R6, RZ ;  /* 0x000000ff00067202 */ /* 0x000fe20000000f00 */
[----:B--2---:R-:W-:-:S04]  /*17a0*/  UPRMT UR4, UR4, 0x8880, URZ ;  /* 0x0000888004047896 */ /* 0x004fc800080000ff */
[----:B------:R-:W-:-:S09]  /*17b0*/  UISETP.NE.AND UP0, UPT, UR4, URZ, UPT ;  /* 0x000000ff0400728c */ /* 0x000fd2000bf05270 */
[----:B------:R-:W-:Y:S05]  /*17c0*/  BRA.U !UP0, `(.L_x_393) ;  /* 0x0000000108107547 */ /* 0x000fea000b800000 */
[----:B------:R-:W1:Y:S02]  /*17d0*/  LDC.64 R2, c[0x0][0x390] ;  /* 0x0000e400ff027b82 */ /* 0x000e640000000a00 */
[----:B-1----:R-:W-:-:S06]  /*17e0*/  IMAD.WIDE.U32 R2, R0, 0x2, R2 ;  /* 0x0000000200027825 */ /* 0x002fcc00078e0002 */
[----:B------:R-:W2:Y:S02]  /*17f0*/  LDG.E.U16.CONSTANT R2, desc[UR6][R2.64] ;  /* 0x0000000602027981 */ /* 0x000ea4000c1e9500 */
[----:B--2---:R-:W-:-:S07]  /*1800*/  HADD2.F32 R6, -RZ, R2.H0_H0 ;  /* 0x20000002ff067230 */ /* 0x004fce0000004100 */
.L_x_393:
[----:B------:R-:W-:Y:S01]  /*1810*/  FADD R6, R7, R6 ;  /* 0x0000000607067221 */ /* 0x000fe20000000000 */
[----:B---3--:R-:W-:-:S04]  /*1820*/  IMAD.WIDE.U32 R2, R0, 0x2, R4 ;  /* 0x0000000200027825 */ /* 0x008fc800078e0004 */
[----:B------:R-:W-:-:S05]  /*1830*/  F2FP.F16.F32.PACK_AB R6, RZ, R6 ;  /* 0x00000006ff06723e */ /* 0x000fca00000000ff */
[----:B------:R-:W-:Y:S01]  /*1840*/  STG.E.U16 desc[UR6][R2.64], R6 ;  /* 0x0000000602007986 */ /* 0x000fe2000c101506 */
[----:B------:R-:W-:Y:S05]  /*1850*/  EXIT ;  /* 0x000000000000794d */ /* 0x000fea0003800000 */
.L_x_394:
        /* <DEDUP_REMOVED lines=10> */
.L_x_945:


//--------------------- .text._Z19gemv_kernel_batchedI6__half7__half2Li128ELi8EEvPKT_S4_S4_PS2_iib --------------------------
	.section	.text._Z19gemv_kernel_batchedI6__half7__half2Li128ELi8EEvPKT_S4_S4_PS2_iib,"ax",@progbits
	.align	128
        .global         _Z19gemv_kernel_batchedI6__half7__half2Li128ELi8EEvPKT_S4_S4_PS2_iib
        .type           _Z19gemv_kernel_batchedI6__half7__half2Li128ELi8EEvPKT_S4_S4_PS2_iib,@function
        .size           _Z19gemv_kernel_batchedI6__half7__half2Li128ELi8EEvPKT_S4_S4_PS2_iib,(.L_x_946 - _Z19gemv_kernel_batchedI6__half7__half2Li128ELi8EEvPKT_S4_S4_PS2_iib)
        .other          _Z19gemv_kernel_batchedI6__half7__half2Li128ELi8EEvPKT_S4_S4_PS2_iib,@"STO_CUDA_ENTRY STV_DEFAULT"
_Z19gemv_kernel_batchedI6__half7__half2Li128ELi8EEvPKT_S4_S4_PS2_iib:
.text._Z19gemv_kernel_batchedI6__half7__half2Li128ELi8EEvPKT_S4_S4_PS2_iib:
        /* <DEDUP_REMOVED lines=53> */
.L_x_399:
        /* <DEDUP_REMOVED lines=58> */
.L_x_398:
[----:B------:R-:W-:Y:S05]  /*06f0*/  BSYNC.RECONVERGENT B1 ;  /* 0x0000000000017941 */ /* 0x000fea0003800200 */
.L_x_397:
[----:B------:R-:W-:Y:S05]  /*0700*/  @!P0 BRA `(.L_x_396) ;  /* 0x0000000c00608947 */ /* 0x000fea0003800000 */
[----:B------:R-:W-:-:S04]  /*0710*/  IMAD.WIDE R10, R3, 0xc, RZ ;  /* 0x0000000c030a7825 */ /* 0x000fc800078e02ff */
[----:B------:R-:W-:Y:S01]  /*0720*/  IMAD.WIDE.U32 R4, R7, 0x4, RZ ;  /* 0x0000000407047825 */ /* 0x000fe200078e00ff */
[----:B------:R-:W-:-:S04]  /*0730*/  IADD3 R13, P0, PT, -R10, 0x200, RZ ;  /* 0x000002000a0d7810 */ /* 0x000fc80007f1e1ff */
[----:B------:R-:W-:-:S09]  /*0740*/  IADD3.X R14, PT, PT, RZ, ~R11, RZ, P0, !PT ;  /* 0x8000000bff0e7210 */ /* 0x000fd200007fe4ff */
.L_x_400:
        /* <DEDUP_REMOVED lines=212> */
.L_x_396:
[----:B------:R-:W-:Y:S05]  /*1490*/  BSYNC.RECONVERGENT B0 ;  /* 0x0000000000007941 */ /* 0x000fea0003800200 */
.L_x_395:
        /* <DEDUP_REMOVED lines=50> */
.L_x_402:
[----:B------:R-:W-:Y:S05]  /*17c0*/  BSYNC.RECONVERGENT B0 ;  /* 0x0000000000007941 */ /* 0x000fea0003800200 */
.L_x_401:
        /* <DEDUP_REMOVED lines=95> */
.L_x_404:
[----:B------:R-:W-:Y:S05]  /*1dc0*/  BSYNC.RECONVERGENT B0 ;  /* 0x0000000000007941 */ /* 0x000fea0003800200 */
.L_x_403:
        /* <DEDUP_REMOVED lines=156> */
.L_x_405:
        /* <DEDUP_REMOVED lines=15> */
.L_x_946:


//--------------------- .text._Z19gemv_kernel_batchedI6__half7__half2Li128ELi7EEvPKT_S4_S4_PS2_iib --------------------------
	.section	.text._Z19gemv_kernel_batchedI6__half7__half2Li128ELi7EEvPKT_S4_S4_PS2_iib,"ax",@progbits
	.align	128
        .global         _Z19gemv_kernel_batchedI6__half7__half2Li128ELi7EEvPKT_S4_S4_PS2_iib
        .type           _Z19gemv_kernel_batchedI6__half7__half2Li128ELi7EEvPKT_S4_S4_PS2_iib,@function
        .size           _Z19gemv_kernel_batchedI6__half7__half2Li128ELi7EEvPKT_S4_S4_PS2_iib,(.L_x_947 - _Z19gemv_kernel_batchedI6__half7__half2Li128ELi7EEvPKT_S4_S4_PS2_iib)
        .other          _Z19gemv_kernel_batchedI6__half7__half2Li128ELi7EEvPKT_S4_S4_PS2_iib,@"STO_CUDA_ENTRY STV_DEFAULT"
_Z19gemv_kernel_batchedI6__half7__half2Li128ELi7EEvPKT_S4_S4_PS2_iib:
.text._Z19gemv_kernel_batchedI6__half7__half2Li128ELi7EEvPKT_S4_S4_PS2_iib:
        /* <DEDUP_REMOVED lines=51> */
.L_x_410:
        /* <DEDUP_REMOVED lines=52> */
.L_x_409:
[----:B------:R-:W-:Y:S05]  /*0670*/  BSYNC.RECONVERGENT B1 ;  /* 0x0000000000017941 */ /* 0x000fea0003800200 */
.L_x_408:
[----:B------:R-:W-:Y:S05]  /*0680*/  @!P0 BRA `(.L_x_407) ;  /* 0x0000000c00088947 */ /* 0x000fea0003800000 */
[----:B------:R-:W-:-:S04]  /*0690*/  IMAD.WIDE R14, R5, 0xa, RZ ;  /* 0x0000000a050e7825 */ /* 0x000fc800078e02ff */
[----:B------:R-:W-:Y:S01]  /*06a0*/  IMAD.WIDE.U32 R16, R4, 0x4, RZ ;  /* 0x0000000404107825 */ /* 0x000fe200078e00ff */
[----:B------:R-:W-:Y:S02]  /*06b0*/  IADD3 R8, P0, PT, -R14, 0x200, RZ ;  /* 0x000002000e087810 */ /* 0x000fe40007f1e1ff */
[----:B------:R-:W-:Y:S02]  /*06c0*/  MOV R6, R16 ;  /* 0x0000001000067202 */ /* 0x000fe40000000f00 */
[----:B------:R-:W-:Y:S02]  /*06d0*/  MOV R9, R17 ;  /* 0x0000001100097202 */ /* 0x000fe40000000f00 */
[----:B------:R-:W-:-:S07]  /*06e0*/  IADD3.X R10, PT, PT, RZ, ~R15, RZ, P0, !PT ;  /* 0x8000000fff0a7210 */ /* 0x000fce00007fe4ff */
.L_x_411:
        /* <DEDUP_REMOVED lines=188> */
.L_x_407:
[----:B------:R-:W-:Y:S05]  /*12b0*/  BSYNC.RECONVERGENT B0 ;  /* 0x0000000000007941 */ /* 0x000fea0003800200 */
.L_x_406:
        /* <DEDUP_REMOVED lines=44> */
.L_x_413:
[----:B------:R-:W-:Y:S05]  /*1580*/  BSYNC.RECONVERGENT B0 ;  /* 0x0000000000007941 */ /* 0x000fea0003800200 */
.L_x_412:
        /* <DEDUP_REMOVED lines=86> */
.L_x_415:
[----:B------:R-:W-:Y:S05]  /*1af0*/  BSYNC.RECONVERGENT B0 ;  /* 0x0000000000007941 */ /* 0x000fea0003800200 */
.L_x_414:
        /* <DEDUP_REMOVED lines=139> */
.L_x_416:
        /* <DEDUP_REMOVED lines=13> */
.L_x_947:


//--------------------- .text._Z19gemv_kernel_batchedI6__half7__half2Li128ELi6EEvPKT_S4_S4_PS2_iib --------------------------
	.section	.text._Z19gemv_kernel_batchedI6__half7__half2Li128ELi6EEvPKT_S4_S4_PS2_iib,"ax",@progbits
	.align	128
        .global         _Z19gemv_kernel_batchedI6__half7__half2Li128ELi6EEvPKT_S4_S4_PS2_iib
        .type           _Z19gemv_kernel_batchedI6__half7__half2Li128ELi6EEvPKT_S4_S4_PS2_iib,@function
        .size           _Z19gemv_kernel_batchedI6__half7__half2Li128ELi6EEvPKT_S4_S4_PS2_iib,(.L_x_948 - _Z19gemv_kernel_batchedI6__half7__half2Li128ELi6EEvPKT_S4_S4_PS2_iib)
        .other          _Z19gemv_kernel_batchedI6__half7__half2Li128ELi6EEvPKT_S4_S4_PS2_iib,@"STO_CUDA_ENTRY STV_DEFAULT"
_Z19gemv_kernel_batchedI6__half7__half2Li128ELi6EEvPKT_S4_S4_PS2_iib:
.text._Z19gemv_kernel_batchedI6__half7__half2Li128ELi6EEvPKT_S4_S4_PS2_iib:
        /* <DEDUP_REMOVED lines=49> */
.L_x_421:
        /* <DEDUP_REMOVED lines=46> */
.L_x_420:
[----:B------:R-:W-:Y:S05]  /*05f0*/  BSYNC.RECONVERGENT B1 ;  /* 0x0000000000017941 */ /* 0x000fea0003800200 */
.L_x_419:
[----:B------:R-:W-:Y:S05]  /*0600*/  @!P0 BRA `(.L_x_418) ;  /* 0x0000000800a88947 */ /* 0x000fea0003800000 */
[----:B------:R-:W-:-:S04]  /*0610*/  IMAD.WIDE R12, R5, 0x8, RZ ;  /* 0x00000008050c7825 */ /* 0x000fc800078e02ff */
[----:B------:R-:W-:Y:S01]  /*0620*/  IMAD.WIDE.U32 R10, R4, 0x4, RZ ;  /* 0x00000004040a7825 */ /* 0x000fe200078e00ff */
[----:B------:R-:W-:Y:S02]  /*0630*/  IADD3 R8, P0, PT, -R12, 0x200, RZ ;  /* 0x000002000c087810 */ /* 0x000fe40007f1e1ff */
[----:B------:R-:W-:Y:S02]  /*0640*/  MOV R6, R10 ;  /* 0x0000000a00067202 */ /* 0x000fe40000000f00 */
[----:B------:R-:W-:Y:S02]  /*0650*/  MOV R9, R11 ;  /* 0x0000000b00097202 */ /* 0x000fe40000000f00 */
[----:B------:R-:W-:-:S07]  /*0660*/  IADD3.X R10, PT, PT, RZ, ~R13, RZ, P0, !PT ;  /* 0x8000000dff0a7210 */ /* 0x000fce00007fe4ff */
.L_x_422:
        /* <DEDUP_REMOVED lines=164> */
.L_x_418:
[----:B------:R-:W-:Y:S05]  /*10b0*/  BSYNC.RECONVERGENT B0 ;  /* 0x0000000000007941 */ /* 0x000fea0003800200 */
.L_x_417:
        /* <DEDUP_REMOVED lines=39> */
.L_x_424:
[----:B------:R-:W-:Y:S05]  /*1330*/  BSYNC.RECONVERGENT B0 ;  /* 0x0000000000007941 */ /* 0x000fea0003800200 */
.L_x_423:
        /* <DEDUP_REMOVED lines=191> */
.L_x_425:
        /* <DEDUP_REMOVED lines=13> */
.L_x_948:


//--------------------- .text._Z19gemv_kernel_batchedI6__half7__half2Li128ELi5EEvPKT_S4_S4_PS2_iib --------------------------
	.section	.text._Z19gemv_kernel_batchedI6__half7__half2Li128ELi5EEvPKT_S4_S4_PS2_iib,"ax",@progbits
	.align	128
        .global         _Z19gemv_kernel_batchedI6__half7__half2Li128ELi5EEvPKT_S4_S4_PS2_iib
        .type           _Z19gemv_kernel_batchedI6__half7__half2Li128ELi5EEvPKT_S4_S4_PS2_iib,@function
        .size           _Z19gemv_kernel_batchedI6__half7__half2Li128ELi5EEvPKT_S4_S4_PS2_iib,(.L_x_949 - _Z19gemv_kernel_batchedI6__half7__half2Li128ELi5EEvPKT_S4_S4_PS2_iib)
        .other          _Z19gemv_kernel_batchedI6__half7__half2Li128ELi5EEvPKT_S4_S4_PS2_iib,@"STO_CUDA_ENTRY STV_DEFAULT"
_Z19gemv_kernel_batchedI6__half7__half2Li128ELi5EEvPKT_S4_S4_PS2_iib:
.text._Z19gemv_kernel_batchedI6__half7__half2Li128ELi5EEvPKT_S4_S4_PS2_iib:
        /* <DEDUP_REMOVED lines=45> */
.L_x_430:
        /* <DEDUP_REMOVED lines=40> */
.L_x_429:
[----:B------:R-:W-:Y:S05]  /*0550*/  BSYNC.RECONVERGENT B1 ;  /* 0x0000000000017941 */ /* 0x000fea0003800200 */
.L_x_428:
[----:B------:R-:W-:Y:S05]  /*0560*/  @!P0 BRA `(.L_x_427) ;  /* 0x0000000800448947 */ /* 0x000fea0003800000 */
[----:B------:R-:W-:-:S04]  /*0570*/  IMAD.WIDE R10, R5, 0x6, RZ ;  /* 0x00000006050a7825 */ /* 0x000fc800078e02ff */
[----:B------:R-:W-:Y:S01]  /*0580*/  IMAD.WIDE.U32 R8, R4, 0x4, RZ ;  /* 0x0000000404087825 */ /* 0x000fe200078e00ff */
[----:B------:R-:W-:Y:S02]  /*0590*/  IADD3 R10, P0, PT, -R10, 0x200, RZ ;  /* 0x000002000a0a7810 */ /* 0x000fe40007f1e1ff */
[----:B------:R-:W-:Y:S02]  /*05a0*/  MOV R6, R8 ;  /* 0x0000000800067202 */ /* 0x000fe40000000f00 */
[----:B------:R-:W-:-:S09]  /*05b0*/  IADD3.X R11, PT, PT, RZ, ~R11, RZ, P0, !PT ;  /* 0x8000000bff0b7210 */ /* 0x000fd200007fe4ff */
.L_x_431:
        /* <DEDUP_REMOVED lines=140> */
.L_x_427:
[----:B------:R-:W-:Y:S05]  /*0e80*/  BSYNC.RECONVERGENT B0 ;  /* 0x0000000000007941 */ /* 0x000fea0003800200 */
.L_x_426:
        /* <DEDUP_REMOVED lines=34> */
.L_x_433:
[----:B------:R-:W-:Y:S05]  /*10b0*/  BSYNC.RECONVERGENT B0 ;  /* 0x0000000000007941 */ /* 0x000fea0003800200 */
.L_x_432:
        /* <DEDUP_REMOVED lines=64> */
.L_x_435:
[----:B------:R-:W-:Y:S05]  /*14c0*/  BSYNC.RECONVERGENT B0 ;  /* 0x0000000000007941 */ /* 0x000fea0003800200 */
.L_x_434:
        /* <DEDUP_REMOVED lines=103> */
.L_x_436:
        /* <DEDUP_REMOVED lines=12> */
.L_x_949:


//--------------------- .text._Z19gemv_kernel_batchedI6__half7__half2Li128ELi4EEvPKT_S4_S4_PS2_iib --------------------------
	.section	.text._Z19gemv_kernel_batchedI6__half7__half2Li128ELi4EEvPKT_S4_S4_PS2_iib,"ax",@progbits
	.align	128
        .global         _Z19gemv_kernel_batchedI6__half7__half2Li128ELi4EEvPKT_S4_S4_PS2_iib
        .type           _Z19gemv_kernel_batchedI6__half7__half2Li128ELi4EEvPKT_S4_S4_PS2_iib,@function
        .size           _Z19gemv_kernel_batchedI6__half7__half2Li128ELi4EEvPKT_S4_S4_PS2_iib,(.L_x_950 - _Z19gemv_kernel_batchedI6__half7__half2Li128ELi4EEvPKT_S4_S4_PS2_iib)
        .other          _Z19gemv_kernel_batchedI6__half7__half2Li128ELi4EEvPKT_S4_S4_PS2_iib,@"STO_CUDA_ENTRY STV_DEFAULT"
_Z19gemv_kernel_batchedI6__half7__half2Li128ELi4EEvPKT_S4_S4_PS2_iib:
.text._Z19gemv_kernel_batchedI6__half7__half2Li128ELi4EEvPKT_S4_S4_PS2_iib:
        /* <DEDUP_REMOVED lines=43> */
.L_x_441:
        /* <DEDUP_REMOVED lines=35> */
.L_x_440:
[----:B------:R-:W-:Y:S05]  /*04e0*/  BSYNC.RECONVERGENT B1 ;  /* 0x0000000000017941 */ /* 0x000fea0003800200 */
.L_x_439:
        /* <DEDUP_REMOVED lines=8> */
.L_x_442:
        /* <DEDUP_REMOVED lines=109> */
.L_x_438:
[----:B------:R-:W-:Y:S05]  /*0c40*/  BSYNC.RECONVERGENT B0 ;  /* 0x0000000000007941 */ /* 0x000fea0003800200 */
.L_x_437:
        /* <DEDUP_REMOVED lines=31> */
.L_x_444:
[----:B------:R-:W-:Y:S05]  /*0e40*/  BSYNC.RECONVERGENT B0 ;  /* 0x0000000000007941 */ /* 0x000fea0003800200 */
.L_x_443:
        /* <DEDUP_REMOVED lines=137> */
.L_x_445:
        /* <DEDUP_REMOVED lines=10> */
.L_x_950:


//--------------------- .text._Z19gemv_kernel_batchedI6__half7__half2Li128ELi3EEvPKT_S4_S4_PS2_iib --------------------------
	.section	.text._Z19gemv_kernel_batchedI6__half7__half2Li128ELi3EEvPKT_S4_S4_PS2_iib,"ax",@progbits
	.align	128
        .global         _Z19gemv_kernel_batchedI6__half7__half2Li128ELi3EEvPKT_S4_S4_PS2_iib
        .type           _Z19gemv_kernel_batchedI6__half7__half2Li128ELi3EEvPKT_S4_S4_PS2_iib,@function
        .size           _Z19gemv_kernel_batchedI6__half7__half2Li128ELi3EEvPKT_S4_S4_PS2_iib,(.L_x_951 - _Z19gemv_kernel_batchedI6__half7__half2Li128ELi3EEvPKT_S4_S4_PS2_iib)
        .other          _Z19gemv_kernel_batchedI6__half7__half2Li128ELi3EEvPKT_S4_S4_PS2_iib,@"STO_CUDA_ENTRY STV_DEFAULT"
_Z19gemv_kernel_batchedI6__half7__half2Li128ELi3EEvPKT_S4_S4_PS2_iib:
.text._Z19gemv_kernel_batchedI6__half7__half2Li128ELi3EEvPKT_S4_S4_PS2_iib:
        /* <DEDUP_REMOVED lines=46> */
.L_x_450:
        /* <DEDUP_REMOVED lines=30> */
.L_x_449:
[----:B------:R-:W-:Y:S05]  /*04c0*/  BSYNC.RECONVERGENT B1 ;  /* 0x0000000000017941 */ /* 0x000fea0003800200 */
.L_x_448:
        /* <DEDUP_REMOVED lines=9> */
.L_x_451:
        /* <DEDUP_REMOVED lines=85> */
.L_x_447:
[----:B------:R-:W-:Y:S05]  /*0ab0*/  BSYNC.RECONVERGENT B0 ;  /* 0x0000000000007941 */ /* 0x000fea0003800200 */
.L_x_446:
        /* <DEDUP_REMOVED lines=153> */
.L_x_452:
        /* <DEDUP_REMOVED lines=11> */
.L_x_951:


//--------------------- .text._Z19gemv_kernel_batchedI6__half7__half2Li128ELi2EEvPKT_S4_S4_PS2_iib --------------------------
	.section	.text._Z19gemv_kernel_batchedI6__half7__half2Li128ELi2EEvPKT_S4_S4_PS2_iib,"ax",@progbits
	.align	128
        .global         _Z19gemv_kernel_batchedI6__half7__half2Li128ELi2EEvPKT_S4_S4_PS2_iib
        .type           _Z19gemv_kernel_batchedI6__half7__half2Li128ELi2EEvPKT_S4_S4_PS2_iib,@function
        .size           _Z19gemv_kernel_batchedI6__half7__half2Li128ELi2EEvPKT_S4_S4_PS2_iib,(.L_x_952 - _Z19gemv_kernel_batchedI6__half7__half2Li128ELi2EEvPKT_S4_S4_PS2_iib)
        .other          _Z19gemv_kernel_batchedI6__half7__half2Li128ELi2EEvPKT_S4_S4_PS2_iib,@"STO_CUDA_ENTRY STV_DEFAULT"
_Z19gemv_kernel_batchedI6__half7__half2Li128ELi2EEvPKT_S4_S4_PS2_iib:
.text._Z19gemv_kernel_batchedI6__half7__half2Li128ELi2EEvPKT_S4_S4_PS2_iib:
        /* <DEDUP_REMOVED lines=41> */
.L_x_457:
        /* <DEDUP_REMOVED lines=22> */
.L_x_456:
[----:B------:R-:W-:Y:S05]  /*03f0*/  BSYNC.RECONVERGENT B1 ;  /* 0x0000000000017941 */ /* 0x000fea0003800200 */
.L_x_455:
[----:B------:R-:W-:Y:S05]  /*0400*/  @!P0 BRA `(.L_x_454) ;  /* 0x0000000400108947 */ /* 0x000fea0003800000 */
[----:B------:R-:W0:Y:S01]  /*0410*/  LDC.64 R6, c[0x0][0x388] ;  /* 0x0000e200ff067b82 */ /* 0x000e220000000a00 */
[----:B------:R-:W-:-:S03]  /*0420*/  IMAD.WIDE.U32 R4, R0, 0x4, RZ ;  /* 0x0000000400047825 */ /* 0x000fc600078e00ff */
[----:B------:R-:W-:Y:S02]  /*0430*/  MOV R21, R4 ;  /* 0x0000000400157202 */ /* 0x000fe40000000f00 */
[----:B------:R-:W-:Y:S01]  /*0440*/  MOV R19, R5 ;  /* 0x0000000500137202 */ /* 0x000fe20000000f00 */
[----:B0-----:R-:W-:-:S07]  /*0450*/  IMAD.WIDE R4, R15, 0x2, R6 ;  /* 0x000000020f047825 */ /* 0x001fce00078e0206 */
.L_x_458:
        /* <DEDUP_REMOVED lines=63> */
.L_x_454:
[----:B------:R-:W-:Y:S05]  /*0850*/  BSYNC.RECONVERGENT B0 ;  /* 0x0000000000007941 */ /* 0x000fea0003800200 */
.L_x_453:
        /* <DEDUP_REMOVED lines=95> */
.L_x_459:
        /* <DEDUP_REMOVED lines=11> */
.L_x_952:


//--------------------- .text._Z19gemv_kernel_batchedI6__half7__half2Li128ELi1EEvPKT_S4_S4_PS2_iib --------------------------
	.section	.text._Z19gemv_kernel_batchedI6__half7__half2Li128ELi1EEvPKT_S4_S4_PS2_iib,"ax",@progbits
	.align	128
        .global         _Z19gemv_kernel_batchedI6__half7__half2Li128ELi1EEvPKT_S4_S4_PS2_iib
        .type           _Z19gemv_kernel_batchedI6__half7__half2Li128ELi1EEvPKT_S4_S4_PS2_iib,@function
        .size           _Z19gemv_kernel_batchedI6__half7__half2Li128ELi1EEvPKT_S4_S4_PS2_iib,(.L_x_953 - _Z19gemv_kernel_batchedI6__half7__half2Li128ELi1EEvPKT_S4_S4_PS2_iib)
        .other          _Z19gemv_kernel_batchedI6__half7__half2Li128ELi1EEvPKT_S4_S4_PS2_iib,@"STO_CUDA_ENTRY STV_DEFAULT"
_Z19gemv_kernel_batchedI6__half7__half2Li128ELi1EEvPKT_S4_S4_PS2_iib:
.text._Z19gemv_kernel_batchedI6__half7__half2Li128ELi1EEvPKT_S4_S4_PS2_iib:
        /* <DEDUP_REMOVED lines=40> */
.L_x_464:
        /* <DEDUP_REMOVED lines=18> */
.L_x_463:
[----:B------:R-:W-:Y:S05]  /*03a0*/  BSYNC.RECONVERGENT B1 ;  /* 0x0000000000017941 */ /* 0x000fea0003800200 */
.L_x_462:
        /* <DEDUP_REMOVED lines=11> */
.L_x_467:
        /* <DEDUP_REMOVED lines=137> */
.L_x_466:
[----:B------:R-:W-:Y:S05]  /*0cf0*/  BSYNC.RECONVERGENT B1 ;  /* 0x0000000000017941 */ /* 0x000fea0003800200 */
.L_x_465:
        /* <DEDUP_REMOVED lines=77> */
.L_x_469:
[----:B------:R-:W-:Y:S05]  /*11d0*/  BSYNC.RECONVERGENT B1 ;  /* 0x0000000000017941 */ /* 0x000fea0003800200 */
.L_x_468:
        /* <DEDUP_REMOVED lines=39> */
.L_x_461:
[----:B------:R-:W-:Y:S05]  /*1450*/  BSYNC.RECONVERGENT B0 ;  /* 0x0000000000007941 */ /* 0x000fea0003800200 */
.L_x_460:
        /* <DEDUP_REMOVED lines=59> */
.L_x_470:
[----:B------:R-:W-:Y:S01]  /*1810*/  FADD R6, R7, R6 ;  /* 0x0000000607067221 */ /* 0x000fe20000000000 */
[----:B---3--:R-:W-:-:S04]  /*1820*/  IMAD.WIDE.U32 R2, R0, 0x2, R4 ;  /* 0x0000000200027825 */ /* 0x008fc800078e0004 */
[----:B------:R-:W-:-:S05]  /*1830*/  F2FP.F16.F32.PACK_AB R6, RZ, R6 ;  /* 0x00000006ff06723e */ /* 0x000fca00000000ff */
[----:B------:R-:W-:Y:S01]  /*1840*/  STG.E.U16 desc[UR6][R2.64], R6 ;  /* 0x0000000602007986 */ /* 0x000fe2000c101506 */
[----:B------:R-:W-:Y:S05]  /*1850*/  EXIT ;  /* 0x000000000000794d */ /* 0x000fea0003800000 */
.L_x_471:
        /* <DEDUP_REMOVED lines=10> */
.L_x_953:


//--------------------- .text._Z19gemv_kernel_batchedI6__half7__half2Li64ELi8EEvPKT_S4_S4_PS2_iib --------------------------
	.section	.text._Z19gemv_kernel_batchedI6__half7__half2Li64ELi8EEvPKT_S4_S4_PS2_iib,"ax",@progbits
	.align	128
        .global         _Z19gemv_kernel_batchedI6__half7__half2Li64ELi8EEvPKT_S4_S4_PS2_iib
        .type           _Z19gemv_kernel_batchedI6__half7__half2Li64ELi8EEvPKT_S4_S4_PS2_iib,@function
        .size           _Z19gemv_kernel_batchedI6__half7__half2Li64ELi8EEvPKT_S4_S4_PS2_iib,(.L_x_954 - _Z19gemv_kernel_batchedI6__half7__half2Li64ELi8EEvPKT_S4_S4_PS2_iib)
        .other          _Z19gemv_kernel_batchedI6__half7__half2Li64ELi8EEvPKT_S4_S4_PS2_iib,@"STO_CUDA_ENTRY STV_DEFAULT"
_Z19gemv_kernel_batchedI6__half7__half2Li64ELi8EEvPKT_S4_S4_PS2_iib:
.text._Z19gemv_kernel_batchedI6__half7__half2Li64ELi8EEvPKT_S4_S4_PS2_iib:
        /* <DEDUP_REMOVED lines=53> */
.L_x_476:
        /* <DEDUP_REMOVED lines=58> */
.L_x_475:
[----:B------:R-:W-:Y:S05]  /*06f0*/  BSYNC.RECONVERGENT B1 ;  /* 0x0000000000017941 */ /* 0x000fea0003800200 */
.L_x_474:
[----:B------:R-:W-:Y:S05]  /*0700*/  @!P0 BRA `(.L_x_473) ;  /* 0x0000000c00608947 */ /* 0x000fea0003800000 */
[----:B------:R-:W-:-:S04]  /*0710*/  IMAD.WIDE R10, R3, 0xc, RZ ;  /* 0x0000000c030a7825 */ /* 0x000fc800078e02ff */
[----:B------:R-:W-:Y:S01]  /*0720*/  IMAD.WIDE.U32 R4, R7, 0x4, RZ ;  /* 0x0000000407047825 */ /* 0x000fe200078e00ff */
[----:B------:R-:W-:-:S04]  /*0730*/  IADD3 R13, P0, PT, -R10, 0x100, RZ ;  /* 0x000001000a0d7810 */ /* 0x000fc80007f1e1ff */
[----:B------:R-:W-:-:S09]  /*0740*/  IADD3.X R14, PT, PT, RZ, ~R11, RZ, P0, !PT ;  /* 0x8000000bff0e7210 */ /* 0x000fd200007fe4ff */
.L_x_477:
        /* <DEDUP_REMOVED lines=212> */
.L_x_473:
[----:B------:R-:W-:Y:S05]  /*1490*/  BSYNC.RECONVERGENT B0 ;  /* 0x0000000000007941 */ /* 0x000fea0003800200 */
.L_x_472:
        /* <DEDUP_REMOVED lines=50> */
.L_x_479:
[----:B------:R-:W-:Y:S05]  /*17c0*/  BSYNC.RECONVERGENT B0 ;  /* 0x0000000000007941 */ /* 0x000fea0003800200 */
.L_x_478:
        /* <DEDUP_REMOVED lines=95> */
.L_x_481:
[----:B------:R-:W-:Y:S05]  /*1dc0*/  BSYNC.RECONVERGENT B0 ;  /* 0x0000000000007941 */ /* 0x000fea0003800200 */
.L_x_480:
        /* <DEDUP_REMOVED lines=156> */
.L_x_482:
        /* <DEDUP_REMOVED lines=15> */
.L_x_954:


//--------------------- .text._Z19gemv_kernel_batchedI6__half7__half2Li64ELi7EEvPKT_S4_S4_PS2_iib --------------------------
	.section	.text._Z19gemv_kernel_batchedI6__half7__half2Li64ELi7EEvPKT_S4_S4_PS2_iib,"ax",@progbits
	.align	128
        .global         _Z19gemv_kernel_batchedI6__half7__half2Li64ELi7EEvPKT_S4_S4_PS2_iib
        .type           _Z19gemv_kernel_batchedI6__half7__half2Li64ELi7EEvPKT_S4_S4_PS2_iib,@function
        .size           _Z19gemv_kernel_batchedI6__half7__half2Li64ELi7EEvPKT_S4_S4_PS2_iib,(.L_x_955 - _Z19gemv_kernel_batchedI6__half7__half2Li64ELi7EEvPKT_S4_S4_PS2_iib)
        .other          _Z19gemv_kernel_batchedI6__half7__half2Li64ELi7EEvPKT_S4_S4_PS2_iib,@"STO_CUDA_ENTRY STV_DEFAULT"
_Z19gemv_kernel_batchedI6__half7__half2Li64ELi7EEvPKT_S4_S4_PS2_iib:
.text._Z19gemv_kernel_batchedI6__half7__half2Li64ELi7EEvPKT_S4_S4_PS2_iib:
        /* <DEDUP_REMOVED lines=51> */
.L_x_487:
        /* <DEDUP_REMOVED lines=52> */
.L_x_486:
[----:B------:R-:W-:Y:S05]  /*0670*/  BSYNC.RECONVERGENT B1 ;  /* 0x0000000000017941 */ /* 0x000fea0003800200 */
.L_x_485:
[----:B------:R-:W-:Y:S05]  /*0680*/  @!P0 BRA `(.L_x_484) ;  /* 0x0000000c00088947 */ /* 0x000fea0003800000 */
[----:B------:R-:W-:-:S04]  /*0690*/  IMAD.WIDE R14, R5, 0xa, RZ ;  /* 0x0000000a050e7825 */ /* 0x000fc800078e02ff */
[----:B------:R-:W-:Y:S01]  /*06a0*/  IMAD.WIDE.U32 R16, R4, 0x4, RZ ;  /* 0x0000000404107825 */ /* 0x000fe200078e00ff */
[----:B------:R-:W-:Y:S02]  /*06b0*/  IADD3 R8, P0, PT, -R14, 0x100, RZ ;  /* 0x000001000e087810 */ /* 0x000fe40007f1e1ff */
[----:B------:R-:W-:Y:S02]  /*06c0*/  MOV R6, R16 ;  /* 0x0000001000067202 */ /* 0x000fe40000000f00 */
[----:B------:R-:W-:Y:S02]  /*06d0*/  MOV R9, R17 ;  /* 0x0000001100097202 */ /* 0x000fe40000000f00 */
[----:B------:R-:W-:-:S07]  /*06e0*/  IADD3.X R10, PT, PT, RZ, ~R15, RZ, P0, !PT ;  /* 0x8000000fff0a7210 */ /* 0x000fce00007fe4ff */
.L_x_488:
        /* <DEDUP_REMOVED lines=188> */
.L_x_484:
[----:B------:R-:W-:Y:S05]  /*12b0*/  BSYNC.RECONVERGENT B0 ;  /* 0x0000000000007941 */ /* 0x000fea0003800200 */
.L_x_483:
        /* <DEDUP_REMOVED lines=44> */
.L_x_490:
[----:B------:R-:W-:Y:S05]  /*1580*/  BSYNC.RECONVERGENT B0 ;  /* 0x0000000000007941 */ /* 0x000fea0003800200 */
.L_x_489:
        /* <DEDUP_REMOVED lines=86> */
.L_x_492:
[----:B------:R-:W-:Y:S05]  /*1af0*/  BSYNC.RECONVERGENT B0 ;  /* 0x0000000000007941 */ /* 0x000fea0003800200 */
.L_x_491:
        /* <DEDUP_REMOVED lines=139> */
.L_x_493:
        /* <DEDUP_REMOVED lines=13> */
.L_x_955:


//--------------------- .text._Z19gemv_kernel_batchedI6__half7__half2Li64ELi6EEvPKT_S4_S4_PS2_iib --------------------------
	.section	.text._Z19gemv_kernel_batchedI6__half7__half2Li64ELi6EEvPKT_S4_S4_PS2_iib,"ax",@progbits
	.align	128
        .global         _Z19gemv_kernel_batchedI6__half7__half2Li64ELi6EEvPKT_S4_S4_PS2_iib
        .type           _Z19gemv_kernel_batchedI6__half7__half2Li64ELi6EEvPKT_S4_S4_PS2_iib,@function
        .size           _Z19gemv_kernel_batchedI6__half7__half2Li64ELi6EEvPKT_S4_S4_PS2_iib,(.L_x_956 - _Z19gemv_kernel_batchedI6__half7__half2Li64ELi6EEvPKT_S4_S4_PS2_iib)
        .other          _Z19gemv_kernel_batchedI6__half7__half2Li64ELi6EEvPKT_S4_S4_PS2_iib,@"STO_CUDA_ENTRY STV_DEFAULT"
_Z19gemv_kernel_batchedI6__half7__half2Li64ELi6EEvPKT_S4_S4_PS2_iib:
.text._Z19gemv_kernel_batchedI6__half7__half2Li64ELi6EEvPKT_S4_S4_PS2_iib:
        /* <DEDUP_REMOVED lines=49> */
.L_x_498:
        /* <DEDUP_REMOVED lines=46> */
.L_x_497:
[----:B------:R-:W-:Y:S05]  /*05f0*/  BSYNC.RECONVERGENT B1 ;  /* 0x0000000000017941 */ /* 0x000fea0003800200 */
.L_x_496:
[----:B------:R-:W-:Y:S05]  /*0600*/  @!P0 BRA `(.L_x_495) ;  /* 0x0000000800a88947 */ /* 0x000fea0003800000 */
[----:B------:R-:W-:-:S04]  /*0610*/  IMAD.WIDE R12, R5, 0x8, RZ ;  /* 0x00000008050c7825 */ /* 0x000fc800078e02ff */
[----:B------:R-:W-:Y:S01]  /*0620*/  IMAD.WIDE.U32 R10, R4, 0x4, RZ ;  /* 0x00000004040a7825 */ /* 0x000fe200078e00ff */
[----:B------:R-:W-:Y:S02]  /*0630*/  IADD3 R8, P0, PT, -R12, 0x100, RZ ;  /* 0x000001000c087810 */ /* 0x000fe40007f1e1ff */
[----:B------:R-:W-:Y:S02]  /*0640*/  MOV R6, R10 ;  /* 0x0000000a00067202 */ /* 0x000fe40000000f00 */
[----:B------:R-:W-:Y:S02]  /*0650*/  MOV R9, R11 ;  /* 0x0000000b00097202 */ /* 0x000fe40000000f00 */
[----:B------:R-:W-:-:S07]  /*0660*/  IADD3.X R10, PT, PT, RZ, ~R13, RZ, P0, !PT ;  /* 0x8000000dff0a7210 */ /* 0x000fce00007fe4ff */
.L_x_499:
        /* <DEDUP_REMOVED lines=164> */
.L_x_495:
[----:B------:R-:W-:Y:S05]  /*10b0*/  BSYNC.RECONVERGENT B0 ;  /* 0x0000000000007941 */ /* 0x000fea0003800200 */
.L_x_494:
        /* <DEDUP_REMOVED lines=39> */
.L_x_501:
[----:B------:R-:W-:Y:S05]  /*1330*/  BSYNC.RECONVERGENT B0 ;  /* 0x0000000000007941 */ /* 0x000fea0003800200 */
.L_x_500:
        /* <DEDUP_REMOVED lines=191> */
.L_x_502:
        /* <DEDUP_REMOVED lines=13> */
.L_x_956:


//--------------------- .text._Z19gemv_kernel_batchedI6__half7__half2Li64ELi5EEvPKT_S4_S4_PS2_iib --------------------------
	.section	.text._Z19gemv_kernel_batchedI6__half7__half2Li64ELi5EEvPKT_S4_S4_PS2_iib,"ax",@progbits
	.align	128
        .global         _Z19gemv_kernel_batchedI6__half7__half2Li64ELi5EEvPKT_S4_S4_PS2_iib
        .type           _Z19gemv_kernel_batchedI6__half7__half2Li64ELi5EEvPKT_S4_S4_PS2_iib,@function
        .size           _Z19gemv_kernel_batchedI6__half7__half2Li64ELi5EEvPKT_S4_S4_PS2_iib,(.L_x_957 - _Z19gemv_kernel_batchedI6__half7__half2Li64ELi5EEvPKT_S4_S4_PS2_iib)
        .other          _Z19gemv_kernel_batchedI6__half7__half2Li64ELi5EEvPKT_S4_S4_PS2_iib,@"STO_CUDA_ENTRY STV_DEFAULT"
_Z19gemv_kernel_batchedI6__half7__half2Li64ELi5EEvPKT_S4_S4_PS2_iib:
.text._Z19gemv_kernel_batchedI6__half7__half2Li64ELi5EEvPKT_S4_S4_PS2_iib:
        /* <DEDUP_REMOVED lines=45> */
.L_x_507:
        /* <DEDUP_REMOVED lines=40> */
.L_x_506:
[----:B------:R-:W-:Y:S05]  /*0550*/  BSYNC.RECONVERGENT B1 ;  /* 0x0000000000017941 */ /* 0x000fea0003800200 */
.L_x_505:
[----:B------:R-:W-:Y:S05]  /*0560*/  @!P0 BRA `(.L_x_504) ;  /* 0x0000000800448947 */ /* 0x000fea0003800000 */
[----:B------:R-:W-:-:S04]  /*0570*/  IMAD.WIDE R10, R5, 0x6, RZ ;  /* 0x00000006050a7825 */ /* 0x000fc800078e02ff */
[----:B------:R-:W-:Y:S01]  /*0580*/  IMAD.WIDE.U32 R8, R4, 0x4, RZ ;  /* 0x0000000404087825 */ /* 0x000fe200078e00ff */
[----:B------:R-:W-:Y:S02]  /*0590*/  IADD3 R10, P0, PT, -R10, 0x100, RZ ;  /* 0x000001000a0a7810 */ /* 0x000fe40007f1e1ff */
[----:B------:R-:W-:Y:S02]  /*05a0*/  MOV R6, R8 ;  /* 0x0000000800067202 */ /* 0x000fe40000000f00 */
[----:B------:R-:W-:-:S09]  /*05b0*/  IADD3.X R11, PT, PT, RZ, ~R11, RZ, P0, !PT ;  /* 0x8000000bff0b7210 */ /* 0x000fd200007fe4ff */
.L_x_508:
        /* <DEDUP_REMOVED lines=140> */
.L_x_504:
[----:B------:R-:W-:Y:S05]  /*0e80*/  BSYNC.RECONVERGENT B0 ;  /* 0x0000000000007941 */ /* 0x000fea0003800200 */
.L_x_503:
        /* <DEDUP_REMOVED lines=34> */
.L_x_510:
[----:B------:R-:W-:Y:S05]  /*10b0*/  BSYNC.RECONVERGENT B0 ;  /* 0x0000000000007941 */ /* 0x000fea0003800200 */
.L_x_509:
        /* <DEDUP_REMOVED lines=64> */
.L_x_512:
[----:B------:R-:W-:Y:S05]  /*14c0*/  BSYNC.RECONVERGENT B0 ;  /* 0x0000000000007941 */ /* 0x000fea0003800200 */
.L_x_511:
        /* <DEDUP_REMOVED lines=103> */
.L_x_513:
        /* <DEDUP_REMOVED lines=12> */
.L_x_957:


//--------------------- .text._Z19gemv_kernel_batchedI6__half7__half2Li64ELi4EEvPKT_S4_S4_PS2_iib --------------------------
	.section	.text._Z19gemv_kernel_batchedI6__half7__half2Li64ELi4EEvPKT_S4_S4_PS2_iib,"ax",@progbits
	.align	128
        .global         _Z19gemv_kernel_batchedI6__half7__half2Li64ELi4EEvPKT_S4_S4_PS2_iib
        .type           _Z19gemv_kernel_batchedI6__half7__half2Li64ELi4EEvPKT_S4_S4_PS2_iib,@function
        .size           _Z19gemv_kernel_batchedI6__half7__half2Li64ELi4EEvPKT_S4_S4_PS2_iib,(.L_x_958 - _Z19gemv_kernel_batchedI6__half7__half2Li64ELi4EEvPKT_S4_S4_PS2_iib)
        .other          _Z19gemv_kernel_batchedI6__half7__half2Li64ELi4EEvPKT_S4_S4_PS2_iib,@"STO_CUDA_ENTRY STV_DEFAULT"
_Z19gemv_kernel_batchedI6__half7__half2Li64ELi4EEvPKT_S4_S4_PS2_iib:
.text._Z19gemv_kernel_batchedI6__half7__half2Li64ELi4EEvPKT_S4_S4_PS2_iib:
        /* <DEDUP_REMOVED lines=43> */
.L_x_518:
        /* <DEDUP_REMOVED lines=35> */
.L_x_517:
[----:B------:R-:W-:Y:S05]  /*04e0*/  BSYNC.RECONVERGENT B1 ;  /* 0x0000000000017941 */ /* 0x000fea0003800200 */
.L_x_516:
        /* <DEDUP_REMOVED lines=8> */
.L_x_519:
        /* <DEDUP_REMOVED lines=109> */
.L_x_515:
[----:B------:R-:W-:Y:S05]  /*0c40*/  BSYNC.RECONVERGENT B0 ;  /* 0x0000000000007941 */ /* 0x000fea0003800200 */
.L_x_514:
        /* <DEDUP_REMOVED lines=31> */
.L_x_521:
[----:B------:R-:W-:Y:S05]  /*0e40*/  BSYNC.RECONVERGENT B0 ;  /* 0x0000000000007941 */ /* 0x000fea0003800200 */
.L_x_520:
        /* <DEDUP_REMOVED lines=137> */
.L_x_522:
        /* <DEDUP_REMOVED lines=10> */
.L_x_958:


//--------------------- .text._Z19gemv_kernel_batchedI6__half7__half2Li64ELi3EEvPKT_S4_S4_PS2_iib --------------------------
	.section	.text._Z19gemv_kernel_batchedI6__half7__half2Li64ELi3EEvPKT_S4_S4_PS2_iib,"ax",@progbits
	.align	128
        .global         _Z19gemv_kernel_batchedI6__half7__half2Li64ELi3EEvPKT_S4_S4_PS2_iib
        .type           _Z19gemv_kernel_batchedI6__half7__half2Li64ELi3EEvPKT_S4_S4_PS2_iib,@function
        .size           _Z19gemv_kernel_batchedI6__half7__half2Li64ELi3EEvPKT_S4_S4_PS2_iib,(.L_x_959 - _Z19gemv_kernel_batchedI6__half7__half2Li64ELi3EEvPKT_S4_S4_PS2_iib)
        .other          _Z19gemv_kernel_batchedI6__half7__half2Li64ELi3EEvPKT_S4_S4_PS2_iib,@"STO_CUDA_ENTRY STV_DEFAULT"
_Z19gemv_kernel_batchedI6__half7__half2Li64ELi3EEvPKT_S4_S4_PS2_iib:
.text._Z19gemv_kernel_batchedI6__half7__half2Li64ELi3EEvPKT_S4_S4_PS2_iib:
        /* <DEDUP_REMOVED lines=46> */
.L_x_527:
        /* <DEDUP_REMOVED lines=30> */
.L_x_526:
[----:B------:R-:W-:Y:S05]  /*04c0*/  BSYNC.RECONVERGENT B1 ;  /* 0x0000000000017941 */ /* 0x000fea0003800200 */
.L_x_525:
        /* <DEDUP_REMOVED lines=9> */
.L_x_528:
        /* <DEDUP_REMOVED lines=85> */
.L_x_524:
[----:B------:R-:W-:Y:S05]  /*0ab0*/  BSYNC.RECONVERGENT B0 ;  /* 0x0000000000007941 */ /* 0x000fea0003800200 */
.L_x_523:
        /* <DEDUP_REMOVED lines=153> */
.L_x_529:
        /* <DEDUP_REMOVED lines=11> */
.L_x_959:


//--------------------- .text._Z19gemv_kernel_batchedI6__half7__half2Li64ELi2EEvPKT_S4_S4_PS2_iib --------------------------
	.section	.text._Z19gemv_kernel_batchedI6__half7__half2Li64ELi2EEvPKT_S4_S4_PS2_iib,"ax",@progbits
	.align	128
        .global         _Z19gemv_kernel_batchedI6__half7__half2Li64ELi2EEvPKT_S4_S4_PS2_iib
        .type           _Z19gemv_kernel_batchedI6__half7__half2Li64ELi2EEvPKT_S4_S4_PS2_iib,@function
        .size           _Z19gemv_kernel_batchedI6__half7__half2Li64ELi2EEvPKT_S4_S4_PS2_iib,(.L_x_960 - _Z19gemv_kernel_batchedI6__half7__half2Li64ELi2EEvPKT_S4_S4_PS2_iib)
        .other          _Z19gemv_kernel_batchedI6__half7__half2Li64ELi2EEvPKT_S4_S4_PS2_iib,@"STO_CUDA_ENTRY STV_DEFAULT"
_Z19gemv_kernel_batchedI6__half7__half2Li64ELi2EEvPKT_S4_S4_PS2_iib:
.text._Z19gemv_kernel_batchedI6__half7__half2Li64ELi2EEvPKT_S4_S4_PS2_iib:
        /* <DEDUP_REMOVED lines=41> */
.L_x_534:
        /* <DEDUP_REMOVED lines=22> */
.L_x_533:
[----:B------:R-:W-:Y:S05]  /*03f0*/  BSYNC.RECONVERGENT B1 ;  /* 0x0000000000017941 */ /* 0x000fea0003800200 */
.L_x_532:
[----:B------:R-:W-:Y:S05]  /*0400*/  @!P0 BRA `(.L_x_531) ;  /* 0x0000000400108947 */ /* 0x000fea0003800000 */
[----:B------:R-:W0:Y:S01]  /*0410*/  LDC.64 R6, c[0x0][0x388] ;  /* 0x0000e200ff067b82 */ /* 0x000e220000000a00 */
[----:B------:R-:W-:-:S03]  /*0420*/  IMAD.WIDE.U32 R4, R0, 0x4, RZ ;  /* 0x0000000400047825 */ /* 0x000fc600078e00ff */
[----:B------:R-:W-:Y:S02]  /*0430*/  MOV R21, R4 ;  /* 0x0000000400157202 */ /* 0x000fe40000000f00 */
[----:B------:R-:W-:Y:S01]  /*0440*/  MOV R19, R5 ;  /* 0x0000000500137202 */ /* 0x000fe20000000f00 */
[----:B0-----:R-:W-:-:S07]  /*0450*/  IMAD.WIDE R4, R15, 0x2, R6 ;  /* 0x000000020f047825 */ /* 0x001fce00078e0206 */
.L_x_535:
        /* <DEDUP_REMOVED lines=63> */
.L_x_531:
[----:B------:R-:W-:Y:S05]  /*0850*/  BSYNC.RECONVERGENT B0 ;  /* 0x0000000000007941 */ /* 0x000fea0003800200 */
.L_x_530:
        /* <DEDUP_REMOVED lines=95> */
.L_x_536:
        /* <DEDUP_REMOVED lines=11> */
.L_x_960:


//--------------------- .text._Z19gemv_kernel_batchedI6__half7__half2Li64ELi1EEvPKT_S4_S4_PS2_iib --------------------------
	.section	.text._Z19gemv_kernel_batchedI6__half7__half2Li64ELi1EEvPKT_S4_S4_PS2_iib,"ax",@progbits
	.align	128
        .global         _Z19gemv_kernel_batchedI6__half7__half2Li64ELi1EEvPKT_S4_S4_PS2_iib
        .type           _Z19gemv_kernel_batchedI6__half7__half2Li64ELi1EEvPKT_S4_S4_PS2_iib,@function
        .size           _Z19gemv_kernel_batchedI6__half7__half2Li64ELi1EEvPKT_S4_S4_PS2_iib,(.L_x_961 - _Z19gemv_kernel_batchedI6__half7__half2Li64ELi1EEvPKT_S4_S4_PS2_iib)
        .other          _Z19gemv_kernel_batchedI6__half7__half2Li64ELi1EEvPKT_S4_S4_PS2_iib,@"STO_CUDA_ENTRY STV_DEFAULT"
_Z19gemv_kernel_batchedI6__half7__half2Li64ELi1EEvPKT_S4_S4_PS2_iib:
.text._Z19gemv_kernel_batchedI6__half7__half2Li64ELi1EEvPKT_S4_S4_PS2_iib:
        /* <DEDUP_REMOVED lines=40> */
.L_x_541:
        /* <DEDUP_REMOVED lines=18> */
.L_x_540:
[----:B------:R-:W-:Y:S05]  /*03a0*/  BSYNC.RECONVERGENT B1 ;  /* 0x0000000000017941 */ /* 0x000fea0003800200 */
.L_x_539:
        /* <DEDUP_REMOVED lines=11> */
.L_x_544:
        /* <DEDUP_REMOVED lines=137> */
.L_x_543:
[----:B------:R-:W-:Y:S05]  /*0cf0*/  BSYNC.RECONVERGENT B1 ;  /* 0x0000000000017941 */ /* 0x000fea0003800200 */
.L_x_542:
        /* <DEDUP_REMOVED lines=77> */
.L_x_546:
[----:B------:R-:W-:Y:S05]  /*11d0*/  BSYNC.RECONVERGENT B1 ;  /* 0x0000000000017941 */ /* 0x000fea0003800200 */
.L_x_545:
        /* <DEDUP_REMOVED lines=39> */
.L_x_538:
[----:B------:R-:W-:Y:S05]  /*1450*/  BSYNC.RECONVERGENT B0 ;  /* 0x0000000000007941 */ /* 0x000fea0003800200 */
.L_x_537:
        /* <DEDUP_REMOVED lines=59> */
.L_x_547:
[----:B------:R-:W-:Y:S01]  /*1810*/  FADD R6, R7, R6 ;  /* 0x0000000607067221 */ /* 0x000fe20000000000 */
[----:B---3--:R-:W-:-:S04]  /*1820*/  IMAD.WIDE.U32 R2, R0, 0x2, R4 ;  /* 0x0000000200027825 */ /* 0x008fc800078e0004 */
[----:B------:R-:W-:-:S05]  /*1830*/  F2FP.F16.F32.PACK_AB R6, RZ, R6 ;  /* 0x00000006ff06723e */ /* 0x000fca00000000ff */
[----:B------:R-:W-:Y:S01]  /*1840*/  STG.E.U16 desc[UR6][R2.64], R6 ;  /* 0x0000000602007986 */ /* 0x000fe2000c101506 */
[----:B------:R-:W-:Y:S05]  /*1850*/  EXIT ;  /* 0x000000000000794d */ /* 0x000fea0003800000 */
.L_x_548:
        /* <DEDUP_REMOVED lines=10> */
.L_x_961:


//--------------------- .text._Z19gemv_kernel_batchedI6__half7__half2Li32ELi8EEvPKT_S4_S4_PS2_iib --------------------------
	.section	.text._Z19gemv_kernel_batchedI6__half7__half2Li32ELi8EEvPKT_S4_S4_PS2_iib,"ax",@progbits
	.align	128
        .global         _Z19gemv_kernel_batchedI6__half7__half2Li32ELi8EEvPKT_S4_S4_PS2_iib
        .type           _Z19gemv_kernel_batchedI6__half7__half2Li32ELi8EEvPKT_S4_S4_PS2_iib,@function
        .size           _Z19gemv_kernel_batchedI6__half7__half2Li32ELi8EEvPKT_S4_S4_PS2_iib,(.L_x_962 - _Z19gemv_kernel_batchedI6__half7__half2Li32ELi8EEvPKT_S4_S4_PS2_iib)
        .other          _Z19gemv_kernel_batchedI6__half7__half2Li32ELi8EEvPKT_S4_S4_PS2_iib,@"STO_CUDA_ENTRY STV_DEFAULT"
_Z19gemv_kernel_batchedI6__half7__half2Li32ELi8EEvPKT_S4_S4_PS2_iib:
.text._Z19gemv_kernel_batchedI6__half7__half2Li32ELi8EEvPKT_S4_S4_PS2_iib:
        /* <DEDUP_REMOVED lines=53> */
.L_x_553:
        /* <DEDUP_REMOVED lines=58> */
.L_x_552:
[----:B------:R-:W-:Y:S05]  /*06f0*/  BSYNC.RECONVERGENT B1 ;  /* 0x0000000000017941 */ /* 0x000fea0003800200 */
.L_x_551:
[----:B------:R-:W-:Y:S05]  /*0700*/  @!P0 BRA `(.L_x_550) ;  /* 0x0000000c00608947 */ /* 0x000fea0003800000 */
[----:B------:R-:W-:-:S04]  /*0710*/  IMAD.WIDE R10, R3, 0xc, RZ ;  /* 0x0000000c030a7825 */ /* 0x000fc800078e02ff */
[----:B------:R-:W-:Y:S01]  /*0720*/  IMAD.WIDE.U32 R4, R7, 0x4, RZ ;  /* 0x0000000407047825 */ /* 0x000fe200078e00ff */
[----:B------:R-:W-:-:S04]  /*0730*/  IADD3 R13, P0, PT, -R10, 0x80, RZ ;  /* 0x000000800a0d7810 */ /* 0x000fc80007f1e1ff */
[----:B------:R-:W-:-:S09]  /*0740*/  IADD3.X R14, PT, PT, RZ, ~R11, RZ, P0, !PT ;  /* 0x8000000bff0e7210 */ /* 0x000fd200007fe4ff */
.L_x_554:
        /* <DEDUP_REMOVED lines=212> */
.L_x_550:
[----:B------:R-:W-:Y:S05]  /*1490*/  BSYNC.RECONVERGENT B0 ;  /* 0x0000000000007941 */ /* 0x000fea0003800200 */
.L_x_549:
        /* <DEDUP_REMOVED lines=50> */
.L_x_556:
[----:B------:R-:W-:Y:S05]  /*17c0*/  BSYNC.RECONVERGENT B0 ;  /* 0x0000000000007941 */ /* 0x000fea0003800200 */
.L_x_555:
        /* <DEDUP_REMOVED lines=38> */
[----:B------:R-:W1:Y:S01]  /*1a30*/  SHFL.BFLY PT, R10, R9, 0x4, 0x1f ;  /* 0x0c801f00090a7f89 */ /* 0x000e6200000e0000 */
[----:B--2---:R-:W-:-:S03]  /*1a40*/  FADD R4, R3, R2 ;  /* 0x0000000203047221 */ /* 0x004fc60000000000 */
[----:B------:R-:W2:Y:S01]  /*1a50*/  SHFL.BFLY PT, R16, R15, 0x4, 0x1f ;  /* 0x0c801f000f107f89 */ /* 0x000ea200000e0000 */
[----:B---3--:R-:W-:-:S03]  /*1a60*/  FADD R6, R5, R6 ;  /* 0x0000000605067221 */ /* 0x008fc60000000000 */
[----:B------:R-:W3:Y:S01]  /*1a70*/  SHFL.BFLY PT, R18, R17, 0x4, 0x1f ;  /* 0x0c801f0011127f89 */ /* 0x000ee200000e0000 */
[----:B----4-:R-:W-:-:S03]  /*1a80*/  FADD R12, R11, R12 ;  /* 0x0000000c0b0c7221 */ /* 0x010fc60000000000 */
[----:B------:R-:W4:Y:S01]  /*1a90*/  SHFL.BFLY PT, R3, R4, 0x2, 0x1f ;  /* 0x0c401f0004037f89 */ /* 0x000f2200000e0000 */
[----:B0-----:R-:W-:-:S03]  /*1aa0*/  FADD R14, R13, R14 ;  /* 0x0000000e0d0e7221 */ /* 0x001fc60000000000 */
[----:B------:R-:W0:Y:S01]  /*1ab0*/  SHFL.BFLY PT, R5, R6, 0x2, 0x1f ;  /* 0x0c401f0006057f89 */ /* 0x000e2200000e0000 */
[----:B-----5:R-:W-:-:S03]  /*1ac0*/  FADD R8, R7, R8 ;  /* 0x0000000807087221 */ /* 0x020fc60000000000 */
[----:B------:R-:W5:Y:S01]  /*1ad0*/  SHFL.BFLY PT, R11, R12, 0x2, 0x1f ;  /* 0x0c401f000c0b7f89 */ /* 0x000f6200000e0000 */
[----:B-1----:R-:W-:-:S03]  /*1ae0*/  FADD R10, R9, R10 ;  /* 0x0000000a090a7221 */ /* 0x002fc60000000000 */
[----:B------:R-:W1:Y:S01]  /*1af0*/  SHFL.BFLY PT, R7, R8, 0x2, 0x1f ;  /* 0x0c401f0008077f89 */ /* 0x000e6200000e0000 */
[----:B--2---:R-:W-:-:S03]  /*1b00*/  FADD R16, R15, R16 ;  /* 0x000000100f107221 */ /* 0x004fc60000000000 */
[----:B------:R-:W2:Y:S01]  /*1b10*/  SHFL.BFLY PT, R9, R10, 0x2, 0x1f ;  /* 0x0c401f000a097f89 */ /* 0x000ea200000e0000 */
[----:B---3--:R-:W-:-:S03]  /*1b20*/  FADD R18, R17, R18 ;  /* 0x0000001211127221 */ /* 0x008fc60000000000 */
[----:B------:R-:W3:Y:S04]  /*1b30*/  SHFL.BFLY PT, R13, R14, 0x2, 0x1f ;  /* 0x0c401f000e0d7f89 */ /* 0x000ee800000e0000 */
[----:B------:R-:W3:Y:S01]  /*1b40*/  SHFL.BFLY PT, R15, R16, 0x2, 0x1f ;  /* 0x0c401f00100f7f89 */ /* 0x000ee200000e0000 */
[----:B----4-:R-:W-:-:S03]  /*1b50*/  FADD R2, R4, R3 ;  /* 0x0000000304027221 */ /* 0x010fc60000000000 */
[----:B------:R-:W4:Y:S01]  /*1b60*/  SHFL.BFLY PT, R17, R18, 0x2, 0x1f ;  /* 0x0c401f0012117f89 */ /* 0x000f2200000e0000 */
[----:B0-----:R-:W-:Y:S01]  /*1b70*/  FADD R3, R6, R5 ;  /* 0x0000000506037221 */ /* 0x001fe20000000000 */
[----:B-----5:R-:W-:-:S04]  /*1b80*/  FADD R6, R12, R11 ;  /* 0x0000000b0c067221 */ /* 0x020fc80000000000 */
[----:B------:R0:W0:Y:S01]  /*1b90*/  SHFL.BFLY PT, R12, R3, 0x1, 0x1f ;  /* 0x0c201f00030c7f89 */ /* 0x00002200000e0000 */
[----:B-1----:R-:W-:-:S03]  /*1ba0*/  FADD R4, R8, R7 ;  /* 0x0000000708047221 */ /* 0x002fc60000000000 */
[----:B------:R1:W0:Y:S01]  /*1bb0*/  SHFL.BFLY PT, R7, R2, 0x1, 0x1f ;  /* 0x0c201f0002077f89 */ /* 0x00022200000e0000 */
[----:B--2---:R-:W-:Y:S01]  /*1bc0*/  FADD R5, R10, R9 ;  /* 0x000000090a057221 */ /* 0x004fe20000000000 */
[----:B---3--:R-:W-:Y:S02]  /*1bd0*/  FADD R8, R14, R13 ;  /* 0x0000000d0e087221 */ /* 0x008fe40000000000 */
[----:B------:R1:W2:Y:S01]  /*1be0*/  SHFL.BFLY PT, R13, R4, 0x1, 0x1f ;  /* 0x0c201f00040d7f89 */ /* 0x0002a200000e0000 */
[----:B------:R-:W-:-:S03]  /*1bf0*/  FADD R9, R16, R15 ;  /* 0x0000000f10097221 */ /* 0x000fc60000000000 */
[----:B------:R1:W3:Y:S01]  /*1c00*/  SHFL.BFLY PT, R14, R5, 0x1, 0x1f ;  /* 0x0c201f00050e7f89 */ /* 0x0002e200000e0000 */
[----:B----4-:R-:W-:-:S03]  /*1c10*/  FADD R19, R18, R17 ;  /* 0x0000001112137221 */ /* 0x010fc60000000000 */
[----:B------:R1:W4:Y:S04]  /*1c20*/  SHFL.BFLY PT, R15, R6, 0x1, 0x1f ;  /* 0x0c201f00060f7f89 */ /* 0x00032800000e0000 */
[----:B------:R1:W0:Y:S04]  /*1c30*/  SHFL.BFLY PT, R17, R8, 0x1, 0x1f ;  /* 0x0c201f0008117f89 */ /* 0x00022800000e0000 */
[----:B------:R1:W0:Y:S04]  /*1c40*/  SHFL.BFLY PT, R16, R9, 0x1, 0x1f ;  /* 0x0c201f0009107f89 */ /* 0x00022800000e0000 */
[----:B------:R1:W0:Y:S01]  /*1c50*/  SHFL.BFLY PT, R18, R19, 0x1, 0x1f ;  /* 0x0c201f0013127f89 */ /* 0x00022200000e0000 */
[----:B------:R-:W-:Y:S05]  /*1c60*/  @P0 EXIT ;  /* 0x000000000000094d */ /* 0x000fea0003800000 */
[----:B------:R-:W5:Y:S02]  /*1c70*/  LDC.U8 R10, c[0x0][0x3a8] ;  /* 0x0000ea00ff0a7b82 */ /* 0x000f640000000000 */
[----:B-----5:R-:W-:-:S04]  /*1c80*/  PRMT R10, R10, 0x8880, RZ ;  /* 0x000088800a0a7816 */ /* 0x020fc800000000ff */
[----:B------:R-:W-:-:S13]  /*1c90*/  ISETP.NE.AND P0, PT, R10, RZ, PT ;  /* 0x000000ff0a00720c */ /* 0x000fda0003f05270 */
[----:B------:R-:W5:Y:S02]  /*1ca0*/  @P0 LDC.64 R10, c[0x0][0x390] ;  /* 0x0000e400ff0a0b82 */ /* 0x000f640000000a00 */
[----:B-----5:R-:W-:-:S06]  /*1cb0*/  @P0 IMAD.WIDE.U32 R10, R0, 0x2, R10 ;  /* 0x00000002000a0825 */ /* 0x020fcc00078e000a */
[----:B------:R5:W5:Y:S01]  /*1cc0*/  @P0 LDG.E.U16.CONSTANT R10, desc[UR4][R10.64] ;  /* 0x000000040a0a0981 */ /* 0x000b62000c1e9500 */
[----:B0-----:R-:W-:Y:S01]  /*1cd0*/  FADD R21, R2, R7 ;  /* 0x0000000702157221 */ /* 0x001fe20000000000 */
[----:B------:R-:W-:Y:S01]  /*1ce0*/  FADD R23, R3, R12 ;  /* 0x0000000c03177221 */ /* 0x000fe20000000000 */
[----:B------:R-:W-:Y:S01]  /*1cf0*/  IADD3 R7, PT, PT, R0, UR6, RZ ;  /* 0x0000000600077c10 */ /* 0x000fe2000fffe0ff */
[----:B-1----:R-:W0:Y:S01]  /*1d00*/  LDC.64 R2, c[0x0][0x398] ;  /* 0x0000e600ff027b82 */ /* 0x002e220000000a00 */
[----:B------:R-:W-:Y:S02]  /*1d10*/  HFMA2 R12, -RZ, RZ, 0, 0 ;  /* 0x00000000ff0c7431 */ /* 0x000fe400000001ff */
[----:B----4-:R-:W-:Y:S01]  /*1d20*/  FADD R27, R6, R15 ;  /* 0x0000000f061b7221 */ /* 0x010fe20000000000 */
[----:B------:R-:W-:Y:S01]  /*1d30*/  IADD3 R15, PT, PT, R7, UR6, RZ ;  /* 0x00000006070f7c10 */ /* 0x000fe2000fffe0ff */
[----:B--2---:R-:W-:Y:S01]  /*1d40*/  FADD R13, R4, R13 ;  /* 0x0000000d040d7221 */ /* 0x004fe20000000000 */
[----:B---3--:R-:W-:Y:S01]  /*1d50*/  FADD R25, R5, R14 ;  /* 0x0000000e05197221 */ /* 0x008fe20000000000 */
[----:B-----5:R-:W-:Y:S01]  /*1d60*/  FADD R11, R9, R16 ;  /* 0x00000010090b7221 */ /* 0x020fe20000000000 */
[----:B------:R-:W-:Y:S01]  /*1d70*/  IADD3 R9, PT, PT, R15, UR6, RZ ;  /* 0x000000060f097c10 */ /* 0x000fe2000fffe0ff */
[----:B------:R-:W-:Y:S01]  /*1d80*/  FADD R17, R8, R17 ;  /* 0x0000001108117221 */ /* 0x000fe20000000000 */
[----:B------:R-:W-:Y:S01]  /*1d90*/  FADD R29, R19, R18 ;  /* 0x00000012131d7221 */ /* 0x000fe20000000000 */
[----:B0-----:R-:W-:-:S04]  /*1da0*/  IMAD.WIDE.U32 R14, R15, 0x2, R2 ;  /* 0x000000020f0e7825 */ /* 0x001fc800078e0002 */
[----:B------:R-:W-:-:S05]  /*1db0*/  @P0 HADD2.F32 R12, -RZ, R10.H0_H0 ;  /* 0x2000000aff0c0230 */ /* 0x000fca0000004100 */
        /* <DEDUP_REMOVED lines=38> */
.L_x_557:
        /* <DEDUP_REMOVED lines=14> */
.L_x_962:


//--------------------- .text._Z19gemv_kernel_batchedI6__half7__half2Li32ELi7EEvPKT_S4_S4_PS2_iib --------------------------
	.section	.text._Z19gemv_kernel_batchedI6__half7__half2Li32ELi7EEvPKT_S4_S4_PS2_iib,"ax",@progbits
	.align	128
        .global         _Z19gemv_kernel_batchedI6__half7__half2Li32ELi7EEvPKT_S4_S4_PS2_iib
        .type           _Z19gemv_kernel_batchedI6__half7__half2Li32ELi7EEvPKT_S4_S4_PS2_iib,@function
        .size           _Z19gemv_kernel_batchedI6__half7__half2Li32ELi7EEvPKT_S4_S4_PS2_iib,(.L_x_963 - _Z19gemv_kernel_batchedI6__half7__half2Li32ELi7EEvPKT_S4_S4_PS2_iib)
        .other          _Z19gemv_kernel_batchedI6__half7__half2Li32ELi7EEvPKT_S4_S4_PS2_iib,@"STO_CUDA_ENTRY STV_DEFAULT"
_Z19gemv_kernel_batchedI6__half7__half2Li32ELi7EEvPKT_S4_S4_PS2_iib:
.text._Z19gemv_kernel_batchedI6__half7__half2Li32ELi7EEvPKT_S4_S4_PS2_iib:
        /* <DEDUP_REMOVED lines=51> */
.L_x_562:
        /* <DEDUP_REMOVED lines=52> */
.L_x_561:
[----:B------:R-:W-:Y:S05]  /*0670*/  BSYNC.RECONVERGENT B1 ;  /* 0x0000000000017941 */ /* 0x000fea0003800200 */
.L_x_560:
[----:B------:R-:W-:Y:S05]  /*0680*/  @!P0 BRA `(.L_x_559) ;  /* 0x0000000c00088947 */ /* 0x000fea0003800000 */
[----:B------:R-:W-:-:S04]  /*0690*/  IMAD.WIDE R14, R5, 0xa, RZ ;  /* 0x0000000a050e7825 */ /* 0x000fc800078e02ff */
[----:B------:R-:W-:Y:S01]  /*06a0*/  IMAD.WIDE.U32 R16, R4, 0x4, RZ ;  /* 0x0000000404107825 */ /* 0x000fe200078e00ff */
[----:B------:R-:W-:Y:S02]  /*06b0*/  IADD3 R8, P0, PT, -R14, 0x80, RZ ;  /* 0x000000800e087810 */ /* 0x000fe40007f1e1ff */
[----:B------:R-:W-:Y:S02]  /*06c0*/  MOV R6, R16 ;  /* 0x0000001000067202 */ /* 0x000fe40000000f00 */
[----:B------:R-:W-:Y:S02]  /*06d0*/  MOV R9, R17 ;  /* 0x0000001100097202 */ /* 0x000fe40000000f00 */
[----:B------:R-:W-:-:S07]  /*06e0*/  IADD3.X R10, PT, PT, RZ, ~R15, RZ, P0, !PT ;  /* 0x8000000fff0a7210 */ /* 0x000fce00007fe4ff */
.L_x_563:
        /* <DEDUP_REMOVED lines=188> */
.L_x_559:
[----:B------:R-:W-:Y:S05]  /*12b0*/  BSYNC.RECONVERGENT B0 ;  /* 0x0000000000007941 */ /* 0x000fea0003800200 */
.L_x_558:
        /* <DEDUP_REMOVED lines=44> */
.L_x_565:
[----:B------:R-:W-:Y:S05]  /*1580*/  BSYNC.RECONVERGENT B0 ;  /* 0x0000000000007941 */ /* 0x000fea0003800200 */
.L_x_564:
        /* <DEDUP_REMOVED lines=52> */
[----:B------:R0:W1:Y:S01]  /*18d0*/  SHFL.BFLY PT, R13, R2, 0x1, 0x1f ;  /* 0x0c201f00020d7f89 */ /* 0x00006200000e0000 */
[----:B--2---:R-:W-:Y:S01]  /*18e0*/  FADD R7, R10, R9 ;  /* 0x000000090a077221 */ /* 0x004fe20000000000 */
[----:B---3--:R-:W-:-:S04]  /*18f0*/  FADD R14, R12, R11 ;  /* 0x0000000b0c0e7221 */ /* 0x008fc80000000000 */
[----:B------:R0:W2:Y:S01]  /*1900*/  SHFL.BFLY PT, R10, R7, 0x1, 0x1f ;  /* 0x0c201f00070a7f89 */ /* 0x0000a200000e0000 */
[----:B----4-:R-:W-:-:S03]  /*1910*/  FADD R16, R15, R16 ;  /* 0x000000100f107221 */ /* 0x010fc60000000000 */
[----:B------:R0:W3:Y:S01]  /*1920*/  SHFL.BFLY PT, R11, R6, 0x1, 0x1f ;  /* 0x0c201f00060b7f89 */ /* 0x0000e200000e0000 */
[----:B-----5:R-:W-:-:S03]  /*1930*/  FADD R18, R17, R18 ;  /* 0x0000001211127221 */ /* 0x020fc60000000000 */
[----:B------:R0:W4:Y:S01]  /*1940*/  SHFL.BFLY PT, R15, R14, 0x1, 0x1f ;  /* 0x0c201f000e0f7f89 */ /* 0x00012200000e0000 */
[----:B------:R-:W-:-:S03]  /*1950*/  FADD R20, R19, R20 ;  /* 0x0000001413147221 */ /* 0x000fc60000000000 */
        /* <DEDUP_REMOVED lines=11> */
[----:B---3--:R-:W-:Y:S01]  /*1a10*/  FADD R23, R6, R11 ;  /* 0x0000000b06177221 */ /* 0x008fe20000000000 */
[----:B0-----:R-:W-:Y:S01]  /*1a20*/  HFMA2 R6, -RZ, RZ, 0, 0 ;  /* 0x00000000ff067431 */ /* 0x001fe200000001ff */
[-C--:B------:R-:W-:Y:S01]  /*1a30*/  IADD3 R12, PT, PT, R0, R3.reuse, RZ ;  /* 0x00000003000c7210 */ /* 0x080fe20007ffe0ff */
[----:B--2---:R-:W-:Y:S01]  /*1a40*/  FADD R25, R7, R10 ;  /* 0x0000000a07197221 */ /* 0x004fe20000000000 */
[----:B------:R-:W-:Y:S01]  /*1a50*/  FADD R13, R2, R13 ;  /* 0x0000000d020d7221 */ /* 0x000fe20000000000 */
[----:B----4-:R-:W-:Y:S01]  /*1a60*/  FADD R15, R14, R15 ;  /* 0x0000000f0e0f7221 */ /* 0x010fe20000000000 */
[-C--:B------:R-:W-:Y:S01]  /*1a70*/  IADD3 R10, PT, PT, R12, R3.reuse, RZ ;  /* 0x000000030c0a7210 */ /* 0x080fe20007ffe0ff */
[----:B------:R-:W-:Y:S01]  /*1a80*/  FADD R27, R16, R17 ;  /* 0x00000011101b7221 */ /* 0x000fe20000000000 */
[----:B------:R-:W-:Y:S01]  /*1a90*/  FADD R19, R18, R19 ;  /* 0x0000001312137221 */ /* 0x000fe20000000000 */
[----:B------:R-:W-:Y:S01]  /*1aa0*/  FADD R21, R20, R21 ;  /* 0x0000001514157221 */ /* 0x000fe20000000000 */
[----:B------:R-:W-:Y:S01]  /*1ab0*/  IADD3 R11, PT, PT, R10, R3, RZ ;  /* 0x000000030a0b7210 */ /* 0x000fe20007ffe0ff */
        /* <DEDUP_REMOVED lines=35> */
.L_x_566:
        /* <DEDUP_REMOVED lines=9> */
.L_x_963:


//--------------------- .text._Z19gemv_kernel_batchedI6__half7__half2Li32ELi6EEvPKT_S4_S4_PS2_iib --------------------------
	.section	.text._Z19gemv_kernel_batchedI6__half7__half2Li32ELi6EEvPKT_S4_S4_PS2_iib,"ax",@progbits
	.align	128
        .global         _Z19gemv_kernel_batchedI6__half7__half2Li32ELi6EEvPKT_S4_S4_PS2_iib
        .type           _Z19gemv_kernel_batchedI6__half7__half2Li32ELi6EEvPKT_S4_S4_PS2_iib,@function
        .size           _Z19gemv_kernel_batchedI6__half7__half2Li32ELi6EEvPKT_S4_S4_PS2_iib,(.L_x_964 - _Z19gemv_kernel_batchedI6__half7__half2Li32ELi6EEvPKT_S4_S4_PS2_iib)
        .other          _Z19gemv_kernel_batchedI6__half7__half2Li32ELi6EEvPKT_S4_S4_PS2_iib,@"STO_CUDA_ENTRY STV_DEFAULT"
_Z19gemv_kernel_batchedI6__half7__half2Li32ELi6EEvPKT_S4_S4_PS2_iib:
.text._Z19gemv_kernel_batchedI6__half7__half2Li32ELi6EEvPKT_S4_S4_PS2_iib:
        /* <DEDUP_REMOVED lines=49> */
.L_x_571:
        /* <DEDUP_REMOVED lines=46> */
.L_x_570:
[----:B------:R-:W-:Y:S05]  /*05f0*/  BSYNC.RECONVERGENT B1 ;  /* 0x0000000000017941 */ /* 0x000fea0003800200 */
.L_x_569:
[----:B------:R-:W-:Y:S05]  /*0600*/  @!P0 BRA `(.L_x_568) ;  /* 0x0000000800a88947 */ /* 0x000fea0003800000 */
[----:B------:R-:W-:-:S04]  /*0610*/  IMAD.WIDE R12, R5, 0x8, RZ ;  /* 0x00000008050c7825 */ /* 0x000fc800078e02ff */
[----:B------:R-:W-:Y:S01]  /*0620*/  IMAD.WIDE.U32 R10, R4, 0x4, RZ ;  /* 0x00000004040a7825 */ /* 0x000fe200078e00ff */
[----:B------:R-:W-:Y:S02]  /*0630*/  IADD3 R8, P0, PT, -R12, 0x80, RZ ;  /* 0x000000800c087810 */ /* 0x000fe40007f1e1ff */
[----:B------:R-:W-:Y:S02]  /*0640*/  MOV R6, R10 ;  /* 0x0000000a00067202 */ /* 0x000fe40000000f00 */
[----:B------:R-:W-:Y:S02]  /*0650*/  MOV R9, R11 ;  /* 0x0000000b00097202 */ /* 0x000fe40000000f00 */
[----:B------:R-:W-:-:S07]  /*0660*/  IADD3.X R10, PT, PT, RZ, ~R13, RZ, P0, !PT ;  /* 0x8000000dff0a7210 */ /* 0x000fce00007fe4ff */
.L_x_572:
        /* <DEDUP_REMOVED lines=164> */
.L_x_568:
[----:B------:R-:W-:Y:S05]  /*10b0*/  BSYNC.RECONVERGENT B0 ;  /* 0x0000000000007941 */ /* 0x000fea0003800200 */
.L_x_567:
        /* <DEDUP_REMOVED lines=39> */
.L_x_574:
[----:B------:R-:W-:Y:S05]  /*1330*/  BSYNC.RECONVERGENT B0 ;  /* 0x0000000000007941 */ /* 0x000fea0003800200 */
.L_x_573:
        /* <DEDUP_REMOVED lines=63> */
[----:B------:R-:W-:Y:S01]  /*1730*/  HFMA2 R10, -RZ, RZ, 0, 0 ;  /* 0x00000000ff0a7431 */ /* 0x000fe200000001ff */
[-C--:B------:R-:W-:Y:S01]  /*1740*/  IADD3 R20, PT, PT, R0, R3.reuse, RZ ;  /* 0x0000000300147210 */ /* 0x080fe20007ffe0ff */
[----:B--2---:R-:W-:Y:S01]  /*1750*/  FADD R9, R2, R9 ;  /* 0x0000000902097221 */ /* 0x004fe20000000000 */
[----:B------:R-:W-:Y:S01]  /*1760*/  FADD R21, R8, R11 ;  /* 0x0000000b08157221 */ /* 0x000fe20000000000 */
[----:B---3--:R-:W-:Y:S01]  /*1770*/  FADD R13, R12, R13 ;  /* 0x0000000d0c0d7221 */ /* 0x008fe20000000000 */
[-C--:B------:R-:W-:Y:S01]  /*1780*/  IADD3 R11, PT, PT, R20, R3.reuse, RZ ;  /* 0x00000003140b7210 */ /* 0x080fe20007ffe0ff */
[----:B----4-:R-:W-:Y:S01]  /*1790*/  FADD R23, R14, R15 ;  /* 0x0000000f0e177221 */ /* 0x010fe20000000000 */
[----:B0-----:R-:W-:Y:S01]  /*17a0*/  FADD R17, R16, R17 ;  /* 0x0000001110117221 */ /* 0x001fe20000000000 */
[----:B------:R-:W-:Y:S01]  /*17b0*/  FADD R19, R18, R19 ;  /* 0x0000001312137221 */ /* 0x000fe20000000000 */
[----:B------:R-:W-:Y:S01]  /*17c0*/  IADD3 R12, PT, PT, R11, R3, RZ ;  /* 0x000000030b0c7210 */ /* 0x000fe20007ffe0ff */
[----:B-----5:R-:W-:-:S02]  /*17d0*/  @P0 HADD2.F32 R10, -RZ, R6.H0_H0 ;  /* 0x20000006ff0a0230 */ /* 0x020fc40000004100 */
[----:B------:R-:W-:-:S04]  /*17e0*/  IMAD.WIDE.U32 R6, R20, 0x2, R4 ;  /* 0x0000000214067825 */ /* 0x000fc800078e0004 */
[--C-:B------:R-:W-:Y:S01]  /*17f0*/  FADD R2, R9, R10.reuse ;  /* 0x0000000a09027221 */ /* 0x100fe20000000000 */
[--C-:B------:R-:W-:Y:S01]  /*1800*/  FADD R15, R13, R10.reuse ;  /* 0x0000000a0d0f7221 */ /* 0x100fe20000000000 */
[--C-:B------:R-:W-:Y:S01]  /*1810*/  FADD R14, R21, R10.reuse ;  /* 0x0000000a150e7221 */ /* 0x100fe20000000000 */
[-C--:B------:R-:W-:Y:S01]  /*1820*/  IADD3 R13, PT, PT, R12, R3.reuse, RZ ;  /* 0x000000030c0d7210 */ /* 0x080fe20007ffe0ff */
[--C-:B------:R-:W-:Y:S01]  /*1830*/  FADD R16, R23, R10.reuse ;  /* 0x0000000a17107221 */ /* 0x100fe20000000000 */
[----:B------:R-:W-:Y:S01]  /*1840*/  F2FP.F16.F32.PACK_AB R2, RZ, R2 ;  /* 0x00000002ff02723e */ /* 0x000fe200000000ff */
[--C-:B------:R-:W-:Y:S01]  /*1850*/  FADD R17, R17, R10.reuse ;  /* 0x0000000a11117221 */ /* 0x100fe20000000000 */
        /* <DEDUP_REMOVED lines=20> */
.L_x_575:
        /* <DEDUP_REMOVED lines=14> */
.L_x_964:


//--------------------- .text._Z19gemv_kernel_batchedI6__half7__half2Li32ELi5EEvPKT_S4_S4_PS2_iib --------------------------
	.section	.text._Z19gemv_kernel_batchedI6__half7__half2Li32ELi5EEvPKT_S4_S4_PS2_iib,"ax",@progbits
	.align	128
        .global         _Z19gemv_kernel_batchedI6__half7__half2Li32ELi5EEvPKT_S4_S4_PS2_iib
        .type           _Z19gemv_kernel_batchedI6__half7__half2Li32ELi5EEvPKT_S4_S4_PS2_iib,@function
        .size           _Z19gemv_kernel_batchedI6__half7__half2Li32ELi5EEvPKT_S4_S4_PS2_iib,(.L_x_965 - _Z19gemv_kernel_batchedI6__half7__half2Li32ELi5EEvPKT_S4_S4_PS2_iib)
        .other          _Z19gemv_kernel_batchedI6__half7__half2Li32ELi5EEvPKT_S4_S4_PS2_iib,@"STO_CUDA_ENTRY STV_DEFAULT"
_Z19gemv_kernel_batchedI6__half7__half2Li32ELi5EEvPKT_S4_S4_PS2_iib:
.text._Z19gemv_kernel_batchedI6__half7__half2Li32ELi5EEvPKT_S4_S4_PS2_iib:
        /* <DEDUP_REMOVED lines=45> */
.L_x_580:
        /* <DEDUP_REMOVED lines=40> */
.L_x_579:
[----:B------:R-:W-:Y:S05]  /*0550*/  BSYNC.RECONVERGENT B1 ;  /* 0x0000000000017941 */ /* 0x000fea0003800200 */
.L_x_578:
[----:B------:R-:W-:Y:S05]  /*0560*/  @!P0 BRA `(.L_x_577) ;  /* 0x0000000800448947 */ /* 0x000fea0003800000 */
[----:B------:R-:W-:-:S04]  /*0570*/  IMAD.WIDE R10, R5, 0x6, RZ ;  /* 0x00000006050a7825 */ /* 0x000fc800078e02ff */
[----:B------:R-:W-:Y:S01]  /*0580*/  IMAD.WIDE.U32 R8, R4, 0x4, RZ ;  /* 0x0000000404087825 */ /* 0x000fe200078e00ff */
[----:B------:R-:W-:Y:S02]  /*0590*/  IADD3 R10, P0, PT, -R10, 0x80, RZ ;  /* 0x000000800a0a7810 */ /* 0x000fe40007f1e1ff */
[----:B------:R-:W-:Y:S02]  /*05a0*/  MOV R6, R8 ;  /* 0x0000000800067202 */ /* 0x000fe40000000f00 */
[----:B------:R-:W-:-:S09]  /*05b0*/  IADD3.X R11, PT, PT, RZ, ~R11, RZ, P0, !PT ;  /* 0x8000000bff0b7210 */ /* 0x000fd200007fe4ff */
.L_x_581:
        /* <DEDUP_REMOVED lines=140> */
.L_x_577:
[----:B------:R-:W-:Y:S05]  /*0e80*/  BSYNC.RECONVERGENT B0 ;  /* 0x0000000000007941 */ /* 0x000fea0003800200 */
.L_x_576:
        /* <DEDUP_REMOVED lines=34> */
.L_x_583:
[----:B------:R-:W-:Y:S05]  /*10b0*/  BSYNC.RECONVERGENT B0 ;  /* 0x0000000000007941 */ /* 0x000fea0003800200 */
.L_x_582:
        /* <DEDUP_REMOVED lines=30> */
[----:B---3--:R-:W-:-:S04]  /*12a0*/  FADD R15, R14, R9 ;  /* 0x000000090e0f7221 */ /* 0x008fc80000000000 */
[----:B------:R-:W1:Y:S01]  /*12b0*/  SHFL.BFLY PT, R9, R12, 0x2, 0x1f ;  /* 0x0c401f000c097f89 */ /* 0x000e6200000e0000 */
[----:B----4-:R-:W-:-:S03]  /*12c0*/  FADD R18, R17, R6 ;  /* 0x0000000611127221 */ /* 0x010fc60000000000 */
[----:B------:R-:W2:Y:S04]  /*12d0*/  SHFL.BFLY PT, R6, R7, 0x2, 0x1f ;  /* 0x0c401f0007067f89 */ /* 0x000ea800000e0000 */
[----:B------:R-:W3:Y:S04]  /*12e0*/  SHFL.BFLY PT, R16, R15, 0x2, 0x1f ;  /* 0x0c401f000f107f89 */ /* 0x000ee800000e0000 */
[----:B------:R-:W4:Y:S01]  /*12f0*/  SHFL.BFLY PT, R11, R18, 0x2, 0x1f ;  /* 0x0c401f00120b7f89 */ /* 0x000f2200000e0000 */
[----:B0-----:R-:W-:Y:S01]  /*1300*/  FADD R8, R5, R4 ;  /* 0x0000000405087221 */ /* 0x001fe20000000000 */
[----:B-1----:R-:W-:Y:S01]  /*1310*/  FADD R10, R12, R9 ;  /* 0x000000090c0a7221 */ /* 0x002fe20000000000 */
[----:B--2---:R-:W-:-:S04]  /*1320*/  FADD R2, R7, R6 ;  /* 0x0000000607027221 */ /* 0x004fc80000000000 */
[----:B------:R0:W1:Y:S01]  /*1330*/  SHFL.BFLY PT, R13, R10, 0x1, 0x1f ;  /* 0x0c201f000a0d7f89 */ /* 0x00006200000e0000 */
[----:B---3--:R-:W-:-:S03]  /*1340*/  FADD R16, R15, R16 ;  /* 0x000000100f107221 */ /* 0x008fc60000000000 */
[----:B------:R0:W2:Y:S01]  /*1350*/  SHFL.BFLY PT, R9, R2, 0x1, 0x1f ;  /* 0x0c201f0002097f89 */ /* 0x0000a200000e0000 */
[----:B----4-:R-:W-:-:S03]  /*1360*/  FADD R14, R18, R11 ;  /* 0x0000000b120e7221 */ /* 0x010fc60000000000 */
[----:B------:R0:W3:Y:S04]  /*1370*/  SHFL.BFLY PT, R15, R16, 0x1, 0x1f ;  /* 0x0c201f00100f7f89 */ /* 0x0000e800000e0000 */
        /* <DEDUP_REMOVED lines=12> */
[----:B----4-:R-:W-:Y:S01]  /*1440*/  FADD R11, R8, R11 ;  /* 0x0000000b080b7221 */ /* 0x010fe20000000000 */
[----:B--2---:R-:W-:Y:S01]  /*1450*/  FADD R9, R2, R9 ;  /* 0x0000000902097221 */ /* 0x004fe20000000000 */
[----:B------:R-:W-:Y:S01]  /*1460*/  FADD R19, R10, R13 ;  /* 0x0000000d0a137221 */ /* 0x000fe20000000000 */
[-C--:B0-----:R-:W-:Y:S01]  /*1470*/  IADD3 R8, PT, PT, R18, R3.reuse, RZ ;  /* 0x0000000312087210 */ /* 0x081fe20007ffe0ff */
[----:B---3--:R-:W-:Y:S01]  /*1480*/  FADD R21, R16, R15 ;  /* 0x0000000f10157221 */ /* 0x008fe20000000000 */
[----:B------:R-:W-:Y:S02]  /*1490*/  FADD R17, R14, R17 ;  /* 0x000000110e117221 */ /* 0x000fe40000000000 */
        /* <DEDUP_REMOVED lines=24> */
.L_x_584:
        /* <DEDUP_REMOVED lines=14> */
.L_x_965:


//--------------------- .text._Z19gemv_kernel_batchedI6__half7__half2Li32ELi4EEvPKT_S4_S4_PS2_iib --------------------------
	.section	.text._Z19gemv_kernel_batchedI6__half7__half2Li32ELi4EEvPKT_S4_S4_PS2_iib,"ax",@progbits
	.align	128
        .global         _Z19gemv_kernel_batchedI6__half7__half2Li32ELi4EEvPKT_S4_S4_PS2_iib
        .type           _Z19gemv_kernel_batchedI6__half7__half2Li32ELi4EEvPKT_S4_S4_PS2_iib,@function
        .size           _Z19gemv_kernel_batchedI6__half7__half2Li32ELi4EEvPKT_S4_S4_PS2_iib,(.L_x_966 - _Z19gemv_kernel_batchedI6__half7__half2Li32ELi4EEvPKT_S4_S4_PS2_iib)
        .other          _Z19gemv_kernel_batchedI6__half7__half2Li32ELi4EEvPKT_S4_S4_PS2_iib,@"STO_CUDA_ENTRY STV_DEFAULT"
_Z19gemv_kernel_batchedI6__half7__half2Li32ELi4EEvPKT_S4_S4_PS2_iib:
.text._Z19gemv_kernel_batchedI6__half7__half2Li32ELi4EEvPKT_S4_S4_PS2_iib:
        /* <DEDUP_REMOVED lines=43> */
.L_x_589:
        /* <DEDUP_REMOVED lines=35> */
.L_x_588:
[----:B------:R-:W-:Y:S05]  /*04e0*/  BSYNC.RECONVERGENT B1 ;  /* 0x0000000000017941 */ /* 0x000fea0003800200 */
.L_x_587:
        /* <DEDUP_REMOVED lines=8> */
.L_x_590:
        /* <DEDUP_REMOVED lines=109> */
.L_x_586:
[----:B------:R-:W-:Y:S05]  /*0c40*/  BSYNC.RECONVERGENT B0 ;  /* 0x0000000000007941 */ /* 0x000fea0003800200 */
.L_x_585:
        /* <DEDUP_REMOVED lines=31> */
.L_x_592:
[----:B------:R-:W-:Y:S05]  /*0e40*/  BSYNC.RECONVERGENT B0 ;  /* 0x0000000000007941 */ /* 0x000fea0003800200 */
.L_x_591:
        /* <DEDUP_REMOVED lines=39> */
[----:B------:R-:W0:Y:S01]  /*10c0*/  LDC R14, c[0x0][0x3a0] ;  /* 0x0000e800ff0e7b82 */ /* 0x000e220000000800 */
[----:B-----5:R-:W-:-:S04]  /*10d0*/  PRMT R2, R2, 0x8880, RZ ;  /* 0x0000888002027816 */ /* 0x020fc800000000ff */
[----:B------:R-:W-:-:S03]  /*10e0*/  ISETP.NE.AND P0, PT, R2, RZ, PT ;  /* 0x000000ff0200720c */ /* 0x000fc60003f05270 */
[----:B------:R-:W5:Y:S10]  /*10f0*/  LDC.64 R2, c[0x0][0x398] ;  /* 0x0000e600ff027b82 */ /* 0x000f740000000a00 */
[----:B------:R-:W1:Y:S02]  /*1100*/  @P0 LDC.64 R4, c[0x0][0x390] ;  /* 0x0000e400ff040b82 */ /* 0x000e640000000a00 */
[----:B-1----:R-:W-:-:S06]  /*1110*/  @P0 IMAD.WIDE.U32 R4, R0, 0x2, R4 ;  /* 0x0000000200040825 */ /* 0x002fcc00078e0004 */
[----:B------:R-:W5:Y:S01]  /*1120*/  @P0 LDG.E.U16.CONSTANT R4, desc[UR6][R4.64] ;  /* 0x0000000604040981 */ /* 0x000f62000c1e9500 */
[----:B------:R-:W-:Y:S01]  /*1130*/  HFMA2 R10, -RZ, RZ, 0, 0 ;  /* 0x00000000ff0a7431 */ /* 0x000fe200000001ff */
[-C--:B0-----:R-:W-:Y:S01]  /*1140*/  IADD3 R13, PT, PT, R0, R14.reuse, RZ ;  /* 0x0000000e000d7210 */ /* 0x081fe20007ffe0ff */
[----:B------:R-:W-:Y:S01]  /*1150*/  FADD R7, R6, R7 ;  /* 0x0000000706077221 */ /* 0x000fe20000000000 */
[----:B--2---:R-:W-:Y:S01]  /*1160*/  FADD R9, R8, R9 ;  /* 0x0000000908097221 */ /* 0x004fe20000000000 */
[----:B---3--:R-:W-:Y:S01]  /*1170*/  FADD R19, R11, R12 ;  /* 0x0000000c0b137221 */ /* 0x008fe20000000000 */
[----:B------:R-:W-:Y:S01]  /*1180*/  IADD3 R17, PT, PT, R13, R14, RZ ;  /* 0x0000000e0d117210 */ /* 0x000fe20007ffe0ff */
[----:B----4-:R-:W-:-:S03]  /*1190*/  FADD R21, R16, R15 ;  /* 0x0000000f10157221 */ /* 0x010fc60000000000 */
        /* <DEDUP_REMOVED lines=19> */
.L_x_593:
        /* <DEDUP_REMOVED lines=11> */
.L_x_966:


//--------------------- .text._Z19gemv_kernel_batchedI6__half7__half2Li32ELi3EEvPKT_S4_S4_PS2_iib --------------------------
	.section	.text._Z19gemv_kernel_batchedI6__half7__half2Li32ELi3EEvPKT_S4_S4_PS2_iib,"ax",@progbits
	.align	128
        .global         _Z19gemv_kernel_batchedI6__half7__half2Li32ELi3EEvPKT_S4_S4_PS2_iib
        .type           _Z19gemv_kernel_batchedI6__half7__half2Li32ELi3EEvPKT_S4_S4_PS2_iib,@function
        .size           _Z19gemv_kernel_batchedI6__half7__half2Li32ELi3EEvPKT_S4_S4_PS2_iib,(.L_x_967 - _Z19gemv_kernel_batchedI6__half7__half2Li32ELi3EEvPKT_S4_S4_PS2_iib)
        .other          _Z19gemv_kernel_batchedI6__half7__half2Li32ELi3EEvPKT_S4_S4_PS2_iib,@"STO_CUDA_ENTRY STV_DEFAULT"
_Z19gemv_kernel_batchedI6__half7__half2Li32ELi3EEvPKT_S4_S4_PS2_iib:
.text._Z19gemv_kernel_batchedI6__half7__half2Li32ELi3EEvPKT_S4_S4_PS2_iib:
        /* <DEDUP_REMOVED lines=10> */
[----:B------:R-:W-:Y:S01]  /*00a0*/  CS2R R18, SRZ ;  /* 0x0000000000127805 */ /* 0x000fe2000001ff00 */
[----:B------:R-:W2:Y:S01]  /*00b0*/  LDCU.64 UR4, c[0x0][0x380] ;  /* 0x00007000ff0477ac */ /* 0x000ea20008000a00 */
        /* <DEDUP_REMOVED lines=19> */
[----:B------:R-:W-:Y:S02]  /*01f0*/  LEA.HI R6, R6, 0x1, RZ, 0x1b ;  /* 0x0000000106067811 */ /* 0x000fe400078fd8ff */
[----:B------:R-:W-:Y:S02]  /*0200*/  CS2R R18, SRZ ;  /* 0x0000000000127805 */ /* 0x000fe4000001ff00 */
[----:B------:R-:W-:Y:S01]  /*0210*/  MOV R16, RZ ;  /* 0x000000ff00107202 */ /* 0x000fe20000000f00 */
[----:B------:R-:W-:Y:S01]  /*0220*/  UIMAD.WIDE UR8, UR7, 0x2, URZ ;  /* 0x00000002070878a5 */ /* 0x000fe2000f8e02ff */
[----:B------:R-:W-:Y:S02]  /*0230*/  LOP3.LUT R6, R6, 0x3, RZ, 0xc0, !PT ;  /* 0x0000000306067812 */ /* 0x000fe400078ec0ff */
[----:B------:R-:W-:-:S02]  /*0240*/  MOV R14, R0 ;  /* 0x00000000000e7202 */ /* 0x000fc40000000f00 */
[----:B------:R-:W-:Y:S02]  /*0250*/  IADD3 R8, PT, PT, -R6, RZ, RZ ;  /* 0x000000ff06087210 */ /* 0x000fe40007ffe1ff */
[----:B------:R-:W-:Y:S02]  /*0260*/  MOV R4, UR8 ;  /* 0x0000000800047c02 */ /* 0x000fe40008000f00 */
[----:B------:R-:W-:-:S03]  /*0270*/  MOV R5, UR9 ;  /* 0x0000000900057c02 */ /* 0x000fc60008000f00 */
[----:B------:R-:W-:-:S03]  /*0280*/  IMAD.WIDE.U32 R4, R0, 0x4, R4 ;  /* 0x0000000400047825 */ /* 0x000fc600078e0004 */
[----:B-1----:R-:W-:Y:S01]  /*0290*/  IADD3 R4, P1, PT, R4, UR12, RZ ;  /* 0x0000000c04047c10 */ /* 0x002fe2000ff3e0ff */
[----:B0-----:R-:W-:-:S03]  /*02a0*/  IMAD.WIDE.U32 R2, R0, 0x4, R2 ;  /* 0x0000000400027825 */ /* 0x001fc600078e0002 */
[----:B------:R-:W-:-:S09]  /*02b0*/  IADD3.X R5, PT, PT, R5, UR13, RZ, P1, !PT ;  /* 0x0000000d05057c10 */ /* 0x000fd20008ffe4ff */
.L_x_598:
        /* <DEDUP_REMOVED lines=30> */
.L_x_597:
[----:B------:R-:W-:Y:S05]  /*04a0*/  BSYNC.RECONVERGENT B1 ;  /* 0x0000000000017941 */ /* 0x000fea0003800200 */
.L_x_596:
        /* <DEDUP_REMOVED lines=9> */
.L_x_599:
        /* <DEDUP_REMOVED lines=20> */
[C---:B------:R-:W-:Y:S02]  /*0680*/  FFMA R23, R24.reuse, R23, R18 ;  /* 0x0000001718177223 */ /* 0x040fe40000000012 */
[----:B------:R-:W2:Y:S01]  /*0690*/  LDG.E.CONSTANT R18, desc[UR14][R10.64+0x80] ;  /* 0x0000800e0a127981 */ /* 0x000ea2000c1e9900 */
[----:B------:R-:W-:-:S03]  /*06a0*/  FFMA R24, R24, R19, R16 ;  /* 0x0000001318187223 */ /* 0x000fc60000000010 */
[----:B------:R-:W3:Y:S04]  /*06b0*/  LDG.E.CONSTANT R19, desc[UR14][R2.64+0x80] ;  /* 0x0000800e02137981 */ /* 0x000ee8000c1e9900 */
[----:B------:R-:W4:Y:S01]  /*06c0*/  LDG.E.CONSTANT R16, desc[UR14][R8.64+0x80] ;  /* 0x0000800e08107981 */ /* 0x000f22000c1e9900 */
[----:B------:R-:W-:Y:S02]  /*06d0*/  HADD2.F32 R27, -RZ, R27.H1_H1 ;  /* 0x3000001bff1b7230 */ /* 0x000fe40000004100 */
[----:B------:R-:W-:Y:S02]  /*06e0*/  HADD2.F32 R25, -RZ, R25.H1_H1 ;  /* 0x30000019ff197230 */ /* 0x000fe40000004100 */
[----:B------:R-:W-:-:S03]  /*06f0*/  HADD2.F32 R22, -RZ, R22.H1_H1 ;  /* 0x30000016ff167230 */ /* 0x000fc60000004100 */
[C---:B------:R-:W-:Y:S01]  /*0700*/  FFMA R26, R27.reuse, R25, R26 ;  /* 0x000000191b1a7223 */ /* 0x040fe2000000001a */
[----:B------:R-:W-:Y:S02]  /*0710*/  HADD2.F32 R25, -RZ, R21.H1_H1 ;  /* 0x30000015ff197230 */ /* 0x000fe40000004100 */
[C---:B------:R-:W-:Y:S01]  /*0720*/  FFMA R21, R27.reuse, R22, R23 ;  /* 0x000000161b157223 */ /* 0x040fe20000000017 */
[--C-:B------:R-:W-:Y:S02]  /*0730*/  HADD2.F32 R23, -RZ, R20.reuse.H0_H0 ;  /* 0x20000014ff177230 */ /* 0x100fe40000004100 */
[----:B------:R-:W-:Y:S01]  /*0740*/  FFMA R22, R27, R25, R24 ;  /* 0x000000191b167223 */ /* 0x000fe20000000018 */
[----:B------:R-:W-:Y:S02]  /*0750*/  HADD2.F32 R20, -RZ, R20.H1_H1 ;  /* 0x30000014ff147230 */ /* 0x000fe40000004100 */
[----:B--2---:R-:W-:Y:S02]  /*0760*/  HADD2.F32 R25, -RZ, R18.H0_H0 ;  /* 0x20000012ff197230 */ /* 0x004fe40000004100 */
[----:B---3--:R-:W-:-:S02]  /*0770*/  HADD2.F32 R27, -RZ, R19.H0_H0 ;  /* 0x20000013ff1b7230 */ /* 0x008fc40000004100 */
[----:B----4-:R-:W-:-:S03]  /*0780*/  HADD2.F32 R24, -RZ, R16.H0_H0 ;  /* 0x20000010ff187230 */ /* 0x010fc60000004100 */
[C---:B------:R-:W-:Y:S01]  /*0790*/  FFMA R27, R23.reuse, R27, R26 ;  /* 0x0000001b171b7223 */ /* 0x040fe2000000001a */
[C---:B------:R-:W-:Y:S01]  /*07a0*/  FFMA R22, R23.reuse, R25, R22 ;  /* 0x0000001917167223 */ /* 0x040fe20000000016 */
[----:B------:R-:W-:Y:S01]  /*07b0*/  HADD2.F32 R26, -RZ, R19.H1_H1 ;  /* 0x30000013ff1a7230 */ /* 0x000fe20000004100 */
[----:B------:R0:W2:Y:S01]  /*07c0*/  LDG.E.CONSTANT R25, desc[UR14][R8.64+0x100] ;  /* 0x0001000e08197981 */ /* 0x0000a2000c1e9900 */
[----:B------:R-:W-:-:S03]  /*07d0*/  FFMA R21, R23, R24, R21 ;  /* 0x0000001817157223 */ /* 0x000fc60000000015 */
[----:B------:R-:W3:Y:S04]  /*07e0*/  LDG.E.CONSTANT R23, desc[UR14][R12.64+0x100] ;  /* 0x0001000e0c177981 */ /* 0x000ee8000c1e9900 */
[----:B------:R-:W4:Y:S04]  /*07f0*/  LDG.E.CONSTANT R19, desc[UR14][R10.64+0x100] ;  /* 0x0001000e0a137981 */ /* 0x000f28000c1e9900 */
[----:B------:R-:W5:Y:S01]  /*0800*/  LDG.E.CONSTANT R24, desc[UR14][R2.64+0x100] ;  /* 0x0001000e02187981 */ /* 0x000f62000c1e9900 */
[----:B------:R-:W-:-:S03]  /*0810*/  FFMA R26, R20, R26, R27 ;  /* 0x0000001a141a7223 */ /* 0x000fc6000000001b */
[----:B------:R-:W5:Y:S04]  /*0820*/  LDG.E.CONSTANT R27, desc[UR14][R12.64+0x180] ;  /* 0x0001800e0c1b7981 */ /* 0x000f68000c1e9900 */
[----:B------:R1:W5:Y:S01]  /*0830*/  LDG.E.CONSTANT R10, desc[UR14][R10.64+0x180] ;  /* 0x0001800e0a0a7981 */ /* 0x000362000c1e9900 */
[----:B------:R-:W-:Y:S02]  /*0840*/  HADD2.F32 R16, -RZ, R16.H1_H1 ;  /* 0x30000010ff107230 */ /* 0x000fe40000004100 */
[----:B------:R-:W-:-:S03]  /*0850*/  HADD2.F32 R18, -RZ, R18.H1_H1 ;  /* 0x30000012ff127230 */ /* 0x000fc60000004100 */
[C---:B------:R-:W-:Y:S02]  /*0860*/  FFMA R16, R20.reuse, R16, R21 ;  /* 0x0000001014107223 */ /* 0x040fe40000000015 */
[----:B------:R-:W-:Y:S01]  /*0870*/  FFMA R22, R20, R18, R22 ;  /* 0x0000001214167223 */ /* 0x000fe20000000016 */
[----:B------:R-:W-:-:S04]  /*0880*/  IADD3 R14, PT, PT, R14, 0x80, RZ ;  /* 0x000000800e0e7810 */ /* 0x000fc80007ffe0ff */
[----:B------:R-:W-:Y:S01]  /*0890*/  ISETP.GE.AND P0, PT, R14, UR6, PT ;  /* 0x000000060e007c0c */ /* 0x000fe2000bf06270 */
[----:B0-----:R-:W-:Y:S02]  /*08a0*/  HADD2.F32 R9, -RZ, R28.H0_H0 ;  /* 0x2000001cff097230 */ /* 0x001fe40000004100 */
[--C-:B-1----:R-:W-:Y:S02]  /*08b0*/  HADD2.F32 R11, -RZ, R29.reuse.H0_H0 ;  /* 0x2000001dff0b7230 */ /* 0x102fe40000004100 */
[----:B------:R-:W-:Y:S01]  /*08c0*/  HADD2.F32 R29, -RZ, R29.H1_H1 ;  /* 0x3000001dff1d7230 */ /* 0x000fe20000004100 */
[----:B------:R-:W-:-:S04]  /*08d0*/  IADD3 R17, P1, PT, R17, 0x200, RZ ;  /* 0x0000020011117810 */ /* 0x000fc80007f3e0ff */
[----:B------:R-:W-:Y:S01]  /*08e0*/  IADD3.X R15, PT, PT, RZ, R15, RZ, P1, !PT ;  /* 0x0000000fff0f7210 */ /* 0x000fe20000ffe4ff */
[----:B--2---:R-:W-:Y:S02]  /*08f0*/  HADD2.F32 R20, -RZ, R25.H0_H0 ;  /* 0x20000019ff147230 */ /* 0x004fe40000004100 */
[----:B---3--:R-:W-:Y:S02]  /*0900*/  HADD2.F32 R21, -RZ, R23.H0_H0 ;  /* 0x20000017ff157230 */ /* 0x008fe40000004100 */
[----:B----4-:R-:W-:-:S03]  /*0910*/  HADD2.F32 R8, -RZ, R19.H0_H0 ;  /* 0x20000013ff087230 */ /* 0x010fc60000004100 */
[C---:B------:R-:W-:Y:S01]  /*0920*/  FFMA R3, R21.reuse, R20, R16 ;  /* 0x0000001415037223 */ /* 0x040fe20000000010 */
[----:B------:R-:W-:Y:S02]  /*0930*/  HADD2.F32 R23, -RZ, R23.H1_H1 ;  /* 0x30000017ff177230 */ /* 0x000fe40000004100 */
[--C-:B-----5:R-:W-:Y:S02]  /*0940*/  HADD2.F32 R18, -RZ, R24.reuse.H0_H0 ;  /* 0x20000018ff127230 */ /* 0x120fe40000004100 */
[C---:B------:R-:W-:Y:S01]  /*0950*/  FFMA R22, R21.reuse, R8, R22 ;  /* 0x0000000815167223 */ /* 0x040fe20000000016 */
[----:B------:R-:W-:Y:S02]  /*0960*/  HADD2.F32 R2, -RZ, R25.H1_H1 ;  /* 0x30000019ff027230 */ /* 0x000fe40000004100 */
[----:B------:R-:W-:Y:S02]  /*0970*/  HADD2.F32 R24, -RZ, R24.H1_H1 ;  /* 0x30000018ff187230 */ /* 0x000fe40000004100 */
[----:B------:R-:W-:Y:S01]  /*0980*/  FFMA R18, R21, R18, R26 ;  /* 0x0000001215127223 */ /* 0x000fe2000000001a */
[----:B------:R-:W-:-:S02]  /*0990*/  HADD2.F32 R8, -RZ, R19.H1_H1 ;  /* 0x30000013ff087230 */ /* 0x000fc40000004100 */
[C---:B------:R-:W-:Y:S01]  /*09a0*/  FFMA R2, R23.reuse, R2, R3 ;  /* 0x0000000217027223 */ /* 0x040fe20000000003 */
[--C-:B------:R-:W-:Y:S02]  /*09b0*/  HADD2.F32 R3, -RZ, R27.reuse.H0_H0 ;  /* 0x2000001bff037230 */ /* 0x100fe40000004100 */
[C---:B------:R-:W-:Y:S01]  /*09c0*/  FFMA R18, R23.reuse, R24, R18 ;  /* 0x0000001817127223 */ /* 0x040fe20000000012 */
[----:B------:R-:W-:Y:S02]  /*09d0*/  HADD2.F32 R13, -RZ, R10.H0_H0 ;  /* 0x2000000aff0d7230 */ /* 0x000fe40000004100 */
[----:B------:R-:W-:Y:S01]  /*09e0*/  FFMA R8, R23, R8, R22 ;  /* 0x0000000817087223 */ /* 0x000fe20000000016 */
[----:B------:R-:W-:Y:S02]  /*09f0*/  HADD2.F32 R16, -RZ, R27.H1_H1 ;  /* 0x3000001bff107230 */ /* 0x000fe40000004100 */
[C---:B------:R-:W-:Y:S01]  /*0a00*/  FFMA R9, R3.reuse, R9, R18 ;  /* 0x0000000903097223 */ /* 0x040fe20000000012 */
[C---:B------:R-:W-:Y:S01]  /*0a10*/  FFMA R2, R3.reuse, R11, R2 ;  /* 0x0000000b03027223 */ /* 0x040fe20000000002 */
[----:B------:R-:W-:Y:S01]  /*0a20*/  FFMA R8, R3, R13, R8 ;  /* 0x0000000d03087223 */ /* 0x000fe20000000008 */
[----:B------:R-:W-:-:S02]  /*0a30*/  HADD2.F32 R19, -RZ, R28.H1_H1 ;  /* 0x3000001cff137230 */ /* 0x000fc40000004100 */
[----:B------:R-:W-:Y:S02]  /*0a40*/  HADD2.F32 R3, -RZ, R10.H1_H1 ;  /* 0x3000000aff037230 */ /* 0x000fe40000004100 */
[C---:B------:R-:W-:Y:S01]  /*0a50*/  FFMA R18, R16.reuse, R29, R2 ;  /* 0x0000001d10127223 */ /* 0x040fe20000000002 */
[C---:B------:R-:W-:Y:S02]  /*0a60*/  FFMA R19, R16.reuse, R19, R9 ;  /* 0x0000001310137223 */ /* 0x040fe40000000009 */
[----:B------:R-:W-:Y:S01]  /*0a70*/  FFMA R16, R16, R3, R8 ;  /* 0x0000000310107223 */ /* 0x000fe20000000008 */
[----:B------:R-:W-:Y:S06]  /*0a80*/  @!P0 BRA `(.L_x_599) ;  /* 0xfffffff800ac8947 */ /* 0x000fec000383ffff */
.L_x_595:
[----:B------:R-:W-:Y:S05]  /*0a90*/  BSYNC.RECONVERGENT B0 ;  /* 0x0000000000007941 */ /* 0x000fea0003800200 */
.L_x_594:
        /* <DEDUP_REMOVED lines=12> */
[----:B------:R-:W2:Y:S01]  /*0b60*/  LDG.E.U16.CONSTANT R2, desc[UR14][R2.64+-0x2] ;  /* 0xfffffe0e02027981 */ /* 0x000ea2000c1e9500 */
[----:B------:R-:W-:Y:S02]  /*0b70*/  UIADD3 UR6, UP0, UPT, UR8, -0x2, URZ ;  /* 0xfffffffe08067890 */ /* 0x000fe4000ff1e0ff */
[----:B------:R-:W-:Y:S02]  /*0b80*/  UIMAD.WIDE UR16, UR19, 0x2, UR8 ;  /* 0x00000002131078a5 */ /* 0x000fe4000f8e0208 */
[----:B------:R-:W-:Y:S01]  /*0b90*/  MOV R4, UR8 ;  /* 0x0000000800047c02 */ /* 0x000fe20008000f00 */
[----:B------:R-:W-:Y:S02]  /*0ba0*/  UIADD3.X UR7, UPT, UPT, UR9, -0x1, URZ, UP0, !UPT ;  /* 0xffffffff09077890 */ /* 0x000fe400087fe4ff */
[----:B------:R-:W-:Y:S02]  /*0bb0*/  MOV R5, UR9 ;  /* 0x0000000900057c02 */ /* 0x000fe40008000f00 */
[----:B------:R-:W-:Y:S01]  /*0bc0*/  UIMAD.WIDE UR6, UR10, 0x2, UR6 ;  /* 0x000000020a0678a5 */ /* 0x000fe2000f8e0206 */
[----:B------:R-:W-:-:S02]  /*0bd0*/  MOV R6, UR16 ;  /* 0x0000001000067c02 */ /* 0x000fc40008000f00 */
[----:B------:R-:W3:Y:S01]  /*0be0*/  LDG.E.U16.CONSTANT R4, desc[UR14][R4.64+-0x2] ;  /* 0xfffffe0e04047981 */ /* 0x000ee2000c1e9500 */
[----:B------:R-:W-:Y:S02]  /*0bf0*/  MOV R7, UR17 ;  /* 0x0000001100077c02 */ /* 0x000fe40008000f00 */
[----:B------:R-:W-:Y:S02]  /*0c00*/  MOV R8, UR6 ;  /* 0x0000000600087c02 */ /* 0x000fe40008000f00 */
[----:B------:R-:W-:Y:S01]  /*0c10*/  MOV R9, UR7 ;  /* 0x0000000700097c02 */ /* 0x000fe20008000f00 */
[----:B------:R-:W4:Y:S04]  /*0c20*/  LDG.E.U16.CONSTANT R6, desc[UR14][R6.64+-0x2] ;  /* 0xfffffe0e06067981 */ /* 0x000f28000c1e9500 */
[----:B------:R-:W5:Y:S01]  /*0c30*/  LDG.E.U16.CONSTANT R8, desc[UR14][R8.64] ;  /* 0x0000000e08087981 */ /* 0x000f62000c1e9500 */
[----:B--2---:R-:W-:-:S02]  /*0c40*/  HADD2.F32 R10, -RZ, R2.H0_H0 ;  /* 0x20000002ff0a7230 */ /* 0x004fc40000004100 */
[----:B---3--:R-:W-:Y:S02]  /*0c50*/  HADD2.F32 R11, -RZ, R4.H0_H0 ;  /* 0x20000004ff0b7230 */ /* 0x008fe40000004100 */
[----:B----4-:R-:W-:Y:S02]  /*0c60*/  HADD2.F32 R13, -RZ, R6.H0_H0 ;  /* 0x20000006ff0d7230 */ /* 0x010fe40000004100 */
[----:B-----5:R-:W-:Y:S02]  /*0c70*/  HADD2.F32 R15, -RZ, R8.H0_H0 ;  /* 0x20000008ff0f7230 */ /* 0x020fe40000004100 */
[C---:B------:R-:W-:Y:S01]  /*0c80*/  FFMA R19, R10.reuse, R11, R19 ;  /* 0x0000000b0a137223 */ /* 0x040fe20000000013 */
[C---:B------:R-:W-:Y:S02]  /*0c90*/  FFMA R18, R10.reuse, R13, R18 ;  /* 0x0000000d0a127223 */ /* 0x040fe40000000012 */
[----:B------:R-:W-:-:S07]  /*0ca0*/  FFMA R16, R10, R15, R16 ;  /* 0x0000000f0a107223 */ /* 0x000fce0000000010 */
.L_x_601:
[----:B------:R-:W-:Y:S05]  /*0cb0*/  BSYNC.RECONVERGENT B0 ;  /* 0x0000000000007941 */ /* 0x000fea0003800200 */
.L_x_600:
        /* <DEDUP_REMOVED lines=30> */
[----:B------:R-:W-:Y:S02]  /*0ea0*/  MOV R3, UR11 ;  /* 0x0000000b00037c02 */ /* 0x000fe40008000f00 */
[----:B----4-:R-:W-:-:S04]  /*0eb0*/  PRMT R2, R2, 0x8880, RZ ;  /* 0x0000888002027816 */ /* 0x010fc800000000ff */
[----:B------:R-:W-:-:S13]  /*0ec0*/  ISETP.NE.AND P0, PT, R2, RZ, PT ;  /* 0x000000ff0200720c */ /* 0x000fda0003f05270 */
[----:B------:R-:W4:Y:S02]  /*0ed0*/  @P0 LDC.64 R4, c[0x0][0x390] ;  /* 0x0000e400ff040b82 */ /* 0x000f240000000a00 */
[----:B----4-:R-:W-:-:S06]  /*0ee0*/  @P0 IMAD.WIDE.U32 R4, R3, 0x2, R4 ;  /* 0x0000000203040825 */ /* 0x010fcc00078e0004 */
[----:B------:R-:W4:Y:S01]  /*0ef0*/  LDC.64 R2, c[0x0][0x398] ;  /* 0x0000e600ff027b82 */ /* 0x000f220000000a00 */
[----:B------:R5:W4:Y:S01]  /*0f00*/  @P0 LDG.E.U16.CONSTANT R4, desc[UR14][R4.64] ;  /* 0x0000000e04040981 */ /* 0x000b22000c1e9500 */
[----:B------:R-:W-:Y:S02]  /*0f10*/  HFMA2 R8, -RZ, RZ, 0, 0 ;  /* 0x00000000ff087431 */ /* 0x000fe400000001ff */
[----:B-1----:R-:W-:Y:S01]  /*0f20*/  FADD R7, R6, R7 ;  /* 0x0000000706077221 */ /* 0x002fe20000000000 */
[----:B0-----:R-:W-:Y:S01]  /*0f30*/  MOV R6, UR11 ;  /* 0x0000000b00067c02 */ /* 0x001fe20008000f00 */
[----:B---3--:R-:W-:Y:S01]  /*0f40*/  FADD R13, R12, R13 ;  /* 0x0000000d0c0d7221 */ /* 0x008fe20000000000 */
[----:B--2---:R-:W-:Y:S01]  /*0f50*/  FADD R9, R9, R0 ;  /* 0x0000000009097221 */ /* 0x004fe20000000000 */
[----:B-----5:R-:W-:Y:S01]  /*0f60*/  MOV R5, UR11 ;  /* 0x0000000b00057c02 */ /* 0x020fe20008000f00 */
[----:B----4-:R-:W-:-:S05]  /*0f70*/  @P0 HADD2.F32 R8, -RZ, R4.H0_H0 ;  /* 0x20000004ff080230 */ /* 0x010fca0000004100 */
[--C-:B------:R-:W-:Y:S01]  /*0f80*/  FADD R0, R7, R8.reuse ;  /* 0x0000000807007221 */ /* 0x100fe20000000000 */
[----:B------:R-:W-:Y:S01]  /*0f90*/  IADD3 R7, PT, PT, R6, UR18, RZ ;  /* 0x0000001206077c10 */ /* 0x000fe2000fffe0ff */
[--C-:B------:R-:W-:Y:S01]  /*0fa0*/  FADD R4, R13, R8.reuse ;  /* 0x000000080d047221 */ /* 0x100fe20000000000 */
[----:B------:R-:W-:Y:S02]  /*0fb0*/  FADD R6, R9, R8 ;  /* 0x0000000809067221 */ /* 0x000fe40000000000 */
[----:B------:R-:W-:Y:S02]  /*0fc0*/  IADD3 R11, PT, PT, R7, UR18, RZ ;  /* 0x00000012070b7c10 */ /* 0x000fe4000fffe0ff */
[----:B------:R-:W-:Y:S01]  /*0fd0*/  F2FP.F16.F32.PACK_AB R9, RZ, R4 ;  /* 0x00000004ff09723e */ /* 0x000fe200000000ff */
[--C-:B------:R-:W-:Y:S01]  /*0fe0*/  IMAD.WIDE.U32 R4, R5, 0x2, R2.reuse ;  /* 0x0000000205047825 */ /* 0x100fe200078e0002 */
[----:B------:R-:W-:Y:S02]  /*0ff0*/  F2FP.F16.F32.PACK_AB R0, RZ, R0 ;  /* 0x00000000ff00723e */ /* 0x000fe400000000ff */
[----:B------:R-:W-:Y:S01]  /*1000*/  F2FP.F16.F32.PACK_AB R8, RZ, R6 ;  /* 0x00000006ff08723e */ /* 0x000fe200000000ff */
[----:B------:R-:W-:-:S02]  /*1010*/  IMAD.WIDE.U32 R6, R7, 0x2, R2 ;  /* 0x0000000207067825 */ /* 0x000fc400078e0002 */
[----:B------:R-:W-:Y:S02]  /*1020*/  STG.E.U16 desc[UR14][R4.64], R0 ;  /* 0x0000000004007986 */ /* 0x000fe4000c10150e */
[----:B------:R-:W-:Y:S02]  /*1030*/  IMAD.WIDE.U32 R2, R11, 0x2, R2 ;  /* 0x000000020b027825 */ /* 0x000fe400078e0002 */
[----:B------:R-:W-:Y:S04]  /*1040*/  STG.E.U16 desc[UR14][R6.64], R8 ;  /* 0x0000000806007986 */ /* 0x000fe8000c10150e */
[----:B------:R-:W-:Y:S01]  /*1050*/  STG.E.U16 desc[UR14][R2.64], R9 ;  /* 0x0000000902007986 */ /* 0x000fe2000c10150e */
[----:B------:R-:W-:Y:S05]  /*1060*/  EXIT ;  /* 0x000000000000794d */ /* 0x000fea0003800000 */
.L_x_602:
        /* <DEDUP_REMOVED lines=9> */
.L_x_967:


//--------------------- .text._Z19gemv_kernel_batchedI6__half7__half2Li32ELi2EEvPKT_S4_S4_PS2_iib --------------------------
	.section	.text._Z19gemv_kernel_batchedI6__half7__half2Li32ELi2EEvPKT_S4_S4_PS2_iib,"ax",@progbits
	.align	128
        .global         _Z19gemv_kernel_batchedI6__half7__half2Li32ELi2EEvPKT_S4_S4_PS2_iib
        .type           _Z19gemv_kernel_batchedI6__half7__half2Li32ELi2EEvPKT_S4_S4_PS2_iib,@function
        .size           _Z19gemv_kernel_batchedI6__half7__half2Li32ELi2EEvPKT_S4_S4_PS2_iib,(.L_x_968 - _Z19gemv_kernel_batchedI6__half7__half2Li32ELi2EEvPKT_S4_S4_PS2_iib)
        .other          _Z19gemv_kernel_batchedI6__half7__half2Li32ELi2EEvPKT_S4_S4_PS2_iib,@"STO_CUDA_ENTRY STV_DEFAULT"
_Z19gemv_kernel_batchedI6__half7__half2Li32ELi2EEvPKT_S4_S4_PS2_iib:
.text._Z19gemv_kernel_batchedI6__half7__half2Li32ELi2EEvPKT_S4_S4_PS2_iib:
        /* <DEDUP_REMOVED lines=41> */
.L_x_607:
        /* <DEDUP_REMOVED lines=22> */
.L_x_606:
[----:B------:R-:W-:Y:S05]  /*03f0*/  BSYNC.RECONVERGENT B1 ;  /* 0x0000000000017941 */ /* 0x000fea0003800200 */
.L_x_605:
[----:B------:R-:W-:Y:S05]  /*0400*/  @!P0 BRA `(.L_x_604) ;  /* 0x0000000400108947 */ /* 0x000fea0003800000 */
[----:B------:R-:W0:Y:S01]  /*0410*/  LDC.64 R6, c[0x0][0x388] ;  /* 0x0000e200ff067b82 */ /* 0x000e220000000a00 */
[----:B------:R-:W-:-:S03]  /*0420*/  IMAD.WIDE.U32 R4, R0, 0x4, RZ ;  /* 0x0000000400047825 */ /* 0x000fc600078e00ff */
[----:B------:R-:W-:Y:S02]  /*0430*/  MOV R21, R4 ;  /* 0x0000000400157202 */ /* 0x000fe40000000f00 */
[----:B------:R-:W-:Y:S01]  /*0440*/  MOV R19, R5 ;  /* 0x0000000500137202 */ /* 0x000fe20000000f00 */
[----:B0-----:R-:W-:-:S07]  /*0450*/  IMAD.WIDE R4, R15, 0x2, R6 ;  /* 0x000000020f047825 */ /* 0x001fce00078e0206 */
.L_x_608:
        /* <DEDUP_REMOVED lines=63> */
.L_x_604:
[----:B------:R-:W-:Y:S05]  /*0850*/  BSYNC.RECONVERGENT B0 ;  /* 0x0000000000007941 */ /* 0x000fea0003800200 */
.L_x_603:
[----:B------:R-:W-:Y:S01]  /*0860*/  LOP3.LUT R0, R15, 0x1, RZ, 0xc0, !PT ;  /* 0x000000010f007812 */ /* 0x000fe200078ec0ff */
[----:B------:R-:W-:Y:S03]  /*0870*/  BSSY.RECONVERGENT B0, `(.L_x_609) ;  /* 0x0000010000007945 */ /* 0x000fe60003800200 */
[----:B------:R-:W-:-:S04]  /*0880*/  ISETP.NE.U32.AND P0, PT, R0, 0x1, PT ;  /* 0x000000010000780c */ /* 0x000fc80003f05070 */
[----:B------:R-:W-:-:S13]  /*0890*/  ISETP.NE.OR P0, PT, R14, RZ, P0 ;  /* 0x000000ff0e00720c */ /* 0x000fda0000705670 */
[----:B------:R-:W-:Y:S05]  /*08a0*/  @P0 BRA `(.L_x_610) ;  /* 0x0000000000300947 */ /* 0x000fea0003800000 */
[----:B------:R-:W0:Y:S01]  /*08b0*/  LDC.64 R4, c[0x0][0x388] ;  /* 0x0000e200ff047b82 */ /* 0x000e220000000a00 */
[----:B------:R-:W-:-:S06]  /*08c0*/  IMAD.WIDE R2, R15, 0x2, R2 ;  /* 0x000000020f027825 */ /* 0x000fcc00078e0202 */
[----:B------:R-:W2:Y:S01]  /*08d0*/  LDG.E.U16.CONSTANT R2, desc[UR4][R2.64+-0x2] ;  /* 0xfffffe0402027981 */ /* 0x000ea2000c1e9500 */
[----:B0-----:R-:W-:-:S04]  /*08e0*/  IMAD.WIDE R6, R15, 0x2, R4 ;  /* 0x000000020f067825 */ /* 0x001fc800078e0204 */
[----:B------:R-:W-:Y:S02]  /*08f0*/  IMAD.WIDE R4, R15, 0x2, R6 ;  /* 0x000000020f047825 */ /* 0x000fe400078e0206 */
[----:B------:R-:W3:Y:S04]  /*0900*/  LDG.E.U16.CONSTANT R6, desc[UR4][R6.64+-0x2] ;  /* 0xfffffe0406067981 */ /* 0x000ee8000c1e9500 */
[----:B------:R-:W4:Y:S01]  /*0910*/  LDG.E.U16.CONSTANT R4, desc[UR4][R4.64+-0x2] ;  /* 0xfffffe0404047981 */ /* 0x000f22000c1e9500 */
[----:B--2---:R-:W-:Y:S02]  /*0920*/  HADD2.F32 R9, -RZ, R2.H0_H0 ;  /* 0x20000002ff097230 */ /* 0x004fe40000004100 */
[----:B---3--:R-:W-:Y:S02]  /*0930*/  HADD2.F32 R0, -RZ, R6.H0_H0 ;  /* 0x20000006ff007230 */ /* 0x008fe40000004100 */
[----:B----4-:R-:W-:-:S03]  /*0940*/  HADD2.F32 R11, -RZ, R4.H0_H0 ;  /* 0x20000004ff0b7230 */ /* 0x010fc60000004100 */
[C---:B------:R-:W-:Y:S02]  /*0950*/  FFMA R18, R9.reuse, R0, R18 ;  /* 0x0000000009127223 */ /* 0x040fe40000000012 */
[----:B------:R-:W-:-:S07]  /*0960*/  FFMA R12, R9, R11, R12 ;  /* 0x0000000b090c7223 */ /* 0x000fce000000000c */
.L_x_610:
[----:B------:R-:W-:Y:S05]  /*0970*/  BSYNC.RECONVERGENT B0 ;  /* 0x0000000000007941 */ /* 0x000fea0003800200 */
.L_x_609:
        /* <DEDUP_REMOVED lines=20> */
[----:B------:R-:W3:Y:S08]  /*0ac0*/  LDC.U8 R0, c[0x0][0x3a8] ;  /* 0x0000ea00ff007b82 */ /* 0x000ef00000000000 */
[----:B------:R-:W4:Y:S01]  /*0ad0*/  LDC.64 R2, c[0x0][0x398] ;  /* 0x0000e600ff027b82 */ /* 0x000f220000000a00 */
[----:B---3--:R-:W-:-:S04]  /*0ae0*/  PRMT R0, R0, 0x8880, RZ ;  /* 0x0000888000007816 */ /* 0x008fc800000000ff */
[----:B------:R-:W-:-:S13]  /*0af0*/  ISETP.NE.AND P0, PT, R0, RZ, PT ;  /* 0x000000ff0000720c */ /* 0x000fda0003f05270 */
[----:B------:R-:W3:Y:S02]  /*0b00*/  @P0 LDC.64 R4, c[0x0][0x390] ;  /* 0x0000e400ff040b82 */ /* 0x000ee40000000a00 */
[----:B---3--:R-:W-:-:S06]  /*0b10*/  @P0 IMAD.WIDE.U32 R4, R17, 0x2, R4 ;  /* 0x0000000211040825 */ /* 0x008fcc00078e0004 */
[----:B------:R-:W3:Y:S01]  /*0b20*/  @P0 LDG.E.U16.CONSTANT R4, desc[UR4][R4.64] ;  /* 0x0000000404040981 */ /* 0x000ee2000c1e9500 */
[----:B------:R-:W-:Y:S02]  /*0b30*/  HFMA2 R0, -RZ, RZ, 0, 0 ;  /* 0x00000000ff007431 */ /* 0x000fe400000001ff */
[----:B-1----:R-:W-:Y:S01]  /*0b40*/  FADD R7, R6, R7 ;  /* 0x0000000706077221 */ /* 0x002fe20000000000 */
[----:B--2---:R-:W-:Y:S01]  /*0b50*/  FADD R11, R10, R11 ;  /* 0x0000000b0a0b7221 */ /* 0x004fe20000000000 */
[----:B---3--:R-:W-:Y:S02]  /*0b60*/  @P0 HADD2.F32 R0, -RZ, R4.H0_H0 ;  /* 0x20000004ff000230 */ /* 0x008fe40000004100 */
[----:B----4-:R-:W-:-:S04]  /*0b70*/  IMAD.WIDE.U32 R4, R17, 0x2, R2 ;  /* 0x0000000211047825 */ /* 0x010fc800078e0002 */
        /* <DEDUP_REMOVED lines=9> */
.L_x_611:
        /* <DEDUP_REMOVED lines=15> */
.L_x_968:


//--------------------- .text._Z19gemv_kernel_batchedI6__half7__half2Li32ELi1EEvPKT_S4_S4_PS2_iib --------------------------
	.section	.text._Z19gemv_kernel_batchedI6__half7__half2Li32ELi1EEvPKT_S4_S4_PS2_iib,"ax",@progbits
	.align	128
        .global         _Z19gemv_kernel_batchedI6__half7__half2Li32ELi1EEvPKT_S4_S4_PS2_iib
        .type           _Z19gemv_kernel_batchedI6__half7__half2Li32ELi1EEvPKT_S4_S4_PS2_iib,@function
        .size           _Z19gemv_kernel_batchedI6__half7__half2Li32ELi1EEvPKT_S4_S4_PS2_iib,(.L_x_969 - _Z19gemv_kernel_batchedI6__half7__half2Li32ELi1EEvPKT_S4_S4_PS2_iib)
        .other          _Z19gemv_kernel_batchedI6__half7__half2Li32ELi1EEvPKT_S4_S4_PS2_iib,@"STO_CUDA_ENTRY STV_DEFAULT"
_Z19gemv_kernel_batchedI6__half7__half2Li32ELi1EEvPKT_S4_S4_PS2_iib:
.text._Z19gemv_kernel_batchedI6__half7__half2Li32ELi1EEvPKT_S4_S4_PS2_iib:
        /* <DEDUP_REMOVED lines=40> */
.L_x_616:
        /* <DEDUP_REMOVED lines=18> */
.L_x_615:
[----:B------:R-:W-:Y:S05]  /*03a0*/  BSYNC.RECONVERGENT B1 ;  /* 0x0000000000017941 */ /* 0x000fea0003800200 */
.L_x_614:
        /* <DEDUP_REMOVED lines=11> */
.L_x_619:
        /* <DEDUP_REMOVED lines=137> */
.L_x_618:
[----:B------:R-:W-:Y:S05]  /*0cf0*/  BSYNC.RECONVERGENT B1 ;  /* 0x0000000000017941 */ /* 0x000fea0003800200 */
.L_x_617:
        /* <DEDUP_REMOVED lines=77> */
.L_x_621:
[----:B------:R-:W-:Y:S05]  /*11d0*/  BSYNC.RECONVERGENT B1 ;  /* 0x0000000000017941 */ /* 0x000fea0003800200 */
.L_x_620:
        /* <DEDUP_REMOVED lines=39> */
.L_x_613:
[----:B------:R-:W-:Y:S05]  /*1450*/  BSYNC.RECONVERGENT B0 ;  /* 0x0000000000007941 */ /* 0x000fea0003800200 */
.L_x_612:
        /* <DEDUP_REMOVED lines=8> */
[----:B0-----:R-:W-:-:S06]  /*14e0*/  IMAD.WIDE R4, R9, 0x2, R4 ;  /* 0x0000000209047825 */ /* 0x001fcc00078e0204 */
[----:B------:R-:W3:Y:S01]  /*14f0*/  LDG.E.U16.CONSTANT R4, desc[UR6][R4.64+-0x2] ;  /* 0xfffffe0604047981 */ /* 0x000ee2000c1e9500 */
[----:B--2---:R-:W-:Y:S02]  /*1500*/  HADD2.F32 R7, -RZ, R2.H0_H0 ;  /* 0x20000002ff077230 */ /* 0x004fe40000004100 */
[----:B---3--:R-:W-:-:S05]  /*1510*/  HADD2.F32 R6, -RZ, R4.H0_H0 ;  /* 0x20000004ff067230 */ /* 0x008fca0000004100 */
[----:B------:R-:W-:-:S07]  /*1520*/  FFMA R12, R7, R6, R12 ;  /* 0x00000006070c7223 */ /* 0x000fce000000000c */
.L_x_623:
[----:B------:R-:W-:Y:S05]  /*1530*/  BSYNC.RECONVERGENT B0 ;  /* 0x0000000000007941 */ /* 0x000fea0003800200 */
.L_x_622:
        /* <DEDUP_REMOVED lines=16> */
[----:B------:R-:W-:-:S09]  /*1640*/  UISETP.NE.AND UP0, UPT, UR4, URZ, UPT ;  /* 0x000000ff0400728c */ /* 0x000fd2000bf05270 */
[----:B------:R-:W-:Y:S05]  /*1650*/  BRA.U !UP0, `(.L_x_624) ;  /* 0x0000000108107547 */ /* 0x000fea000b800000 */
[----:B------:R-:W0:Y:S02]  /*1660*/  LDC.64 R2, c[0x0][0x390] ;  /* 0x0000e400ff027b82 */ /* 0x000e240000000a00 */
[----:B0-----:R-:W-:-:S06]  /*1670*/  IMAD.WIDE.U32 R2, R0, 0x2, R2 ;  /* 0x0000000200027825 */ /* 0x001fcc00078e0002 */
[----:B------:R-:W2:Y:S02]  /*1680*/  LDG.E.U16.CONSTANT R2, desc[UR6][R2.64] ;  /* 0x0000000602027981 */ /* 0x000ea4000c1e9500 */
[----:B--2---:R-:W-:-:S07]  /*1690*/  HADD2.F32 R6, -RZ, R2.H0_H0 ;  /* 0x20000002ff067230 */ /* 0x004fce0000004100 */
.L_x_624:
[----:B------:R-:W-:Y:S01]  /*16a0*/  FADD R6, R7, R6 ;  /* 0x0000000607067221 */ /* 0x000fe20000000000 */
[----:B---3--:R-:W-:-:S04]  /*16b0*/  IMAD.WIDE.U32 R2, R0, 0x2, R4 ;  /* 0x0000000200027825 */ /* 0x008fc800078e0004 */
[----:B------:R-:W-:-:S05]  /*16c0*/  F2FP.F16.F32.PACK_AB R6, RZ, R6 ;  /* 0x00000006ff06723e */ /* 0x000fca00000000ff */
[----:B------:R-:W-:Y:S01]  /*16d0*/  STG.E.U16 desc[UR6][R2.64], R6 ;  /* 0x0000000602007986 */ /* 0x000fe2000c101506 */
[----:B------:R-:W-:Y:S05]  /*16e0*/  EXIT ;  /* 0x000000000000794d */ /* 0x000fea0003800000 */
.L_x_625:
        /* <DEDUP_REMOVED lines=9> */
.L_x_969:


//--------------------- .text._Z19gemv_kernel_batchedI13__nv_bfloat1614__nv_bfloat162Li256ELi8EEvPKT_S4_S4_PS2_iib --------------------------
	.section	.text._Z19gemv_kernel_batchedI13__nv_bfloat1614__nv_bfloat162Li256ELi8EEvPKT_S4_S4_PS2_iib,"ax",@progbits
	.align	128
        .global         _Z19gemv_kernel_batchedI13__nv_bfloat1614__nv_bfloat162Li256ELi8EEvPKT_S4_S4_PS2_iib
        .type           _Z19gemv_kernel_batchedI13__nv_bfloat1614__nv_bfloat162Li256ELi8EEvPKT_S4_S4_PS2_iib,@function
        .size           _Z19gemv_kernel_batchedI13__nv_bfloat1614__nv_bfloat162Li256ELi8EEvPKT_S4_S4_PS2_iib,(.L_x_970 - _Z19gemv_kernel_batchedI13__nv_bfloat1614__nv_bfloat162Li256ELi8EEvPKT_S4_S4_PS2_iib)
        .other          _Z19gemv_kernel_batchedI13__nv_bfloat1614__nv_bfloat162Li256ELi8EEvPKT_S4_S4_PS2_iib,@"STO_CUDA_ENTRY STV_DEFAULT"
_Z19gemv_kernel_batchedI13__nv_bfloat1614__nv_bfloat162Li256ELi8EEvPKT_S4_S4_PS2_iib:
.text._Z19gemv_kernel_batchedI13__nv_bfloat1614__nv_bfloat162Li256ELi8EEvPKT_S4_S4_PS2_iib:
        /* <DEDUP_REMOVED lines=11> */
[----:B------:R-:W-:Y:S01]  /*00b0*/  HFMA2 R35, -RZ, RZ, 0, 0 ;  /* 0x00000000ff237431 */ /* 0x000fe200000001ff */
[----:B------:R-:W-:Y:S01]  /*00c0*/  MOV R29, RZ ;  /* 0x000000ff001d7202 */ /* 0x000fe20000000f00 */
[----:B------:R-:W3:Y:S01]  /*00d0*/  LDC.64 R16, c[0x0][0x380] ;  /* 0x0000e000ff107b82 */ /* 0x000ee20000000a00 */
[----:B------:R-:W-:Y:S01]  /*00e0*/  HFMA2 R31, -RZ, RZ, 0, 0 ;  /* 0x00000000ff1f7431 */ /* 0x000fe200000001ff */
[----:B------:R-:W-:-:S02]  /*00f0*/  MOV R33, RZ ;  /* 0x000000ff00217202 */ /* 0x000fc40000000f00 */
[----:B------:R-:W-:Y:S02]  /*0100*/  MOV R4, RZ ;  /* 0x000000ff00047202 */ /* 0x000fe40000000f00 */
[-C--:B0-----:R-:W-:Y:S01]  /*0110*/  LEA.HI R7, R5, R5.reuse, RZ, 0x1 ;  /* 0x0000000505077211 */ /* 0x081fe200078f08ff */
[----:B------:R-:W-:-:S03]  /*0120*/  IMAD R8, R0, R5, RZ ;  /* 0x0000000500087224 */ /* 0x000fc600078e02ff */
[----:B------:R-:W-:Y:S01]  /*0130*/  SHF.R.S32.HI R7, RZ, 0x1, R7 ;  /* 0x00000001ff077819 */ /* 0x000fe20000011407 */
[----:B---3--:R-:W-:-:S03]  /*0140*/  IMAD.WIDE R16, R8, 0x2, R16 ;  /* 0x0000000208107825 */ /* 0x008fc600078e0210 */
[----:B-1----:R-:W-:-:S13]  /*0150*/  ISETP.GE.AND P0, PT, R2, R7, PT ;  /* 0x000000070200720c */ /* 0x002fda0003f06270 */
[----:B--2---:R-:W-:Y:S05]  /*0160*/  @P0 BRA `(.L_x_627) ;  /* 0x0000000c004c0947 */ /* 0x004fea0003800000 */
[----:B------:R-:W-:Y:S01]  /*0170*/  LOP3.LUT R6, RZ, R2, RZ, 0x33, !PT ;  /* 0x00000002ff067212 */ /* 0x000fe200078e33ff */
[----:B------:R-:W-:Y:S01]  /*0180*/  BSSY.RECONVERGENT B1, `(.L_x_628) ;  /* 0x0000046000017945 */ /* 0x000fe20003800200 */
[----:B------:R-:W-:Y:S02]  /*0190*/  MOV R13, RZ ;  /* 0x000000ff000d7202 */ /* 0x000fe40000000f00 */
[----:B------:R-:W-:Y:S02]  /*01a0*/  IADD3 R6, PT, PT, R7, R6, RZ ;  /* 0x0000000607067210 */ /* 0x000fe40007ffe0ff */
[----:B------:R-:W-:Y:S02]  /*01b0*/  MOV R10, R2 ;  /* 0x00000002000a7202 */ /* 0x000fe40000000f00 */
[C---:B------:R-:W-:Y:S02]  /*01c0*/  LOP3.LUT P0, RZ, R6.reuse, 0x100, RZ, 0xc0, !PT ;  /* 0x0000010006ff7812 */ /* 0x040fe4000780c0ff */
[----:B------:R-:W-:-:S11]  /*01d0*/  ISETP.GE.U32.AND P1, PT, R6, 0x100, PT ;  /* 0x000001000600780c */ /* 0x000fd60003f26070 */
[----:B------:R-:W-:Y:S05]  /*01e0*/  @P0 BRA `(.L_x_629) ;  /* 0x0000000000fc0947 */ /* 0x000fea0003800000 */
[----:B------:R-:W0:Y:S01]  /*01f0*/  LDC.64 R18, c[0x0][0x388] ;  /* 0x0000e200ff127b82 */ /* 0x000e220000000a00 */
[----:B------:R-:W-:-:S06]  /*0200*/  IMAD.WIDE.U32 R14, R2, 0x4, R16 ;  /* 0x00000004020e7825 */ /* 0x000fcc00078e0010 */
[----:B------:R-:W2:Y:S01]  /*0210*/  LDG.E.CONSTANT R15, desc[UR6][R14.64] ;  /* 0x000000060e0f7981 */ /* 0x000ea2000c1e9900 */
[----:B0-----:R-:W-:-:S04]  /*0220*/  IMAD.WIDE.U32 R18, R2, 0x4, R18 ;  /* 0x0000000402127825 */ /* 0x001fc800078e0012 */
[C---:B------:R-:W-:Y:S02]  /*0230*/  IMAD.WIDE R20, R5.reuse, 0x2, R18 ;  /* 0x0000000205147825 */ /* 0x040fe400078e0212 */
[----:B------:R-:W3:Y:S02]  /*0240*/  LDG.E.CONSTANT R19, desc[UR6][R18.64] ;  /* 0x0000000612137981 */ /* 0x000ee4000c1e9900 */
[C---:B------:R-:W-:Y:S02]  /*0250*/  IMAD.WIDE R22, R5.reuse, 0x2, R20 ;  /* 0x0000000205167825 */ /* 0x040fe400078e0214 */
[----:B------:R3:W4:Y:S02]  /*0260*/  LDG.E.CONSTANT R20, desc[UR6][R20.64] ;  /* 0x0000000614147981 */ /* 0x000724000c1e9900 */
[C---:B------:R-:W-:Y:S02]  /*0270*/  IMAD.WIDE R24, R5.reuse, 0x2, R22 ;  /* 0x0000000205187825 */ /* 0x040fe400078e0216 */
[----:B------:R-:W5:Y:S04]  /*0280*/  LDG.E.CONSTANT R9, desc[UR6][R22.64] ;  /* 0x0000000616097981 */ /* 0x000f68000c1e9900 */
[----:B------:R-:W5:Y:S01]  /*0290*/  LDG.E.CONSTANT R10, desc[UR6][R24.64] ;  /* 0x00000006180a7981 */ /* 0x000f62000c1e9900 */
[----:B------:R-:W-:-:S04]  /*02a0*/  IMAD.WIDE R12, R5, 0x2, R24 ;  /* 0x00000002050c7825 */ /* 0x000fc800078e0218 */
[C---:B------:R-:W-:Y:S02]  /*02b0*/  IMAD.WIDE R26, R5.reuse, 0x2, R12 ;  /* 0x00000002051a7825 */ /* 0x040fe400078e020c */
[----:B------:R4:W5:Y:S02]  /*02c0*/  LDG.E.CONSTANT R13, desc[UR6][R12.64] ;  /* 0x000000060c0d7981 */ /* 0x000964000c1e9900 */
[C---:B------:R-:W-:Y:S02]  /*02d0*/  IMAD.WIDE R28, R5.reuse, 0x2, R26 ;  /* 0x00000002051c7825 */ /* 0x040fe400078e021a */
[----:B------:R-:W5:Y:S04]  /*02e0*/  LDG.E.CONSTANT R11, desc[UR6][R26.64] ;  /* 0x000000061a0b7981 */ /* 0x000f68000c1e9900 */
[----:B------:R-:W5:Y:S01]  /*02f0*/  LDG.E.CONSTANT R14, desc[UR6][R28.64] ;  /* 0x000000061c0e7981 */ /* 0x000f62000c1e9900 */
[----:B------:R-:W-:-:S05]  /*0300*/  IMAD.WIDE R30, R5, 0x2, R28 ;  /* 0x00000002051e7825 */ /* 0x000fca00078e021c */
[----:B------:R0:W5:Y:S01]  /*0310*/  LDG.E.CONSTANT R18, desc[UR6][R30.64] ;  /* 0x000000061e127981 */ /* 0x000162000c1e9900 */
[C---:B--2---:R-:W-:Y:S02]  /*0320*/  PRMT R4, R15.reuse, 0x7632, R4 ;  /* 0x000076320f047816 */ /* 0x044fe40000000004 */
[----:B------:R-:W-:Y:S02]  /*0330*/  SHF.L.U32 R6, R15, 0x10, RZ ;  /* 0x000000100f067819 */ /* 0x000fe400000006ff */
[----:B------:R-:W-:Y:S02]  /*0340*/  SHF.L.U32 R15, R4, 0x10, RZ ;  /* 0x00000010040f7819 */ /* 0x000fe400000006ff */
[C---:B---3--:R-:W-:Y:S02]  /*0350*/  SHF.L.U32 R21, R19.reuse, 0x10, RZ ;  /* 0x0000001013157819 */ /* 0x048fe400000006ff */
[----:B------:R-:W-:-:S03]  /*0360*/  PRMT R19, R19, 0x7632, R19 ;  /* 0x0000763213137816 */ /* 0x000fc60000000013 */
[----:B------:R-:W-:Y:S01]  /*0370*/  FFMA R4, R6, R21, RZ ;  /* 0x0000001506047223 */ /* 0x000fe200000000ff */
[----:B------:R-:W-:Y:S02]  /*0380*/  SHF.L.U32 R19, R19, 0x10, RZ ;  /* 0x0000001013137819 */ /* 0x000fe400000006ff */
[C---:B----4-:R-:W-:Y:S02]  /*0390*/  PRMT R12, R20.reuse, 0x7632, R12 ;  /* 0x00007632140c7816 */ /* 0x050fe4000000000c */
[----:B------:R-:W-:Y:S01]  /*03a0*/  SHF.L.U32 R21, R20, 0x10, RZ ;  /* 0x0000001014157819 */ /* 0x000fe200000006ff */
[----:B------:R-:W-:Y:S01]  /*03b0*/  FFMA R4, R15, R19, R4 ;  /* 0x000000130f047223 */ /* 0x000fe20000000004 */
[----:B------:R-:W-:-:S03]  /*03c0*/  SHF.L.U32 R19, R12, 0x10, RZ ;  /* 0x000000100c137819 */ /* 0x000fc600000006ff */
[----:B------:R-:W-:Y:S01]  /*03d0*/  FFMA R12, R6, R21, RZ ;  /* 0x00000015060c7223 */ /* 0x000fe200000000ff */
[C---:B-----5:R-:W-:Y:S02]  /*03e0*/  PRMT R20, R9.reuse, 0x7632, R20 ;  /* 0x0000763209147816 */ /* 0x060fe40000000014 */
[----:B------:R-:W-:Y:S01]  /*03f0*/  SHF.L.U32 R21, R9, 0x10, RZ ;  /* 0x0000001009157819 */ /* 0x000fe200000006ff */
[----:B------:R-:W-:Y:S01]  /*0400*/  FFMA R12, R15, R19, R12 ;  /* 0x000000130f0c7223 */ /* 0x000fe2000000000c */
[C---:B------:R-:W-:Y:S02]  /*0410*/  SHF.L.U32 R9, R10.reuse, 0x10, RZ ;  /* 0x000000100a097819 */ /* 0x040fe400000006ff */
[----:B------:R-:W-:Y:S01]  /*0420*/  PRMT R19, R10, 0x7632, R19 ;  /* 0x000076320a137816 */ /* 0x000fe20000000013 */
[----:B------:R-:W-:Y:S01]  /*0430*/  FFMA R10, R6, R21, RZ ;  /* 0x00000015060a7223 */ /* 0x000fe200000000ff */
[----:B------:R-:W-:Y:S01]  /*0440*/  SHF.L.U32 R20, R20, 0x10, RZ ;  /* 0x0000001014147819 */ /* 0x000fe200000006ff */
[----:B------:R-:W-:Y:S01]  /*0450*/  FFMA R22, R6, R9, RZ ;  /* 0x0000000906167223 */ /* 0x000fe200000000ff */
[----:B------:R-:W-:-:S02]  /*0460*/  SHF.L.U32 R19, R19, 0x10, RZ ;  /* 0x0000001013137819 */ /* 0x000fc400000006ff */
[----:B------:R-:W-:Y:S02]  /*0470*/  SHF.L.U32 R21, R13, 0x10, RZ ;  /* 0x000000100d157819 */ /* 0x000fe400000006ff */
[----:B------:R-:W-:Y:S01]  /*0480*/  SHF.L.U32 R9, R11, 0x10, RZ ;  /* 0x000000100b097819 */ /* 0x000fe200000006ff */
[C---:B0-----:R-:W-:Y:S01]  /*0490*/  FFMA R31, R15.reuse, R20, R10 ;  /* 0x000000140f1f7223 */ /* 0x041fe2000000000a */
[----:B------:R-:W-:Y:S01]  /*04a0*/  FFMA R33, R15, R19, R22 ;  /* 0x000000130f217223 */ /* 0x000fe20000000016 */
[----:B------:R-:W-:Y:S01]  /*04b0*/  PRMT R13, R13, 0x7632, R13 ;  /* 0x000076320d0d7816 */ /* 0x000fe2000000000d */
[C---:B------:R-:W-:Y:S01]  /*04c0*/  FFMA R10, R6.reuse, R21, RZ ;  /* 0x00000015060a7223 */ /* 0x040fe200000000ff */
[----:B------:R-:W-:Y:S01]  /*04d0*/  FFMA R20, R6, R9, RZ ;  /* 0x0000000906147223 */ /* 0x000fe200000000ff */
[----:B------:R-:W-:Y:S02]  /*04e0*/  SHF.L.U32 R19, R14, 0x10, RZ ;  /* 0x000000100e137819 */ /* 0x000fe400000006ff */
[----:B------:R-:W-:-:S02]  /*04f0*/  PRMT R11, R11, 0x7632, R11 ;  /* 0x000076320b0b7816 */ /* 0x000fc4000000000b */
[----:B------:R-:W-:Y:S02]  /*0500*/  PRMT R14, R14, 0x7632, R14 ;  /* 0x000076320e0e7816 */ /* 0x000fe4000000000e */
[C---:B------:R-:W-:Y:S02]  /*0510*/  PRMT R21, R18.reuse, 0x7632, R21 ;  /* 0x0000763212157816 */ /* 0x040fe40000000015 */
[----:B------:R-:W-:Y:S01]  /*0520*/  SHF.L.U32 R9, R18, 0x10, RZ ;  /* 0x0000001012097819 */ /* 0x000fe200000006ff */
[C---:B------:R-:W-:Y:S01]  /*0530*/  FFMA R18, R6.reuse, R19, RZ ;  /* 0x0000001306127223 */ /* 0x040fe200000000ff */
[----:B------:R-:W-:Y:S02]  /*0540*/  SHF.L.U32 R13, R13, 0x10, RZ ;  /* 0x000000100d0d7819 */ /* 0x000fe400000006ff */
[----:B------:R-:W-:Y:S01]  /*0550*/  SHF.L.U32 R11, R11, 0x10, RZ ;  /* 0x000000100b0b7819 */ /* 0x000fe200000006ff */
[----:B------:R-:W-:Y:S01]  /*0560*/  FFMA R6, R6, R9, RZ ;  /* 0x0000000906067223 */ /* 0x000fe200000000ff */
[----:B------:R-:W-:-:S02]  /*0570*/  SHF.L.U32 R37, R14, 0x10, RZ ;  /* 0x000000100e257819 */ /* 0x000fc400000006ff */
[----:B------:R-:W-:Y:S01]  /*0580*/  SHF.L.U32 R21, R21, 0x10, RZ ;  /* 0x0000001015157819 */ /* 0x000fe200000006ff */
[C---:B------:R-:W-:Y:S01]  /*0590*/  FFMA R35, R15.reuse, R13, R10 ;  /* 0x0000000d0f237223 */ /* 0x040fe2000000000a */
[C---:B------:R-:W-:Y:S01]  /*05a0*/  FFMA R29, R15.reuse, R11, R20 ;  /* 0x0000000b0f1d7223 */ /* 0x040fe20000000014 */
[C---:B------:R-:W-:Y:S01]  /*05b0*/  FFMA R37, R15.reuse, R37, R18 ;  /* 0x000000250f257223 */ /* 0x040fe20000000012 */
[----:B------:R-:W-:Y:S01]  /*05c0*/  IADD3 R10, PT, PT, R2, 0x100, RZ ;  /* 0x00000100020a7810 */ /* 0x000fe20007ffe0ff */
[----:B------:R-:W-:-:S07]  /*05d0*/  FFMA R13, R15, R21, R6 ;  /* 0x000000150f0d7223 */ /* 0x000fce0000000006 */
.L_x_629:
[----:B------:R-:W-:Y:S05]  /*05e0*/  BSYNC.RECONVERGENT B1 ;  /* 0x0000000000017941 */ /* 0x000fea0003800200 */
.L_x_628:
[----:B------:R-:W-:Y:S01]  /*05f0*/  IMAD.WIDE R18, R8, 0x2, RZ ;  /* 0x0000000208127825 */ /* 0x000fe200078e02ff */
[----:B------:R-:W-:Y:S06]  /*0600*/  @!P1 BRA `(.L_x_627) ;  /* 0x0000000800249947 */ /* 0x000fec0003800000 */
[----:B------:R-:W0:Y:S01]  /*0610*/  LDC.64 R14, c[0x0][0x388] ;  /* 0x0000e200ff0e7b82 */ /* 0x000e220000000a00 */
[----:B------:R-:W1:Y:S01]  /*0620*/  LDCU.64 UR4, c[0x0][0x380] ;  /* 0x00007000ff0477ac */ /* 0x000e620008000a00 */
[----:B------:R-:W-:-:S04]  /*0630*/  IMAD.WIDE.U32 R18, R10, 0x4, R18 ;  /* 0x000000040a127825 */ /* 0x000fc800078e0012 */
[----:B------:R-:W-:-:S03]  /*0640*/  IMAD.WIDE R8, R5, 0xc, RZ ;  /* 0x0000000c05087825 */ /* 0x000fc600078e02ff */
[----:B------:R-:W-:-:S04]  /*0650*/  IADD3 R8, P1, PT, -R8, 0x400, RZ ;  /* 0x0000040008087810 */ /* 0x000fc80007f3e1ff */
[----:B------:R-:W-:Y:S02]  /*0660*/  IADD3.X R9, PT, PT, RZ, ~R9, RZ, P1, !PT ;  /* 0x80000009ff097210 */ /* 0x000fe40000ffe4ff */
[----:B-1----:R-:W-:-:S04]  /*0670*/  IADD3 R18, P0, PT, R18, UR4, RZ ;  /* 0x0000000412127c10 */ /* 0x002fc8000ff1e0ff */
[----:B------:R-:W-:Y:S01]  /*0680*/  IADD3.X R19, PT, PT, R19, UR5, RZ, P0, !PT ;  /* 0x0000000513137c10 */ /* 0x000fe200087fe4ff */
[----:B0-----:R-:W-:-:S03]  /*0690*/  IMAD.WIDE.U32 R14, R10, 0x4, R14 ;  /* 0x000000040a0e7825 */ /* 0x001fc600078e000e */
[----:B------:R-:W-:Y:S02]  /*06a0*/  MOV R20, R14 ;  /* 0x0000000e00147202 */ /* 0x000fe40000000f00 */
[----:B------:R-:W-:-:S07]  /*06b0*/  MOV R21, R15 ;  /* 0x0000000f00157202 */ /* 0x000fce0000000f00 */
.L_x_630:
[----:B------:R-:W2:Y:S04]  /*06c0*/  LDG.E.CONSTANT R30, desc[UR6][R18.64] ;  /* 0x00000006121e7981 */ /* 0x000ea8000c1e9900 */
[----:B------:R-:W3:Y:S01]  /*06d0*/  LDG.E.CONSTANT R6, desc[UR6][R20.64] ;  /* 0x0000000614067981 */ /* 0x000ee2000c1e9900 */
[----:B------:R-:W-:-:S04]  /*06e0*/  IMAD.WIDE R24, R5, 0x2, R20 ;  /* 0x0000000205187825 */ /* 0x000fc800078e0214 */
[C---:B------:R-:W-:Y:S02]  /*06f0*/  IMAD.WIDE R14, R5.reuse, 0x2, R24 ;  /* 0x00000002050e7825 */ /* 0x040fe400078e0218 */
[----:B------:R-:W4:Y:S02]  /*0700*/  LDG.E.CONSTANT R24, desc[UR6][R24.64] ;  /* 0x0000000618187981 */ /* 0x000f24000c1e9900 */
[C---:B------:R-:W-:Y:S02]  /*0710*/  IMAD.WIDE R22, R5.reuse, 0x2, R14 ;  /* 0x0000000205167825 */ /* 0x040fe400078e020e */
[----:B------:R0:W5:Y:S02]  /*0720*/  LDG.E.CONSTANT R25, desc[UR6][R14.64] ;  /* 0x000000060e197981 */ /* 0x000164000c1e9900 */
[C---:B0-----:R-:W-:Y:S02]  /*0730*/  IMAD.WIDE R14, R5.reuse, 0x2, R22 ;  /* 0x00000002050e7825 */ /* 0x041fe400078e0216 */
[----:B------:R-:W5:Y:S02]  /*0740*/  LDG.E.CONSTANT R22, desc[UR6][R22.64] ;  /* 0x0000000616167981 */ /* 0x000f64000c1e9900 */
[----:B------:R-:W-:-:S02]  /*0750*/  IMAD.WIDE R26, R5, 0x2, R14 ;  /* 0x00000002051a7825 */ /* 0x000fc400078e020e */
[----:B------:R0:W5:Y:S02]  /*0760*/  LDG.E.CONSTANT R23, desc[UR6][R14.64] ;  /* 0x000000060e177981 */ /* 0x000164000c1e9900 */
[C---:B0-----:R-:W-:Y:S02]  /*0770*/  IMAD.WIDE R14, R5.reuse, 0x2, R26 ;  /* 0x00000002050e7825 */ /* 0x041fe400078e021a */
[----:B------:R-:W5:Y:S04]  /*0780*/  LDG.E.CONSTANT R27, desc[UR6][R26.64] ;  /* 0x000000061a1b7981 */ /* 0x000f68000c1e9900 */
[----:B------:R0:W5:Y:S02]  /*0790*/  LDG.E.CONSTANT R26, desc[UR6][R14.64] ;  /* 0x000000060e1a7981 */ /* 0x000164000c1e9900 */
[----:B0-----:R-:W-:Y:S01]  /*07a0*/  IMAD.WIDE R14, R5, 0x2, R14 ;  /* 0x00000002050e7825 */ /* 0x001fe200078e020e */
[----:B--2---:R-:W-:-:S02]  /*07b0*/  SHF.L.U32 R28, R30, 0x10, RZ ;  /* 0x000000101e1c7819 */ /* 0x004fc400000006ff */
[----:B---3--:R-:W-:-:S05]  /*07c0*/  SHF.L.U32 R11, R6, 0x10, RZ ;  /* 0x00000010060b7819 */ /* 0x008fca00000006ff */
[----:B------:R-:W-:Y:S02]  /*07d0*/  FFMA R4, R28, R11, R4 ;  /* 0x0000000b1c047223 */ /* 0x000fe40000000004 */
[----:B------:R-:W2:Y:S01]  /*07e0*/  LDG.E.CONSTANT R11, desc[UR6][R14.64] ;  /* 0x000000060e0b7981 */ /* 0x000ea2000c1e9900 */
[----:B------:R-:W-:-:S04]  /*07f0*/  PRMT R6, R30, 0x7632, R6 ;  /* 0x000076321e067816 */ /* 0x000fc80000000006 */
[C---:B------:R-:W-:Y:S02]  /*0800*/  PRMT R30, R6.reuse, 0x7632, R30 ;  /* 0x00007632061e7816 */ /* 0x040fe4000000001e */
[----:B------:R-:W-:Y:S02]  /*0810*/  SHF.L.U32 R6, R6, 0x10, RZ ;  /* 0x0000001006067819 */ /* 0x000fe400000006ff */
[----:B------:R-:W-:-:S05]  /*0820*/  SHF.L.U32 R30, R30, 0x10, RZ ;  /* 0x000000101e1e7819 */ /* 0x000fca00000006ff */
[----:B------:R-:W-:Y:S01]  /*0830*/  FFMA R4, R6, R30, R4 ;  /* 0x0000001e06047223 */ /* 0x000fe20000000004 */
[C---:B----4-:R-:W-:Y:S02]  /*0840*/  SHF.L.U32 R30, R24.reuse, 0x10, RZ ;  /* 0x00000010181e7819 */ /* 0x050fe400000006ff */
[----:B------:R-:W-:-:S03]  /*0850*/  PRMT R24, R24, 0x7632, R24 ;  /* 0x0000763218187816 */ /* 0x000fc60000000018 */
[----:B------:R-:W-:Y:S01]  /*0860*/  FFMA R12, R28, R30, R12 ;  /* 0x0000001e1c0c7223 */ /* 0x000fe2000000000c */
[----:B-----5:R-:W-:Y:S02]  /*0870*/  SHF.L.U32 R30, R25, 0x10, RZ ;  /* 0x00000010191e7819 */ /* 0x020fe400000006ff */
[----:B------:R-:W-:-:S03]  /*0880*/  SHF.L.U32 R24, R24, 0x10, RZ ;  /* 0x0000001018187819 */ /* 0x000fc600000006ff */
[----:B------:R-:W-:Y:S01]  /*0890*/  FFMA R31, R28, R30, R31 ;  /* 0x0000001e1c1f7223 */ /* 0x000fe2000000001f */
[----:B------:R-:W-:Y:S01]  /*08a0*/  SHF.L.U32 R30, R22, 0x10, RZ ;  /* 0x00000010161e7819 */ /* 0x000fe200000006ff */
[----:B------:R-:W-:Y:S01]  /*08b0*/  FFMA R12, R6, R24, R12 ;  /* 0x00000018060c7223 */ /* 0x000fe2000000000c */
[----:B------:R-:W-:Y:S02]  /*08c0*/  IADD3 R24, P0, PT, R14, R8, RZ ;  /* 0x000000080e187210 */ /* 0x000fe40007f1e0ff */
[----:B------:R-:W3:Y:S01]  /*08d0*/  LDG.E.CONSTANT R14, desc[UR6][R18.64+0x400] ;  /* 0x00040006120e7981 */ /* 0x000ee2000c1e9900 */
[----:B------:R-:W-:Y:S01]  /*08e0*/  FFMA R33, R28, R30, R33 ;  /* 0x0000001e1c217223 */ /* 0x000fe20000000021 */
[----:B------:R-:W-:-:S05]  /*08f0*/  SHF.L.U32 R30, R23, 0x10, RZ ;  /* 0x00000010171e7819 */ /* 0x000fca00000006ff */
[----:B------:R-:W-:Y:S01]  /*0900*/  FFMA R35, R28, R30, R35 ;  /* 0x0000001e1c237223 */ /* 0x000fe20000000023 */
[----:B------:R-:W-:-:S05]  /*0910*/  SHF.L.U32 R30, R27, 0x10, RZ ;  /* 0x000000101b1e7819 */ /* 0x000fca00000006ff */
[----:B------:R-:W-:Y:S01]  /*0920*/  FFMA R29, R28, R30, R29 ;  /* 0x0000001e1c1d7223 */ /* 0x000fe2000000001d */
[----:B------:R-:W-:-:S05]  /*0930*/  SHF.L.U32 R30, R26, 0x10, RZ ;  /* 0x000000101a1e7819 */ /* 0x000fca00000006ff */
[----:B------:R-:W-:Y:S01]  /*0940*/  FFMA R37, R28, R30, R37 ;  /* 0x0000001e1c257223 */ /* 0x000fe20000000025 */
[----:B------:R-:W-:Y:S02]  /*0950*/  PRMT R26, R23, 0x7632, R26 ;  /* 0x00007632171a7816 */ /* 0x000fe4000000001a */
[----:B------:R-:W-:Y:S02]  /*0960*/  PRMT R27, R27, 0x7632, R27 ;  /* 0x000076321b1b7816 */ /* 0x000fe4000000001b */
[----:B------:R-:W-:-:S05]  /*0970*/  SHF.L.U32 R34, R26, 0x10, RZ ;  /* 0x000000101a227819 */ /* 0x000fca00000006ff */
[----:B------:R-:W-:Y:S01]  /*0980*/  FFMA R34, R6, R34, R35 ;  /* 0x0000002206227223 */ /* 0x000fe20000000023 */
[----:B--2---:R-:W-:Y:S02]  /*0990*/  SHF.L.U32 R30, R11, 0x10, RZ ;  /* 0x000000100b1e7819 */ /* 0x004fe400000006ff */
[----:B------:R-:W-:Y:S02]  /*09a0*/  PRMT R11, R25, 0x7632, R11 ;  /* 0x00007632190b7816 */ /* 0x000fe4000000000b */
[----:B------:R-:W-:Y:S01]  /*09b0*/  IADD3.X R25, PT, PT, R15, R9, RZ, P0, !PT ;  /* 0x000000090f197210 */ /* 0x000fe200007fe4ff */
[----:B------:R-:W-:Y:S01]  /*09c0*/  FFMA R13, R28, R30, R13 ;  /* 0x0000001e1c0d7223 */ /* 0x000fe2000000000d */
[----:B------:R-:W-:Y:S01]  /*09d0*/  SHF.L.U32 R30, R11, 0x10, RZ ;  /* 0x000000100b1e7819 */ /* 0x000fe200000006ff */
[----:B------:R-:W2:Y:S01]  /*09e0*/  LDG.E.CONSTANT R15, desc[UR6][R20.64+0x400] ;  /* 0x00040006140f7981 */ /* 0x000ea2000c1e9900 */
[----:B------:R-:W-:Y:S01]  /*09f0*/  PRMT R11, R22, 0x7632, R11 ;  /* 0x00007632160b7816 */ /* 0x000fe2000000000b */
[----:B------:R-:W-:-:S05]  /*0a00*/  IMAD.WIDE R22, R5, 0x2, R24 ;  /* 0x0000000205167825 */ /* 0x000fca00078e0218 */
[----:B------:R0:W4:Y:S01]  /*0a10*/  LDG.E.CONSTANT R32, desc[UR6][R22.64] ;  /* 0x0000000616207981 */ /* 0x000122000c1e9900 */
[----:B------:R-:W-:Y:S01]  /*0a20*/  FFMA R30, R6, R30, R31 ;  /* 0x0000001e061e7223 */ /* 0x000fe2000000001f */
[----:B------:R-:W-:Y:S02]  /*0a30*/  SHF.L.U32 R28, R11, 0x10, RZ ;  /* 0x000000100b1c7819 */ /* 0x000fe400000006ff */
[----:B------:R1:W5:Y:S01]  /*0a40*/  LDG.E.CONSTANT R31, desc[UR6][R24.64] ;  /* 0x00000006181f7981 */ /* 0x000362000c1e9900 */
[----:B0-----:R-:W-:-:S04]  /*0a50*/  IMAD.WIDE R22, R5, 0x2, R22 ;  /* 0x0000000205167825 */ /* 0x001fc800078e0216 */
[----:B------:R-:W-:Y:S01]  /*0a60*/  FFMA R33, R6, R28, R33 ;  /* 0x0000001c06217223 */ /* 0x000fe20000000021 */
[----:B-1----:R-:W-:Y:S01]  /*0a70*/  IMAD.WIDE R24, R5, 0x2, R22 ;  /* 0x0000000205187825 */ /* 0x002fe200078e0216 */
[----:B------:R-:W-:Y:S01]  /*0a80*/  SHF.L.U32 R28, R27, 0x10, RZ ;  /* 0x000000101b1c7819 */ /* 0x000fe200000006ff */
[----:B------:R0:W4:Y:S01]  /*0a90*/  LDG.E.CONSTANT R35, desc[UR6][R22.64] ;  /* 0x0000000616237981 */ /* 0x000122000c1e9900 */
[----:B------:R-:W-:Y:S01]  /*0aa0*/  PRMT R11, R26, 0x7632, R11 ;  /* 0x000076321a0b7816 */ /* 0x000fe2000000000b */
[----:B------:R-:W-:Y:S02]  /*0ab0*/  IMAD.WIDE R26, R5, 0x2, R24 ;  /* 0x00000002051a7825 */ /* 0x000fe400078e0218 */
[----:B------:R1:W4:Y:S01]  /*0ac0*/  LDG.E.CONSTANT R36, desc[UR6][R24.64] ;  /* 0x0000000618247981 */ /* 0x000322000c1e9900 */
[----:B0-----:R-:W-:Y:S01]  /*0ad0*/  SHF.L.U32 R22, R11, 0x10, RZ ;  /* 0x000000100b167819 */ /* 0x001fe200000006ff */
[----:B-1----:R-:W-:Y:S01]  /*0ae0*/  FFMA R24, R6, R28, R29 ;  /* 0x0000001c06187223 */ /* 0x002fe2000000001d */
[----:B------:R-:W-:-:S04]  /*0af0*/  IMAD.WIDE R28, R5, 0x2, R26 ;  /* 0x00000002051c7825 */ /* 0x000fc800078e021a */
[----:B------:R-:W-:Y:S01]  /*0b00*/  FFMA R37, R6, R22, R37 ;  /* 0x0000001606257223 */ /* 0x000fe20000000025 */
[----:B------:R0:W4:Y:S01]  /*0b10*/  LDG.E.CONSTANT R25, desc[UR6][R26.64] ;  /* 0x000000061a197981 */ /* 0x000122000c1e9900 */
[----:B------:R-:W-:-:S03]  /*0b20*/  IMAD.WIDE R22, R5, 0x2, R28 ;  /* 0x0000000205167825 */ /* 0x000fc600078e021c */
[----:B------:R-:W4:Y:S04]  /*0b30*/  LDG.E.CONSTANT R26, desc[UR6][R28.64] ;  /* 0x000000061c1a7981 */ /* 0x000f28000c1e9900 */
[----:B------:R1:W4:Y:S01]  /*0b40*/  LDG.E.CONSTANT R22, desc[UR6][R22.64] ;  /* 0x0000000616167981 */ /* 0x000322000c1e9900 */
[----:B------:R-:W-:-:S04]  /*0b50*/  PRMT R11, R11, 0x7632, R11 ;  /* 0x000076320b0b7816 */ /* 0x000fc8000000000b */
[----:B------:R-:W-:-:S05]  /*0b60*/  SHF.L.U32 R11, R11, 0x10, RZ ;  /* 0x000000100b0b7819 */ /* 0x000fca00000006ff */
[----:B------:R-:W-:Y:S01]  /*0b70*/  FFMA R13, R6, R11, R13 ;  /* 0x0000000b060d7223 */ /* 0x000fe2000000000d */
[----:B---3--:R-:W-:Y:S02]  /*0b80*/  SHF.L.U32 R11, R14, 0x10, RZ ;  /* 0x000000100e0b7819 */ /* 0x008fe400000006ff */
[----:B------:R-:W-:Y:S02]  /*0b90*/  IADD3 R20, P0, PT, R20, 0x800, RZ ;  /* 0x0000080014147810 */ /* 0x000fe40007f1e0ff */
[----:B------:R-:W-:Y:S02]  /*0ba0*/  IADD3 R10, PT, PT, R10, 0x200, RZ ;  /* 0x000002000a0a7810 */ /* 0x000fe40007ffe0ff */
[----:B------:R-:W-:Y:S02]  /*0bb0*/  IADD3.X R21, PT, PT, RZ, R21, RZ, P0, !PT ;  /* 0x00000015ff157210 */ /* 0x000fe400007fe4ff */
[----:B------:R-:W-:-:S04]  /*0bc0*/  IADD3 R18, P0, PT, R18, 0x800, RZ ;  /* 0x0000080012127810 */ /* 0x000fc80007f1e0ff */
[----:B------:R-:W-:Y:S02]  /*0bd0*/  IADD3.X R19, PT, PT, RZ, R19, RZ, P0, !PT ;  /* 0x00000013ff137210 */ /* 0x000fe400007fe4ff */
[----:B------:R-:W-:Y:S02]  /*0be0*/  ISETP.GE.AND P0, PT, R10, R7, PT ;  /* 0x000000070a00720c */ /* 0x000fe40003f06270 */
[C---:B--2---:R-:W-:Y:S02]  /*0bf0*/  SHF.L.U32 R6, R15.reuse, 0x10, RZ ;  /* 0x000000100f067819 */ /* 0x044fe400000006ff */
[----:B------:R-:W-:-:S03]  /*0c00*/  PRMT R15, R15, 0x7632, R15 ;  /* 0x000076320f0f7816 */ /* 0x000fc6000000000f */
[----:B0-----:R-:W-:Y:S01]  /*0c10*/  FFMA R27, R11, R6, R4 ;  /* 0x000000060b1b7223 */ /* 0x001fe20000000004 */
[----:B------:R-:W-:Y:S02]  /*0c20*/  PRMT R6, R14, 0x7632, R6 ;  /* 0x000076320e067816 */ /* 0x000fe40000000006 */
[----:B------:R-:W-:Y:S02]  /*0c30*/  SHF.L.U32 R15, R15, 0x10, RZ ;  /* 0x000000100f0f7819 */ /* 0x000fe400000006ff */
[----:B------:R-:W-:Y:S02]  /*0c40*/  SHF.L.U32 R6, R6, 0x10, RZ ;  /* 0x0000001006067819 */ /* 0x000fe400000006ff */
[----:B-----5:R-:W-:-:S03]  /*0c50*/  SHF.L.U32 R14, R31, 0x10, RZ ;  /* 0x000000101f0e7819 */ /* 0x020fc600000006ff */
[----:B------:R-:W-:Y:S02]  /*0c60*/  FFMA R4, R6, R15, R27 ;  /* 0x0000000f06047223 */ /* 0x000fe4000000001b */
[----:B------:R-:W-:Y:S01]  /*0c70*/  FFMA R15, R11, R14, R12 ;  /* 0x0000000e0b0f7223 */ /* 0x000fe2000000000c */
[----:B------:R-:W-:Y:S02]  /*0c80*/  PRMT R31, R31, 0x7632, R31 ;  /* 0x000076321f1f7816 */ /* 0x000fe4000000001f */
[C---:B----4-:R-:W-:Y:S02]  /*0c90*/  SHF.L.U32 R12, R35.reuse, 0x10, RZ ;  /* 0x00000010230c7819 */ /* 0x050fe400000006ff */
[----:B------:R-:W-:Y:S02]  /*0ca0*/  PRMT R35, R35, 0x7632, R35 ;  /* 0x0000763223237816 */ /* 0x000fe40000000023 */
[----:B------:R-:W-:Y:S01]  /*0cb0*/  SHF.L.U32 R31, R31, 0x10, RZ ;  /* 0x000000101f1f7819 */ /* 0x000fe200000006ff */
[----:B------:R-:W-:Y:S01]  /*0cc0*/  FFMA R33, R11, R12, R33 ;  /* 0x0000000c0b217223 */ /* 0x000fe20000000021 */
[----:B------:R-:W-:-:S02]  /*0cd0*/  SHF.L.U32 R14, R35, 0x10, RZ ;  /* 0x00000010230e7819 */ /* 0x000fc400000006ff */
[----:B-1----:R-:W-:Y:S01]  /*0ce0*/  SHF.L.U32 R23, R32, 0x10, RZ ;  /* 0x0000001020177819 */ /* 0x002fe200000006ff */
[C---:B------:R-:W-:Y:S02]  /*0cf0*/  FFMA R12, R6.reuse, R31, R15 ;  /* 0x0000001f060c7223 */ /* 0x040fe4000000000f */
[----:B------:R-:W-:Y:S01]  /*0d00*/  FFMA R33, R6, R14, R33 ;  /* 0x0000000e06217223 */ /* 0x000fe20000000021 */
[----:B------:R-:W-:Y:S02]  /*0d10*/  SHF.L.U32 R35, R36, 0x10, RZ ;  /* 0x0000001024237819 */ /* 0x000fe400000006ff */
[----:B------:R-:W-:Y:S02]  /*0d20*/  PRMT R32, R32, 0x7632, R32 ;  /* 0x0000763220207816 */ /* 0x000fe40000000020 */
[----:B------:R-:W-:Y:S02]  /*0d30*/  PRMT R36, R36, 0x7632, R36 ;  /* 0x0000763224247816 */ /* 0x000fe40000000024 */
[----:B------:R-:W-:-:S02]  /*0d40*/  SHF.L.U32 R29, R25, 0x10, RZ ;  /* 0x00000010191d7819 */ /* 0x000fc400000006ff */
[----:B------:R-:W-:Y:S01]  /*0d50*/  PRMT R25, R25, 0x7632, R25 ;  /* 0x0000763219197816 */ /* 0x000fe20000000019 */
[C---:B------:R-:W-:Y:S01]  /*0d60*/  FFMA R23, R11.reuse, R23, R30 ;  /* 0x000000170b177223 */ /* 0x040fe2000000001e */
[----:B------:R-:W-:Y:S01]  /*0d70*/  SHF.L.U32 R32, R32, 0x10, RZ ;  /* 0x0000001020207819 */ /* 0x000fe200000006ff */
[C---:B------:R-:W-:Y:S01]  /*0d80*/  FFMA R29, R11.reuse, R29, R24 ;  /* 0x0000001d0b1d7223 */ /* 0x040fe20000000018 */
[C---:B------:R-:W-:Y:S02]  /*0d90*/  SHF.L.U32 R14, R26.reuse, 0x10, RZ ;  /* 0x000000101a0e7819 */ /* 0x040fe400000006ff */
[----:B------:R-:W-:Y:S02]  /*0da0*/  PRMT R26, R26, 0x7632, R26 ;  /* 0x000076321a1a7816 */ /* 0x000fe4000000001a */
[C---:B------:R-:W-:Y:S02]  /*0db0*/  PRMT R15, R22.reuse, 0x7632, R15 ;  /* 0x00007632160f7816 */ /* 0x040fe4000000000f */
[----:B------:R-:W-:Y:S01]  /*0dc0*/  SHF.L.U32 R22, R22, 0x10, RZ ;  /* 0x0000001016167819 */ /* 0x000fe200000006ff */
[C---:B------:R-:W-:Y:S01]  /*0dd0*/  FFMA R37, R11.reuse, R14, R37 ;  /* 0x0000000e0b257223 */ /* 0x040fe20000000025 */
[----:B------:R-:W-:Y:S01]  /*0de0*/  SHF.L.U32 R36, R36, 0x10, RZ ;  /* 0x0000001024247819 */ /* 0x000fe200000006ff */
[----:B------:R-:W-:Y:S01]  /*0df0*/  FFMA R35, R11, R35, R34 ;  /* 0x000000230b237223 */ /* 0x000fe20000000022 */
[----:B------:R-:W-:Y:S01]  /*0e00*/  SHF.L.U32 R14, R25, 0x10, RZ ;  /* 0x00000010190e7819 */ /* 0x000fe200000006ff */
[----:B------:R-:W-:Y:S01]  /*0e10*/  FFMA R13, R11, R22, R13 ;  /* 0x000000160b0d7223 */ /* 0x000fe2000000000d */
[----:B------:R-:W-:-:S02]  /*0e20*/  SHF.L.U32 R26, R26, 0x10, RZ ;  /* 0x000000101a1a7819 */ /* 0x000fc400000006ff */
[----:B------:R-:W-:Y:S01]  /*0e30*/  SHF.L.U32 R24, R15, 0x10, RZ ;  /* 0x000000100f187819 */ /* 0x000fe200000006ff */
[C---:B------:R-:W-:Y:S01]  /*0e40*/  FFMA R31, R6.reuse, R32, R23 ;  /* 0x00000020061f7223 */ /* 0x040fe20000000017 */
[C---:B------:R-:W-:Y:S01]  /*0e50*/  FFMA R35, R6.reuse, R36, R35 ;  /* 0x0000002406237223 */ /* 0x040fe20000000023 */
[C---:B------:R-:W-:Y:S01]  /*0e60*/  FFMA R29, R6.reuse, R14, R29 ;  /* 0x0000000e061d7223 */ /* 0x040fe2000000001d */
[C---:B------:R-:W-:Y:S01]  /*0e70*/  FFMA R37, R6.reuse, R26, R37 ;  /* 0x0000001a06257223 */ /* 0x040fe20000000025 */
[----:B------:R-:W-:Y:S01]  /*0e80*/  FFMA R13, R6, R24, R13 ;  /* 0x00000018060d7223 */ /* 0x000fe2000000000d */
[----:B------:R-:W-:Y:S06]  /*0e90*/  @!P0 BRA `(.L_x_630) ;  /* 0xfffffff800088947 */ /* 0x000fec000383ffff */
.L_x_627:
[----:B------:R-:W-:Y:S05]  /*0ea0*/  BSYNC.RECONVERGENT B0 ;  /* 0x0000000000007941 */ /* 0x000fea0003800200 */
.L_x_626:
        /* <DEDUP_REMOVED lines=8> */
[CC--:B------:R-:W-:Y:S01]  /*0f30*/  LEA R9, R5.reuse, R5.reuse, 0x1 ;  /* 0x0000000505097211 */ /* 0x0c0fe200078e08ff */
[C---:B------:R-:W-:Y:S01]  /*0f40*/  IMAD R17, R5.reuse, 0x6, RZ ;  /* 0x0000000605117824 */ /* 0x040fe200078e02ff */
[C---:B------:R-:W-:Y:S01]  /*0f50*/  SHF.L.U32 R11, R5.reuse, 0x2, RZ ;  /* 0x00000002050b7819 */ /* 0x040fe200000006ff */
[----:B------:R-:W2:Y:S01]  /*0f60*/  LDG.E.U16.CONSTANT R24, desc[UR6][R24.64+-0x2] ;  /* 0xfffffe0618187981 */ /* 0x000ea2000c1e9500 */
[C---:B------:R-:W-:Y:S01]  /*0f70*/  LEA R15, R5.reuse, R5, 0x2 ;  /* 0x00000005050f7211 */ /* 0x040fe200078e10ff */
[----:B0-----:R-:W-:-:S03]  /*0f80*/  IMAD.WIDE R20, R5, 0x2, R20 ;  /* 0x0000000205147825 */ /* 0x001fc600078e0214 */
[----:B------:R-:W-:Y:S01]  /*0f90*/  IADD3 R6, P0, PT, R20, -0x2, RZ ;  /* 0xfffffffe14067810 */ /* 0x000fe20007f1e0ff */
[C---:B------:R-:W-:Y:S01]  /*0fa0*/  IMAD.WIDE R22, R5.reuse, 0x2, R20 ;  /* 0x0000000205167825 */ /* 0x040fe200078e0214 */
[----:B------:R-:W-:Y:S01]  /*0fb0*/  LEA R5, R5, -R5, 0x3 ;  /* 0x8000000505057211 */ /* 0x000fe200078e18ff */
[----:B------:R-:W3:Y:S01]  /*0fc0*/  LDG.E.U16.CONSTANT R20, desc[UR6][R20.64+-0x2] ;  /* 0xfffffe0614147981 */ /* 0x000ee2000c1e9500 */
[----:B------:R-:W-:-:S03]  /*0fd0*/  IADD3.X R7, PT, PT, R21, -0x1, RZ, P0, !PT ;  /* 0xffffffff15077810 */ /* 0x000fc600007fe4ff */
[----:B------:R-:W4:Y:S01]  /*0fe0*/  LDG.E.U16.CONSTANT R22, desc[UR6][R22.64+-0x2] ;  /* 0xfffffe0616167981 */ /* 0x000f22000c1e9500 */
[----:B------:R-:W-:-:S04]  /*0ff0*/  IMAD.WIDE R18, R19, 0x2, R6 ;  /* 0x0000000213127825 */ /* 0x000fc800078e0206 */
[--C-:B------:R-:W-:Y:S02]  /*1000*/  IMAD.WIDE R8, R9, 0x2, R6.reuse ;  /* 0x0000000209087825 */ /* 0x100fe400078e0206 */
[----:B------:R4:W5:Y:S02]  /*1010*/  LDG.E.U16.CONSTANT R18, desc[UR6][R18.64] ;  /* 0x0000000612127981 */ /* 0x000964000c1e9500 */
[--C-:B------:R-:W-:Y:S02]  /*1020*/  IMAD.WIDE R10, R11, 0x2, R6.reuse ;  /* 0x000000020b0a7825 */ /* 0x100fe400078e0206 */
[----:B------:R-:W5:Y:S02]  /*1030*/  LDG.E.U16.CONSTANT R8, desc[UR6][R8.64] ;  /* 0x0000000608087981 */ /* 0x000f64000c1e9500 */
[--C-:B------:R-:W-:Y:S02]  /*1040*/  IMAD.WIDE R14, R15, 0x2, R6.reuse ;  /* 0x000000020f0e7825 */ /* 0x100fe400078e0206 */
[----:B------:R-:W5:Y:S02]  /*1050*/  LDG.E.U16.CONSTANT R10, desc[UR6][R10.64] ;  /* 0x000000060a0a7981 */ /* 0x000f64000c1e9500 */
[----:B------:R-:W-:-:S02]  /*1060*/  IMAD.WIDE R16, R17, 0x2, R6 ;  /* 0x0000000211107825 */ /* 0x000fc400078e0206 */
[----:B------:R-:W5:Y:S02]  /*1070*/  LDG.E.U16.CONSTANT R14, desc[UR6][R14.64] ;  /* 0x000000060e0e7981 */ /* 0x000f64000c1e9500 */
[----:B------:R-:W-:Y:S02]  /*1080*/  IMAD.WIDE R6, R5, 0x2, R6 ;  /* 0x0000000205067825 */ /* 0x000fe400078e0206 */
[----:B------:R-:W5:Y:S04]  /*1090*/  LDG.E.U16.CONSTANT R16, desc[UR6][R16.64] ;  /* 0x0000000610107981 */ /* 0x000f68000c1e9500 */
[----:B------:R-:W5:Y:S01]  /*10a0*/  LDG.E.U16.CONSTANT R6, desc[UR6][R6.64] ;  /* 0x0000000606067981 */ /* 0x000f62000c1e9500 */
[----:B--2---:R-:W-:Y:S02]  /*10b0*/  SHF.L.U32 R24, R24, 0x10, RZ ;  /* 0x0000001018187819 */ /* 0x004fe400000006ff */
[----:B---3--:R-:W-:-:S02]  /*10c0*/  SHF.L.U32 R5, R20, 0x10, RZ ;  /* 0x0000001014057819 */ /* 0x008fc400000006ff */
[----:B----4-:R-:W-:-:S03]  /*10d0*/  SHF.L.U32 R19, R22, 0x10, RZ ;  /* 0x0000001016137819 */ /* 0x010fc600000006ff */
[----:B------:R-:W-:Y:S01]  /*10e0*/  FFMA R4, R24, R5, R4 ;  /* 0x0000000518047223 */ /* 0x000fe20000000004 */
[----:B-----5:R-:W-:Y:S02]  /*10f0*/  SHF.L.U32 R18, R18, 0x10, RZ ;  /* 0x0000001012127819 */ /* 0x020fe400000006ff */
[----:B------:R-:W-:Y:S02]  /*1100*/  SHF.L.U32 R8, R8, 0x10, RZ ;  /* 0x0000001008087819 */ /* 0x000fe400000006ff */
[----:B------:R-:W-:Y:S02]  /*1110*/  SHF.L.U32 R10, R10, 0x10, RZ ;  /* 0x000000100a0a7819 */ /* 0x000fe400000006ff */
[----:B------:R-:W-:Y:S02]  /*1120*/  SHF.L.U32 R14, R14, 0x10, RZ ;  /* 0x000000100e0e7819 */ /* 0x000fe400000006ff */
[----:B------:R-:W-:Y:S02]  /*1130*/  SHF.L.U32 R16, R16, 0x10, RZ ;  /* 0x0000001010107819 */ /* 0x000fe400000006ff */
[----:B------:R-:W-:Y:S01]  /*1140*/  SHF.L.U32 R6, R6, 0x10, RZ ;  /* 0x0000001006067819 */ /* 0x000fe200000006ff */
[C---:B------:R-:W-:Y:S01]  /*1150*/  FFMA R12, R24.reuse, R19, R12 ;  /* 0x00000013180c7223 */ /* 0x040fe2000000000c */
[C---:B------:R-:W-:Y:S01]  /*1160*/  FFMA R31, R24.reuse, R18, R31 ;  /* 0x00000012181f7223 */ /* 0x040fe2000000001f */
[C---:B------:R-:W-:Y:S01]  /*1170*/  FFMA R33, R24.reuse, R8, R33 ;  /* 0x0000000818217223 */ /* 0x040fe20000000021 */
[C---:B------:R-:W-:Y:S01]  /*1180*/  FFMA R35, R24.reuse, R10, R35 ;  /* 0x0000000a18237223 */ /* 0x040fe20000000023 */
[C---:B------:R-:W-:Y:S01]  /*1190*/  FFMA R29, R24.reuse, R14, R29 ;  /* 0x0000000e181d7223 */ /* 0x040fe2000000001d */
[C---:B------:R-:W-:Y:S01]  /*11a0*/  FFMA R37, R24.reuse, R16, R37 ;  /* 0x0000001018257223 */ /* 0x040fe20000000025 */
[----:B------:R-:W-:-:S07]  /*11b0*/  FFMA R13, R24, R6, R13 ;  /* 0x00000006180d7223 */ /* 0x000fce000000000d */
.L_x_632:
[----:B------:R-:W-:Y:S05]  /*11c0*/  BSYNC.RECONVERGENT B0 ;  /* 0x0000000000007941 */ /* 0x000fea0003800200 */
.L_x_631:
        /* <DEDUP_REMOVED lines=95> */
.L_x_634:
[----:B------:R-:W-:Y:S05]  /*17c0*/  BSYNC.RECONVERGENT B0 ;  /* 0x0000000000007941 */ /* 0x000fea0003800200 */
.L_x_633:
        /* <DEDUP_REMOVED lines=17> */
[----:B------:R-:W2:Y:S04]  /*18e0*/  @!P0 LDS R13, [R4+0x10] ;  /* 0x00001000040d8984 */ /* 0x000ea80000000800 */
[----:B------:R-:W3:Y:S04]  /*18f0*/  @!P0 LDS R5, [R4] ;  /* 0x0000000004058984 */ /* 0x000ee80000000800 */
        /* <DEDUP_REMOVED lines=31> */
[----:B---3--:R-:W-:-:S04]  /*1af0*/  FADD R13, R14, R13 ;  /* 0x0000000d0e0d7221 */ /* 0x008fc80000000000 */
        /* <DEDUP_REMOVED lines=15> */
[----:B----4-:R-:W-:-:S04]  /*1bf0*/  FADD R10, R9, R8 ;  /* 0x00000008090a7221 */ /* 0x010fc80000000000 */
[----:B------:R-:W-:Y:S01]  /*1c00*/  SHFL.BFLY PT, R11, R14, 0x2, 0x1f ;  /* 0x0c401f000e0b7f89 */ /* 0x000fe200000e0000 */
[----:B0-----:R-:W-:Y:S01]  /*1c10*/  FADD R4, R5, R4 ;  /* 0x0000000405047221 */ /* 0x001fe20000000000 */
[----:B-----5:R-:W-:-:S04]  /*1c20*/  FADD R6, R7, R6 ;  /* 0x0000000607067221 */ /* 0x020fc80000000000 */
[----:B------:R-:W0:Y:S01]  /*1c30*/  SHFL.BFLY PT, R5, R4, 0x2, 0x1f ;  /* 0x0c401f0004057f89 */ /* 0x000e2200000e0000 */
[----:B-1----:R-:W-:-:S03]  /*1c40*/  FADD R16, R15, R16 ;  /* 0x000000100f107221 */ /* 0x002fc60000000000 */
[----:B------:R-:W1:Y:S01]  /*1c50*/  SHFL.BFLY PT, R7, R12, 0x2, 0x1f ;  /* 0x0c401f000c077f89 */ /* 0x000e6200000e0000 */
[----:B------:R-:W-:-:S03]  /*1c60*/  FADD R18, R17, R18 ;  /* 0x0000001211127221 */ /* 0x000fc60000000000 */
[----:B------:R-:W3:Y:S01]  /*1c70*/  SHFL.BFLY PT, R15, R10, 0x2, 0x1f ;  /* 0x0c401f000a0f7f89 */ /* 0x000ee200000e0000 */
[----:B--2---:R-:W-:-:S03]  /*1c80*/  FADD R20, R19, R20 ;  /* 0x0000001413147221 */ /* 0x004fc60000000000 */
[----:B------:R-:W2:Y:S04]  /*1c90*/  SHFL.BFLY PT, R9, R6, 0x2, 0x1f ;  /* 0x0c401f0006097f89 */ /* 0x000ea800000e0000 */
[----:B------:R-:W4:Y:S04]  /*1ca0*/  SHFL.BFLY PT, R13, R16, 0x2, 0x1f ;  /* 0x0c401f00100d7f89 */ /* 0x000f2800000e0000 */
[----:B------:R-:W5:Y:S04]  /*1cb0*/  SHFL.BFLY PT, R17, R18, 0x2, 0x1f ;  /* 0x0c401f0012117f89 */ /* 0x000f6800000e0000 */
[----:B------:R-:W5:Y:S01]  /*1cc0*/  SHFL.BFLY PT, R19, R20, 0x2, 0x1f ;  /* 0x0c401f0014137f89 */ /* 0x000f6200000e0000 */
[----:B0-----:R-:W-:Y:S01]  /*1cd0*/  FADD R2, R4, R5 ;  /* 0x0000000504027221 */ /* 0x001fe20000000000 */
[----:B-1----:R-:W-:Y:S01]  /*1ce0*/  FADD R8, R12, R7 ;  /* 0x000000070c087221 */ /* 0x002fe20000000000 */
[----:B---3--:R-:W-:Y:S01]  /*1cf0*/  FADD R15, R10, R15 ;  /* 0x0000000f0a0f7221 */ /* 0x008fe20000000000 */
[----:B------:R-:W-:Y:S01]  /*1d00*/  FADD R10, R14, R11 ;  /* 0x0000000b0e0a7221 */ /* 0x000fe20000000000 */
[----:B--2---:R-:W-:-:S04]  /*1d10*/  FADD R9, R6, R9 ;  /* 0x0000000906097221 */ /* 0x004fc80000000000 */
        /* <DEDUP_REMOVED lines=9> */
[----:B------:R0:W0:Y:S04]  /*1db0*/  SHFL.BFLY PT, R23, R12, 0x1, 0x1f ;  /* 0x0c201f000c177f89 */ /* 0x00002800000e0000 */
[----:B------:R0:W0:Y:S01]  /*1dc0*/  SHFL.BFLY PT, R13, R14, 0x1, 0x1f ;  /* 0x0c201f000e0d7f89 */ /* 0x00002200000e0000 */
[----:B-12---:R-:W-:Y:S05]  /*1dd0*/  @P0 EXIT ;  /* 0x000000000000094d */ /* 0x006fea0003800000 */
[----:B------:R-:W1:Y:S02]  /*1de0*/  LDC.U8 R4, c[0x0][0x3a8] ;  /* 0x0000ea00ff047b82 */ /* 0x000e640000000000 */
[----:B-1----:R-:W-:-:S04]  /*1df0*/  PRMT R4, R4, 0x8880, RZ ;  /* 0x0000888004047816 */ /* 0x002fc800000000ff */
[----:B------:R-:W-:-:S13]  /*1e00*/  ISETP.NE.AND P0, PT, R4, RZ, PT ;  /* 0x000000ff0400720c */ /* 0x000fda0003f05270 */
[----:B------:R-:W1:Y:S02]  /*1e10*/  @P0 LDC.64 R4, c[0x0][0x390] ;  /* 0x0000e400ff040b82 */ /* 0x000e640000000a00 */
[----:B-1----:R-:W-:-:S06]  /*1e20*/  @P0 IMAD.WIDE.U32 R6, R0, 0x2, R4 ;  /* 0x0000000200060825 */ /* 0x002fcc00078e0004 */
[----:B------:R-:W1:Y:S01]  /*1e30*/  LDC.64 R4, c[0x0][0x398] ;  /* 0x0000e600ff047b82 */ /* 0x000e620000000a00 */
[----:B------:R-:W2:Y:S01]  /*1e40*/  @P0 LDG.E.U16.CONSTANT R6, desc[UR6][R6.64] ;  /* 0x0000000606060981 */ /* 0x000ea2000c1e9500 */
[----:B------:R-:W-:Y:S01]  /*1e50*/  FADD R22, R9, R16 ;  /* 0x0000001009167221 */ /* 0x000fe20000000000 */
[-C--:B0-----:R-:W-:Y:S01]  /*1e60*/  IADD3 R9, PT, PT, R0, R3.reuse, RZ ;  /* 0x0000000300097210 */ /* 0x081fe20007ffe0ff */
[----:B----4-:R-:W-:Y:S01]  /*1e70*/  FADD R18, R15, R18 ;  /* 0x000000120f127221 */ /* 0x010fe20000000000 */
[----:B------:R-:W-:Y:S01]  /*1e80*/  MOV R15, RZ ;  /* 0x000000ff000f7202 */ /* 0x000fe20000000f00 */
[----:B------:R-:W-:Y:S01]  /*1e90*/  FADD R26, R10, R21 ;  /* 0x000000150a1a7221 */ /* 0x000fe20000000000 */
[-C--:B------:R-:W-:Y:S01]  /*1ea0*/  IADD3 R16, PT, PT, R9, R3.reuse, RZ ;  /* 0x0000000309107210 */ /* 0x080fe20007ffe0ff */
[----:B------:R-:W-:Y:S01]  /*1eb0*/  FADD R14, R14, R13 ;  /* 0x0000000d0e0e7221 */ /* 0x000fe20000000000 */
[----:B---3--:R-:W-:Y:S01]  /*1ec0*/  FADD R2, R2, R17 ;  /* 0x0000001102027221 */ /* 0x008fe20000000000 */
[----:B------:R-:W-:Y:S01]  /*1ed0*/  FADD R24, R8, R19 ;  /* 0x0000001308187221 */ /* 0x000fe20000000000 */
[----:B------:R-:W-:Y:S01]  /*1ee0*/  IADD3 R10, PT, PT, R16, R3, RZ ;  /* 0x00000003100a7210 */ /* 0x000fe20007ffe0ff */
[----:B------:R-:W-:Y:S01]  /*1ef0*/  FADD R12, R12, R23 ;  /* 0x000000170c0c7221 */ /* 0x000fe20000000000 */
[----:B------:R-:W-:Y:S01]  /*1f00*/  FADD R28, R11, R20 ;  /* 0x000000140b1c7221 */ /* 0x000fe20000000000 */
[----:B-1----:R-:W-:Y:S01]  /*1f10*/  IMAD.WIDE.U32 R16, R16, 0x2, R4 ;  /* 0x0000000210107825 */ /* 0x002fe200078e0004 */
[----:B--2---:R-:W-:-:S05]  /*1f20*/  @P0 SHF.L.U32 R15, R6, 0x10, RZ ;  /* 0x00000010060f0819 */ /* 0x004fca00000006ff */
[--C-:B------:R-:W-:Y:S01]  /*1f30*/  FADD R19, R14, R15.reuse ;  /* 0x0000000f0e137221 */ /* 0x100fe20000000000 */
[-C--:B------:R-:W-:Y:S01]  /*1f40*/  IADD3 R14, PT, PT, R10, R3.reuse, RZ ;  /* 0x000000030a0e7210 */ /* 0x080fe20007ffe0ff */
[--C-:B------:R-:W-:Y:S01]  /*1f50*/  FADD R6, R2, R15.reuse ;  /* 0x0000000f02067221 */ /* 0x100fe20000000000 */
[--C-:B------:R-:W-:Y:S01]  /*1f60*/  FADD R7, R22, R15.reuse ;  /* 0x0000000f16077221 */ /* 0x100fe20000000000 */
[--C-:B------:R-:W-:Y:S01]  /*1f70*/  FADD R2, R12, R15.reuse ;  /* 0x0000000f0c027221 */ /* 0x100fe20000000000 */
[----:B------:R-:W-:Y:S01]  /*1f80*/  IADD3 R12, PT, PT, R14, R3, RZ ;  /* 0x000000030e0c7210 */ /* 0x000fe20007ffe0ff */
[--C-:B------:R-:W-:Y:S01]  /*1f90*/  FADD R8, R18, R15.reuse ;  /* 0x0000000f12087221 */ /* 0x100fe20000000000 */
[----:B------:R-:W-:Y:S01]  /*1fa0*/  F2FP.BF16.F32.PACK_AB R22, RZ, R6 ;  /* 0x00000006ff16723e */ /* 0x000fe200000010ff */
[----:B------:R-:W-:Y:S01]  /*1fb0*/  FADD R21, R24, R15 ;  /* 0x0000000f18157221 */ /* 0x000fe20000000000 */
[----:B------:R-:W-:Y:S01]  /*1fc0*/  F2FP.BF16.F32.PACK_AB R23, RZ, R7 ;  /* 0x00000007ff17723e */ /* 0x000fe200000010ff */
[----:B------:R-:W-:Y:S01]  /*1fd0*/  IMAD.WIDE.U32 R6, R0, 0x2, R4 ;  /* 0x0000000200067825 */ /* 0x000fe200078e0004 */
[----:B------:R-:W-:-:S03]  /*1fe0*/  IADD3 R0, PT, PT, R12, R3, RZ ;  /* 0x000000030c007210 */ /* 0x000fc60007ffe0ff */
[--C-:B------:R-:W-:Y:S01]  /*1ff0*/  FADD R20, R26, R15.reuse ;  /* 0x0000000f1a147221 */ /* 0x100fe20000000000 */
[----:B------:R-:W-:Y:S01]  /*2000*/  FADD R18, R28, R15 ;  /* 0x0000000f1c127221 */ /* 0x000fe20000000000 */
[----:B------:R-:W-:Y:S01]  /*2010*/  F2FP.BF16.F32.PACK_AB R24, RZ, R8 ;  /* 0x00000008ff18723e */ /* 0x000fe200000010ff */
[----:B------:R-:W-:Y:S01]  /*2020*/  IMAD.WIDE.U32 R8, R9, 0x2, R4 ;  /* 0x0000000209087825 */ /* 0x000fe200078e0004 */
[----:B------:R-:W-:Y:S02]  /*2030*/  PRMT R25, R22, 0x7610, R25 ;  /* 0x0000761016197816 */ /* 0x000fe40000000019 */
[----:B------:R-:W-:Y:S01]  /*2040*/  PRMT R26, R23, 0x7610, R26 ;  /* 0x00007610171a7816 */ /* 0x000fe2000000001a */
[--C-:B------:R-:W-:Y:S01]  /*2050*/  IMAD.WIDE.U32 R10, R10, 0x2, R4.reuse ;  /* 0x000000020a0a7825 */ /* 0x100fe200078e0004 */
[----:B------:R-:W-:Y:S01]  /*2060*/  IADD3 R3, PT, PT, R0, R3, RZ ;  /* 0x0000000300037210 */ /* 0x000fe20007ffe0ff */
[----:B------:R-:W-:Y:S01]  /*2070*/  STG.E.U16 desc[UR6][R6.64], R25 ;  /* 0x0000001906007986 */ /* 0x000fe2000c101506 */
[----:B------:R-:W-:Y:S01]  /*2080*/  F2FP.BF16.F32.PACK_AB R21, RZ, R21 ;  /* 0x00000015ff15723e */ /* 0x000fe200000010ff */
[--C-:B------:R-:W-:Y:S01]  /*2090*/  IMAD.WIDE.U32 R14, R14, 0x2, R4.reuse ;  /* 0x000000020e0e7825 */ /* 0x100fe200078e0004 */
[----:B------:R-:W-:Y:S01]  /*20a0*/  F2FP.BF16.F32.PACK_AB R20, RZ, R20 ;  /* 0x00000014ff14723e */ /* 0x000fe200000010ff */
[----:B------:R-:W-:Y:S01]  /*20b0*/  STG.E.U16 desc[UR6][R8.64], R26 ;  /* 0x0000001a08007986 */ /* 0x000fe2000c101506 */
[----:B------:R-:W-:Y:S01]  /*20c0*/  F2FP.BF16.F32.PACK_AB R18, RZ, R18 ;  /* 0x00000012ff12723e */ /* 0x000fe200000010ff */
[--C-:B------:R-:W-:Y:S01]  /*20d0*/  IMAD.WIDE.U32 R12, R12, 0x2, R4.reuse ;  /* 0x000000020c0c7825 */ /* 0x100fe200078e0004 */
[----:B------:R-:W-:Y:S01]  /*20e0*/  F2FP.BF16.F32.PACK_AB R2, RZ, R2 ;  /* 0x00000002ff02723e */ /* 0x000fe200000010ff */
[----:B------:R-:W-:Y:S01]  /*20f0*/  STG.E.U16 desc[UR6][R16.64], R24 ;  /* 0x0000001810007986 */ /* 0x000fe2000c101506 */
[----:B------:R-:W-:Y:S01]  /*2100*/  F2FP.BF16.F32.PACK_AB R19, RZ, R19 ;  /* 0x00000013ff13723e */ /* 0x000fe200000010ff */
        /* <DEDUP_REMOVED lines=8> */
.L_x_635:
        /* <DEDUP_REMOVED lines=15> */
.L_x_970:


//--------------------- .text._Z19gemv_kernel_batchedI13__nv_bfloat1614__nv_bfloat162Li256ELi7EEvPKT_S4_S4_PS2_iib --------------------------
	.section	.text._Z19gemv_kernel_batchedI13__nv_bfloat1614__nv_bfloat162Li256ELi7EEvPKT_S4_S4_PS2_iib,"ax",@progbits
	.align	128
        .global         _Z19gemv_kernel_batchedI13__nv_bfloat1614__nv_bfloat162Li256ELi7EEvPKT_S4_S4_PS2_iib
        .type           _Z19gemv_kernel_batchedI13__nv_bfloat1614__nv_bfloat162Li256ELi7EEvPKT_S4_S4_PS2_iib,@function
        .size           _Z19gemv_kernel_batchedI13__nv_bfloat1614__nv_bfloat162Li256ELi7EEvPKT_S4_S4_PS2_iib,(.L_x_971 - _Z19gemv_kernel_batchedI13__nv_bfloat1614__nv_bfloat162Li256ELi7EEvPKT_S4_S4_PS2_iib)
        .other          _Z19gemv_kernel_batchedI13__nv_bfloat1614__nv_bfloat162Li256ELi7EEvPKT_S4_S4_PS2_iib,@"STO_CUDA_ENTRY STV_DEFAULT"
_Z19gemv_kernel_batchedI13__nv_bfloat1614__nv_bfloat162Li256ELi7EEvPKT_S4_S4_PS2_iib:
.text._Z19gemv_kernel_batchedI13__nv_bfloat1614__nv_bfloat162Li256ELi7EEvPKT_S4_S4_PS2_iib:
        /* <DEDUP_REMOVED lines=39> */
[----:B------:R-:W5:Y:S02]  /*0270*/  LDG.E.CONSTANT R22, desc[UR4][R22.64] ;  /* 0x0000000416167981 */ /* 0x000f64000c1e9900 */
[----:B------:R-:W-:-:S02]  /*0280*/  IMAD.WIDE R8, R3, 0x2, R26 ;  /* 0x0000000203087825 */ /* 0x000fc400078e021a */
[----:B------:R-:W5:Y:S02]  /*0290*/  LDG.E.CONSTANT R11, desc[UR4][R26.64] ;  /* 0x000000041a0b7981 */ /* 0x000f64000c1e9900 */
[C---:B------:R-:W-:Y:S02]  /*02a0*/  IMAD.WIDE R12, R3.reuse, 0x2, R8 ;  /* 0x00000002030c7825 */ /* 0x040fe400078e0208 */
[----:B------:R4:W5:Y:S02]  /*02b0*/  LDG.E.CONSTANT R8, desc[UR4][R8.64] ;  /* 0x0000000408087981 */ /* 0x000964000c1e9900 */
[----:B------:R-:W-:Y:S02]  /*02c0*/  IMAD.WIDE R14, R3, 0x2, R12 ;  /* 0x00000002030e7825 */ /* 0x000fe400078e020c */
[----:B------:R1:W5:Y:S04]  /*02d0*/  LDG.E.CONSTANT R13, desc[UR4][R12.64] ;  /* 0x000000040c0d7981 */ /* 0x000368000c1e9900 */
[----:B------:R1:W5:Y:S01]  /*02e0*/  LDG.E.CONSTANT R14, desc[UR4][R14.64] ;  /* 0x000000040e0e7981 */ /* 0x000362000c1e9900 */
[----:B--2---:R-:W-:-:S02]  /*02f0*/  PRMT R25, R6, 0x7632, R25 ;  /* 0x0000763206197816 */ /* 0x004fc40000000019 */
[----:B------:R-:W-:Y:S02]  /*0300*/  SHF.L.U32 R6, R6, 0x10, RZ ;  /* 0x0000001006067819 */ /* 0x000fe400000006ff */
[----:B------:R-:W-:Y:S02]  /*0310*/  SHF.L.U32 R25, R25, 0x10, RZ ;  /* 0x0000001019197819 */ /* 0x000fe400000006ff */
[C---:B---3--:R-:W-:Y:S02]  /*0320*/  PRMT R7, R18.reuse, 0x7632, R7 ;  /* 0x0000763212077816 */ /* 0x048fe40000000007 */
[----:B------:R-:W-:Y:S02]  /*0330*/  SHF.L.U32 R19, R18, 0x10, RZ ;  /* 0x0000001012137819 */ /* 0x000fe400000006ff */
[----:B0-----:R-:W-:Y:S02]  /*0340*/  SHF.L.U32 R20, R7, 0x10, RZ ;  /* 0x0000001007147819 */ /* 0x001fe400000006ff */
[C---:B----4-:R-:W-:Y:S01]  /*0350*/  PRMT R9, R21.reuse, 0x7632, R9 ;  /* 0x0000763215097816 */ /* 0x050fe20000000009 */
[----:B------:R-:W-:Y:S01]  /*0360*/  FFMA R18, R6, R19, RZ ;  /* 0x0000001306127223 */ /* 0x000fe200000000ff */
[----:B------:R-:W-:-:S02]  /*0370*/  SHF.L.U32 R21, R21, 0x10, RZ ;  /* 0x0000001015157819 */ /* 0x000fc400000006ff */
[C---:B-----5:R-:W-:Y:S01]  /*0380*/  SHF.L.U32 R7, R22.reuse, 0x10, RZ ;  /* 0x0000001016077819 */ /* 0x060fe200000006ff */
[----:B-1----:R-:W-:Y:S01]  /*0390*/  FFMA R12, R25, R20, R18 ;  /* 0x00000014190c7223 */ /* 0x002fe20000000012 */
[----:B------:R-:W-:Y:S01]  /*03a0*/  PRMT R22, R22, 0x7632, R22 ;  /* 0x0000763216167816 */ /* 0x000fe20000000016 */
[C---:B------:R-:W-:Y:S01]  /*03b0*/  FFMA R18, R6.reuse, R21, RZ ;  /* 0x0000001506127223 */ /* 0x040fe200000000ff */
[----:B------:R-:W-:Y:S01]  /*03c0*/  SHF.L.U32 R9, R9, 0x10, RZ ;  /* 0x0000001009097819 */ /* 0x000fe200000006ff */
[----:B------:R-:W-:Y:S01]  /*03d0*/  FFMA R32, R6, R7, RZ ;  /* 0x0000000706207223 */ /* 0x000fe200000000ff */
[----:B------:R-:W-:Y:S02]  /*03e0*/  SHF.L.U32 R19, R11, 0x10, RZ ;  /* 0x000000100b137819 */ /* 0x000fe400000006ff */
[----:B------:R-:W-:Y:S02]  /*03f0*/  SHF.L.U32 R15, R22, 0x10, RZ ;  /* 0x00000010160f7819 */ /* 0x000fe400000006ff */
[----:B------:R-:W-:Y:S01]  /*0400*/  SHF.L.U32 R7, R8, 0x10, RZ ;  /* 0x0000001008077819 */ /* 0x000fe200000006ff */
[----:B------:R-:W-:Y:S01]  /*0410*/  FFMA R30, R6, R19, RZ ;  /* 0x00000013061e7223 */ /* 0x000fe200000000ff */
[----:B------:R-:W-:Y:S01]  /*0420*/  FFMA R9, R25, R9, R18 ;  /* 0x0000000919097223 */ /* 0x000fe20000000012 */
[----:B------:R-:W-:-:S02]  /*0430*/  PRMT R11, R11, 0x7632, R11 ;  /* 0x000076320b0b7816 */ /* 0x000fc4000000000b */
[----:B------:R-:W-:Y:S01]  /*0440*/  PRMT R8, R8, 0x7632, R8 ;  /* 0x0000763208087816 */ /* 0x000fe20000000008 */
[----:B------:R-:W-:Y:S01]  /*0450*/  FFMA R18, R6, R7, RZ ;  /* 0x0000000706127223 */ /* 0x000fe200000000ff */
[C---:B------:R-:W-:Y:S02]  /*0460*/  SHF.L.U32 R19, R13.reuse, 0x10, RZ ;  /* 0x000000100d137819 */ /* 0x040fe400000006ff */
[----:B------:R-:W-:Y:S02]  /*0470*/  PRMT R13, R13, 0x7632, R13 ;  /* 0x000076320d0d7816 */ /* 0x000fe4000000000d */
[C---:B------:R-:W-:Y:S02]  /*0480*/  PRMT R20, R14.reuse, 0x7632, R20 ;  /* 0x000076320e147816 */ /* 0x040fe40000000014 */
[----:B------:R-:W-:Y:S01]  /*0490*/  SHF.L.U32 R7, R14, 0x10, RZ ;  /* 0x000000100e077819 */ /* 0x000fe200000006ff */
[----:B------:R-:W-:Y:S01]  /*04a0*/  FFMA R32, R25, R15, R32 ;  /* 0x0000000f19207223 */ /* 0x000fe20000000020 */
[----:B------:R-:W-:Y:S01]  /*04b0*/  SHF.L.U32 R11, R11, 0x10, RZ ;  /* 0x000000100b0b7819 */ /* 0x000fe200000006ff */
[----:B------:R-:W-:Y:S01]  /*04c0*/  FFMA R24, R6, R19, RZ ;  /* 0x0000001306187223 */ /* 0x000fe200000000ff */
[----:B------:R-:W-:-:S02]  /*04d0*/  SHF.L.U32 R15, R8, 0x10, RZ ;  /* 0x00000010080f7819 */ /* 0x000fc400000006ff */
[----:B------:R-:W-:Y:S01]  /*04e0*/  SHF.L.U32 R13, R13, 0x10, RZ ;  /* 0x000000100d0d7819 */ /* 0x000fe200000006ff */
[----:B------:R-:W-:Y:S01]  /*04f0*/  FFMA R6, R6, R7, RZ ;  /* 0x0000000706067223 */ /* 0x000fe200000000ff */
[----:B------:R-:W-:Y:S01]  /*0500*/  SHF.L.U32 R19, R20, 0x10, RZ ;  /* 0x0000001014137819 */ /* 0x000fe200000006ff */
[C---:B------:R-:W-:Y:S01]  /*0510*/  FFMA R30, R25.reuse, R11, R30 ;  /* 0x0000000b191e7223 */ /* 0x040fe2000000001e */
[C---:B------:R-:W-:Y:S01]  /*0520*/  FFMA R15, R25.reuse, R15, R18 ;  /* 0x0000000f190f7223 */ /* 0x040fe20000000012 */
[C---:B------:R-:W-:Y:S01]  /*0530*/  FFMA R24, R25.reuse, R13, R24 ;  /* 0x0000000d19187223 */ /* 0x040fe20000000018 */
[----:B------:R-:W-:Y:S01]  /*0540*/  IADD3 R8, PT, PT, R4, 0x100, RZ ;  /* 0x0000010004087810 */ /* 0x000fe20007ffe0ff */
[----:B------:R-:W-:-:S07]  /*0550*/  FFMA R25, R25, R19, R6 ;  /* 0x0000001319197223 */ /* 0x000fce0000000006 */
.L_x_639:
[----:B------:R-:W-:Y:S05]  /*0560*/  BSYNC.RECONVERGENT B1 ;  /* 0x0000000000017941 */ /* 0x000fea0003800200 */
.L_x_638:
[----:B------:R-:W-:Y:S01]  /*0570*/  IMAD.WIDE R18, R10, 0x2, RZ ;  /* 0x000000020a127825 */ /* 0x000fe200078e02ff */
[----:B------:R-:W-:Y:S06]  /*0580*/  @!P1 BRA `(.L_x_637) ;  /* 0x0000000400ec9947 */ /* 0x000fec0003800000 */
[----:B------:R-:W0:Y:S01]  /*0590*/  LDC.64 R6, c[0x0][0x388] ;  /* 0x0000e200ff067b82 */ /* 0x000e220000000a00 */
[----:B------:R-:W1:Y:S01]  /*05a0*/  LDCU.64 UR6, c[0x0][0x380] ;  /* 0x00007000ff0677ac */ /* 0x000e620008000a00 */
[----:B------:R-:W-:-:S04]  /*05b0*/  IMAD.WIDE R20, R3, 0xa, RZ ;  /* 0x0000000a03147825 */ /* 0x000fc800078e02ff */
[----:B------:R-:W-:Y:S01]  /*05c0*/  IMAD.WIDE.U32 R18, R8, 0x4, R18 ;  /* 0x0000000408127825 */ /* 0x000fe200078e0012 */
[----:B------:R-:W-:-:S04]  /*05d0*/  IADD3 R11, P1, PT, -R20, 0x400, RZ ;  /* 0x00000400140b7810 */ /* 0x000fc80007f3e1ff */
[----:B------:R-:W-:Y:S02]  /*05e0*/  IADD3.X R13, PT, PT, RZ, ~R21, RZ, P1, !PT ;  /* 0x80000015ff0d7210 */ /* 0x000fe40000ffe4ff */
[----:B-1----:R-:W-:-:S04]  /*05f0*/  IADD3 R18, P0, PT, R18, UR6, RZ ;  /* 0x0000000612127c10 */ /* 0x002fc8000ff1e0ff */
[----:B------:R-:W-:Y:S01]  /*0600*/  IADD3.X R19, PT, PT, R19, UR7, RZ, P0, !PT ;  /* 0x0000000713137c10 */ /* 0x000fe200087fe4ff */
[----:B0-----:R-:W-:-:S03]  /*0610*/  IMAD.WIDE.U32 R6, R8, 0x4, R6 ;  /* 0x0000000408067825 */ /* 0x001fc600078e0006 */
[----:B------:R-:W-:Y:S02]  /*0620*/  MOV R20, R6 ;  /* 0x0000000600147202 */ /* 0x000fe40000000f00 */
[----:B------:R-:W-:-:S07]  /*0630*/  MOV R21, R7 ;  /* 0x0000000700157202 */ /* 0x000fce0000000f00 */
.L_x_640:
[C---:B------:R-:W-:Y:S01]  /*0640*/  IMAD.WIDE R22, R3.reuse, 0x2, R20 ;  /* 0x0000000203167825 */ /* 0x040fe200078e0214 */
[----:B------:R-:W2:Y:S04]  /*0650*/  LDG.E.CONSTANT R28, desc[UR4][R18.64] ;  /* 0x00000004121c7981 */ /* 0x000ea8000c1e9900 */
[----:B------:R-:W3:Y:S01]  /*0660*/  LDG.E.CONSTANT R34, desc[UR4][R20.64] ;  /* 0x0000000414227981 */ /* 0x000ee2000c1e9900 */
[----:B------:R-:W-:-:S03]  /*0670*/  IMAD.WIDE R6, R3, 0x2, R22 ;  /* 0x0000000203067825 */ /* 0x000fc600078e0216 */
[----:B------:R0:W4:Y:S04]  /*0680*/  LDG.E.CONSTANT R33, desc[UR4][R22.64] ;  /* 0x0000000416217981 */ /* 0x000128000c1e9900 */
[----:B------:R1:W5:Y:S01]  /*0690*/  LDG.E.CONSTANT R29, desc[UR4][R6.64] ;  /* 0x00000004061d7981 */ /* 0x000362000c1e9900 */
[----:B0-----:R-:W-:-:S05]  /*06a0*/  IMAD.WIDE R22, R3, 0x2, R6 ;  /* 0x0000000203167825 */ /* 0x001fca00078e0206 */
[----:B------:R0:W5:Y:S01]  /*06b0*/  LDG.E.CONSTANT R31, desc[UR4][R22.64] ;  /* 0x00000004161f7981 */ /* 0x000162000c1e9900 */
[----:B------:R-:W-:-:S05]  /*06c0*/  IMAD.WIDE R26, R3, 0x2, R22 ;  /* 0x00000002031a7825 */ /* 0x000fca00078e0216 */
[----:B------:R-:W5:Y:S01]  /*06d0*/  LDG.E.CONSTANT R14, desc[UR4][R26.64] ;  /* 0x000000041a0e7981 */ /* 0x000f62000c1e9900 */
[----:B-1----:R-:W-:-:S04]  /*06e0*/  IMAD.WIDE R6, R3, 0x2, R26 ;  /* 0x0000000203067825 */ /* 0x002fc800078e021a */
[----:B0-----:R-:W-:Y:S02]  /*06f0*/  IMAD.WIDE R22, R3, 0x2, R6 ;  /* 0x0000000203167825 */ /* 0x001fe400078e0206 */
[----:B------:R-:W5:Y:S04]  /*0700*/  LDG.E.CONSTANT R7, desc[UR4][R6.64] ;  /* 0x0000000406077981 */ /* 0x000f68000c1e9900 */
[----:B------:R0:W5:Y:S02]  /*0710*/  LDG.E.CONSTANT R10, desc[UR4][R22.64] ;  /* 0x00000004160a7981 */ /* 0x000164000c1e9900 */
[----:B0-----:R-:W-:-:S04]  /*0720*/  IADD3 R22, P0, PT, R22, R11, RZ ;  /* 0x0000000b16167210 */ /* 0x001fc80007f1e0ff */
[----:B------:R-:W-:Y:S02]  /*0730*/  IADD3.X R23, PT, PT, R23, R13, RZ, P0, !PT ;  /* 0x0000000d17177210 */ /* 0x000fe400007fe4ff */
[----:B--2---:R-:W-:Y:S02]  /*0740*/  SHF.L.U32 R26, R28, 0x10, RZ ;  /* 0x000000101c1a7819 */ /* 0x004fe400000006ff */
[----:B---3--:R-:W-:Y:S02]  /*0750*/  SHF.L.U32 R35, R34, 0x10, RZ ;  /* 0x0000001022237819 */ /* 0x008fe400000006ff */
[----:B----4-:R-:W-:-:S03]  /*0760*/  SHF.L.U32 R37, R33, 0x10, RZ ;  /* 0x0000001021257819 */ /* 0x010fc600000006ff */
[C---:B------:R-:W-:Y:S01]  /*0770*/  FFMA R36, R26.reuse, R35, R12 ;  /* 0x000000231a247223 */ /* 0x040fe2000000000c */
[----:B------:R-:W-:Y:S02]  /*0780*/  PRMT R33, R33, 0x7632, R33 ;  /* 0x0000763221217816 */ /* 0x000fe40000000021 */
[----:B-----5:R-:W-:Y:S01]  /*0790*/  SHF.L.U32 R27, R29, 0x10, RZ ;  /* 0x000000101d1b7819 */ /* 0x020fe200000006ff */
[--C-:B------:R-:W-:Y:S01]  /*07a0*/  FFMA R12, R26, R37, R9.reuse ;  /* 0x000000251a0c7223 */ /* 0x100fe20000000009 */
[----:B------:R-:W-:Y:S02]  /*07b0*/  PRMT R9, R28, 0x7632, R9 ;  /* 0x000076321c097816 */ /* 0x000fe40000000009 */
[----:B------:R-:W-:Y:S01]  /*07c0*/  SHF.L.U32 R33, R33, 0x10, RZ ;  /* 0x0000001021217819 */ /* 0x000fe200000006ff */
[----:B------:R-:W-:Y:S01]  /*07d0*/  FFMA R32, R26, R27, R32 ;  /* 0x0000001b1a207223 */ /* 0x000fe20000000020 */
[----:B------:R-:W-:-:S05]  /*07e0*/  SHF.L.U32 R9, R9, 0x10, RZ ;  /* 0x0000001009097819 */ /* 0x000fca00000006ff */
[----:B------:R-:W-:Y:S01]  /*07f0*/  FFMA R12, R9, R33, R12 ;  /* 0x00000021090c7223 */ /* 0x000fe2000000000c */
[----:B------:R-:W-:Y:S02]  /*0800*/  SHF.L.U32 R33, R31, 0x10, RZ ;  /* 0x000000101f217819 */ /* 0x000fe400000006ff */
[----:B------:R-:W-:-:S03]  /*0810*/  SHF.L.U32 R27, R14, 0x10, RZ ;  /* 0x000000100e1b7819 */ /* 0x000fc600000006ff */
[C---:B------:R-:W-:Y:S02]  /*0820*/  FFMA R30, R26.reuse, R33, R30 ;  /* 0x000000211a1e7223 */ /* 0x040fe4000000001e */
[----:B------:R-:W-:Y:S02]  /*0830*/  FFMA R15, R26, R27, R15 ;  /* 0x0000001b1a0f7223 */ /* 0x000fe4000000000f */
[----:B------:R0:W2:Y:S01]  /*0840*/  LDG.E.CONSTANT R27, desc[UR4][R22.64] ;  /* 0x00000004161b7981 */ /* 0x0000a2000c1e9900 */
[----:B------:R-:W-:Y:S02]  /*0850*/  SHF.L.U32 R33, R7, 0x10, RZ ;  /* 0x0000001007217819 */ /* 0x000fe400000006ff */
[----:B------:R-:W-:Y:S01]  /*0860*/  PRMT R7, R29, 0x7632, R7 ;  /* 0x000076321d077816 */ /* 0x000fe20000000007 */
[----:B0-----:R-:W-:Y:S01]  /*0870*/  IMAD.WIDE R22, R3, 0x2, R22 ;  /* 0x0000000203167825 */ /* 0x001fe200078e0216 */
[----:B------:R-:W-:-:S03]  /*0880*/  SHF.L.U32 R28, R10, 0x10, RZ ;  /* 0x000000100a1c7819 */ /* 0x000fc600000006ff */
[C---:B------:R-:W-:Y:S01]  /*0890*/  FFMA R24, R26.reuse, R33, R24 ;  /* 0x000000211a187223 */ /* 0x040fe20000000018 */
[----:B------:R0:W3:Y:S01]  /*08a0*/  LDG.E.CONSTANT R29, desc[UR4][R22.64] ;  /* 0x00000004161d7981 */ /* 0x0000e2000c1e9900 */
[----:B------:R-:W-:Y:S01]  /*08b0*/  SHF.L.U32 R33, R7, 0x10, RZ ;  /* 0x0000001007217819 */ /* 0x000fe200000006ff */
[----:B------:R-:W-:Y:S01]  /*08c0*/  FFMA R25, R26, R28, R25 ;  /* 0x0000001c1a197223 */ /* 0x000fe20000000019 */
[----:B------:R-:W-:Y:S01]  /*08d0*/  PRMT R7, R31, 0x7632, R7 ;  /* 0x000076321f077816 */ /* 0x000fe20000000007 */
[----:B------:R-:W4:Y:S01]  /*08e0*/  LDG.E.CONSTANT R26, desc[UR4][R18.64+0x400] ;  /* 0x00040004121a7981 */ /* 0x000f22000c1e9900 */
[----:B------:R-:W-:-:S03]  /*08f0*/  PRMT R34, R34, 0x7632, R34 ;  /* 0x0000763222227816 */ /* 0x000fc60000000022 */
[----:B------:R-:W5:Y:S01]  /*0900*/  LDG.E.CONSTANT R28, desc[UR4][R20.64+0x400] ;  /* 0x00040004141c7981 */ /* 0x000f62000c1e9900 */
[----:B0-----:R-:W-:-:S05]  /*0910*/  IMAD.WIDE R22, R3, 0x2, R22 ;  /* 0x0000000203167825 */ /* 0x001fca00078e0216 */
[----:B------:R0:W3:Y:S01]  /*0920*/  LDG.E.CONSTANT R31, desc[UR4][R22.64] ;  /* 0x00000004161f7981 */ /* 0x0000e2000c1e9900 */
[----:B------:R-:W-:Y:S01]  /*0930*/  SHF.L.U32 R6, R34, 0x10, RZ ;  /* 0x0000001022067819 */ /* 0x000fe200000006ff */
[----:B------:R-:W-:Y:S01]  /*0940*/  FFMA R32, R9, R33, R32 ;  /* 0x0000002109207223 */ /* 0x000fe20000000020 */
[----:B------:R-:W-:Y:S01]  /*0950*/  SHF.L.U32 R34, R7, 0x10, RZ ;  /* 0x0000001007227819 */ /* 0x000fe200000006ff */
[----:B0-----:R-:W-:-:S05]  /*0960*/  IMAD.WIDE R22, R3, 0x2, R22 ;  /* 0x0000000203167825 */ /* 0x001fca00078e0216 */
[----:B------:R0:W3:Y:S01]  /*0970*/  LDG.E.CONSTANT R33, desc[UR4][R22.64] ;  /* 0x0000000416217981 */ /* 0x0000e2000c1e9900 */
[----:B------:R-:W-:Y:S01]  /*0980*/  FFMA R30, R9, R34, R30 ;  /* 0x00000022091e7223 */ /* 0x000fe2000000001e */
[----:B0-----:R-:W-:-:S05]  /*0990*/  IMAD.WIDE R22, R3, 0x2, R22 ;  /* 0x0000000203167825 */ /* 0x001fca00078e0216 */
[----:B------:R0:W3:Y:S02]  /*09a0*/  LDG.E.CONSTANT R34, desc[UR4][R22.64] ;  /* 0x0000000416227981 */ /* 0x0000e4000c1e9900 */
[----:B0-----:R-:W-:-:S05]  /*09b0*/  IMAD.WIDE R22, R3, 0x2, R22 ;  /* 0x0000000203167825 */ /* 0x001fca00078e0216 */
[----:B------:R5:W3:Y:S01]  /*09c0*/  LDG.E.CONSTANT R35, desc[UR4][R22.64] ;  /* 0x0000000416237981 */ /* 0x000ae2000c1e9900 */
[----:B------:R-:W-:Y:S02]  /*09d0*/  PRMT R7, R7, 0x7632, R7 ;  /* 0x0000763207077816 */ /* 0x000fe40000000007 */
[----:B------:R-:W-:Y:S02]  /*09e0*/  PRMT R14, R14, 0x7632, R14 ;  /* 0x000076320e0e7816 */ /* 0x000fe4000000000e */
[----:B------:R-:W-:Y:S02]  /*09f0*/  SHF.L.U32 R7, R7, 0x10, RZ ;  /* 0x0000001007077819 */ /* 0x000fe400000006ff */
[----:B------:R-:W-:Y:S02]  /*0a00*/  PRMT R10, R10, 0x7632, R10 ;  /* 0x000076320a0a7816 */ /* 0x000fe4000000000a */
[----:B------:R-:W-:Y:S01]  /*0a10*/  SHF.L.U32 R14, R14, 0x10, RZ ;  /* 0x000000100e0e7819 */ /* 0x000fe200000006ff */
[C---:B------:R-:W-:Y:S01]  /*0a20*/  FFMA R24, R9.reuse, R7, R24 ;  /* 0x0000000709187223 */ /* 0x040fe20000000018 */
[----:B------:R-:W-:Y:S01]  /*0a30*/  SHF.L.U32 R10, R10, 0x10, RZ ;  /* 0x000000100a0a7819 */ /* 0x000fe200000006ff */
[C---:B------:R-:W-:Y:S01]  /*0a40*/  FFMA R6, R9.reuse, R6, R36 ;  /* 0x0000000609067223 */ /* 0x040fe20000000024 */
[----:B------:R-:W-:Y:S01]  /*0a50*/  IADD3 R20, P0, PT, R20, 0x800, RZ ;  /* 0x0000080014147810 */ /* 0x000fe20007f1e0ff */
[----:B------:R-:W-:-:S02]  /*0a60*/  FFMA R15, R9, R14, R15 ;  /* 0x0000000e090f7223 */ /* 0x000fc4000000000f */
[----:B------:R-:W-:Y:S01]  /*0a70*/  FFMA R25, R9, R10, R25 ;  /* 0x0000000a09197223 */ /* 0x000fe20000000019 */
[----:B------:R-:W-:Y:S02]  /*0a80*/  IADD3.X R21, PT, PT, RZ, R21, RZ, P0, !PT ;  /* 0x00000015ff157210 */ /* 0x000fe400007fe4ff */
[----:B------:R-:W-:Y:S02]  /*0a90*/  IADD3 R18, P0, PT, R18, 0x800, RZ ;  /* 0x0000080012127810 */ /* 0x000fe40007f1e0ff */
[----:B------:R-:W-:Y:S02]  /*0aa0*/  IADD3 R8, PT, PT, R8, 0x200, RZ ;  /* 0x0000020008087810 */ /* 0x000fe40007ffe0ff */
[----:B------:R-:W-:Y:S02]  /*0ab0*/  IADD3.X R19, PT, PT, RZ, R19, RZ, P0, !PT ;  /* 0x00000013ff137210 */ /* 0x000fe400007fe4ff */
[----:B------:R-:W-:Y:S02]  /*0ac0*/  ISETP.GE.AND P0, PT, R8, R5, PT ;  /* 0x000000050800720c */ /* 0x000fe40003f06270 */
[----:B--2---:R-:W-:-:S02]  /*0ad0*/  SHF.L.U32 R9, R27, 0x10, RZ ;  /* 0x000000101b097819 */ /* 0x004fc400000006ff */
[----:B------:R-:W-:-:S04]  /*0ae0*/  PRMT R27, R27, 0x7632, R27 ;  /* 0x000076321b1b7816 */ /* 0x000fc8000000001b */
[----:B------:R-:W-:Y:S02]  /*0af0*/  SHF.L.U32 R10, R27, 0x10, RZ ;  /* 0x000000101b0a7819 */ /* 0x000fe400000006ff */
[----:B----4-:R-:W-:Y:S02]  /*0b00*/  SHF.L.U32 R7, R26, 0x10, RZ ;  /* 0x000000101a077819 */ /* 0x010fe400000006ff */
[C---:B-----5:R-:W-:Y:S02]  /*0b10*/  SHF.L.U32 R23, R28.reuse, 0x10, RZ ;  /* 0x000000101c177819 */ /* 0x060fe400000006ff */
[----:B------:R-:W-:-:S03]  /*0b20*/  PRMT R28, R28, 0x7632, R28 ;  /* 0x000076321c1c7816 */ /* 0x000fc6000000001c */
[--C-:B------:R-:W-:Y:S01]  /*0b30*/  FFMA R23, R7, R23, R6.reuse ;  /* 0x0000001707177223 */ /* 0x100fe20000000006 */
[----:B------:R-:W-:Y:S02]  /*0b40*/  PRMT R6, R26, 0x7632, R6 ;  /* 0x000076321a067816 */ /* 0x000fe40000000006 */
[C---:B---3--:R-:W-:Y:S02]  /*0b50*/  PRMT R14, R29.reuse, 0x7632, R14 ;  /* 0x000076321d0e7816 */ /* 0x048fe4000000000e */
[----:B------:R-:W-:Y:S01]  /*0b60*/  SHF.L.U32 R29, R29, 0x10, RZ ;  /* 0x000000101d1d7819 */ /* 0x000fe200000006ff */
[C---:B------:R-:W-:Y:S01]  /*0b70*/  FFMA R9, R7.reuse, R9, R12 ;  /* 0x0000000907097223 */ /* 0x040fe2000000000c */
[----:B------:R-:W-:Y:S02]  /*0b80*/  SHF.L.U32 R6, R6, 0x10, RZ ;  /* 0x0000001006067819 */ /* 0x000fe400000006ff */
[----:B------:R-:W-:Y:S01]  /*0b90*/  SHF.L.U32 R28, R28, 0x10, RZ ;  /* 0x000000101c1c7819 */ /* 0x000fe200000006ff */
[----:B------:R-:W-:Y:S01]  /*0ba0*/  FFMA R29, R7, R29, R32 ;  /* 0x0000001d071d7223 */ /* 0x000fe20000000020 */
[----:B------:R-:W-:Y:S01]  /*0bb0*/  SHF.L.U32 R14, R14, 0x10, RZ ;  /* 0x000000100e0e7819 */ /* 0x000fe200000006ff */
[----:B------:R-:W-:-:S02]  /*0bc0*/  FFMA R9, R6, R10, R9 ;  /* 0x0000000a06097223 */ /* 0x000fc40000000009 */
[C---:B------:R-:W-:Y:S01]  /*0bd0*/  FFMA R12, R6.reuse, R28, R23 ;  /* 0x0000001c060c7223 */ /* 0x040fe20000000017 */
[----:B------:R-:W-:Y:S01]  /*0be0*/  SHF.L.U32 R23, R31, 0x10, RZ ;  /* 0x000000101f177819 */ /* 0x000fe200000006ff */
[----:B------:R-:W-:Y:S01]  /*0bf0*/  FFMA R32, R6, R14, R29 ;  /* 0x0000000e06207223 */ /* 0x000fe2000000001d */
[----:B------:R-:W-:Y:S02]  /*0c00*/  SHF.L.U32 R10, R33, 0x10, RZ ;  /* 0x00000010210a7819 */ /* 0x000fe400000006ff */
[----:B------:R-:W-:Y:S02]  /*0c10*/  PRMT R31, R31, 0x7632, R31 ;  /* 0x000076321f1f7816 */ /* 0x000fe4000000001f */
[----:B------:R-:W-:Y:S01]  /*0c20*/  PRMT R33, R33, 0x7632, R33 ;  /* 0x0000763221217816 */ /* 0x000fe20000000021 */
[----:B------:R-:W-:Y:S01]  /*0c30*/  FFMA R15, R7, R10, R15 ;  /* 0x0000000a070f7223 */ /* 0x000fe2000000000f */
[----:B------:R-:W-:Y:S01]  /*0c40*/  SHF.L.U32 R31, R31, 0x10, RZ ;  /* 0x000000101f1f7819 */ /* 0x000fe200000006ff */
[----:B------:R-:W-:Y:S01]  /*0c50*/  FFMA R23, R7, R23, R30 ;  /* 0x0000001707177223 */ /* 0x000fe2000000001e */
[----:B------:R-:W-:-:S02]  /*0c60*/  SHF.L.U32 R10, R33, 0x10, RZ ;  /* 0x00000010210a7819 */ /* 0x000fc400000006ff */
[C---:B------:R-:W-:Y:S02]  /*0c70*/  SHF.L.U32 R27, R34.reuse, 0x10, RZ ;  /* 0x00000010221b7819 */ /* 0x040fe400000006ff */
[----:B------:R-:W-:-:S03]  /*0c80*/  PRMT R34, R34, 0x7632, R34 ;  /* 0x0000763222227816 */ /* 0x000fc60000000022 */
[----:B------:R-:W-:Y:S01]  /*0c90*/  FFMA R27, R7, R27, R24 ;  /* 0x0000001b071b7223 */ /* 0x000fe20000000018 */
[----:B------:R-:W-:Y:S02]  /*0ca0*/  SHF.L.U32 R34, R34, 0x10, RZ ;  /* 0x0000001022227819 */ /* 0x000fe400000006ff */
[C---:B------:R-:W-:Y:S02]  /*0cb0*/  PRMT R14, R35.reuse, 0x7632, R14 ;  /* 0x00007632230e7816 */ /* 0x040fe4000000000e */
[----:B------:R-:W-:Y:S02]  /*0cc0*/  SHF.L.U32 R22, R35, 0x10, RZ ;  /* 0x0000001023167819 */ /* 0x000fe400000006ff */
[----:B------:R-:W-:-:S03]  /*0cd0*/  SHF.L.U32 R14, R14, 0x10, RZ ;  /* 0x000000100e0e7819 */ /* 0x000fc600000006ff */
[----:B------:R-:W-:Y:S01]  /*0ce0*/  FFMA R25, R7, R22, R25 ;  /* 0x0000001607197223 */ /* 0x000fe20000000019 */
[C---:B------:R-:W-:Y:S01]  /*0cf0*/  FFMA R30, R6.reuse, R31, R23 ;  /* 0x0000001f061e7223 */ /* 0x040fe20000000017 */
[C---:B------:R-:W-:Y:S01]  /*0d00*/  FFMA R15, R6.reuse, R10, R15 ;  /* 0x0000000a060f7223 */ /* 0x040fe2000000000f */
[C---:B------:R-:W-:Y:S01]  /*0d10*/  FFMA R24, R6.reuse, R34, R27 ;  /* 0x0000002206187223 */ /* 0x040fe2000000001b */
[----:B------:R-:W-:Y:S01]  /*0d20*/  FFMA R25, R6, R14, R25 ;  /* 0x0000000e06197223 */ /* 0x000fe20000000019 */
[----:B------:R-:W-:Y:S06]  /*0d30*/  @!P0 BRA `(.L_x_640) ;  /* 0xfffffff800408947 */ /* 0x000fec000383ffff */
.L_x_637:
[----:B------:R-:W-:Y:S05]  /*0d40*/  BSYNC.RECONVERGENT B0 ;  /* 0x0000000000007941 */ /* 0x000fea0003800200 */
.L_x_636:
        /* <DEDUP_REMOVED lines=10> */
[----:B------:R1:W2:Y:S01]  /*0df0*/  LDG.E.U16.CONSTANT R8, desc[UR4][R18.64+-0x2] ;  /* 0xfffffe0412087981 */ /* 0x0002a2000c1e9500 */
[C---:B------:R-:W-:Y:S01]  /*0e00*/  LEA R29, R3.reuse, R3, 0x2 ;  /* 0x00000003031d7211 */ /* 0x040fe200078e10ff */
[----:B0-----:R-:W-:-:S03]  /*0e10*/  IMAD.WIDE R20, R3, 0x2, R20 ;  /* 0x0000000203147825 */ /* 0x001fc600078e0214 */
[----:B------:R-:W-:Y:S01]  /*0e20*/  IADD3 R6, P0, PT, R20, -0x2, RZ ;  /* 0xfffffffe14067810 */ /* 0x000fe20007f1e0ff */
[----:B------:R-:W-:Y:S01]  /*0e30*/  IMAD.WIDE R22, R3, 0x2, R20 ;  /* 0x0000000203167825 */ /* 0x000fe200078e0214 */
[----:B------:R0:W3:Y:S02]  /*0e40*/  LDG.E.U16.CONSTANT R5, desc[UR4][R20.64+-0x2] ;  /* 0xfffffe0414057981 */ /* 0x0000e4000c1e9500 */
[----:B------:R-:W-:Y:S01]  /*0e50*/  IADD3.X R7, PT, PT, R21, -0x1, RZ, P0, !PT ;  /* 0xffffffff15077810 */ /* 0x000fe200007fe4ff */
[----:B------:R-:W-:Y:S01]  /*0e60*/  IMAD R3, R3, 0x6, RZ ;  /* 0x0000000603037824 */ /* 0x000fe200078e02ff */
        /* <DEDUP_REMOVED lines=11> */
[----:B--2---:R-:W-:Y:S02]  /*0f20*/  SHF.L.U32 R3, R8, 0x10, RZ ;  /* 0x0000001008037819 */ /* 0x004fe400000006ff */
[----:B---3--:R-:W-:Y:S02]  /*0f30*/  SHF.L.U32 R5, R5, 0x10, RZ ;  /* 0x0000001005057819 */ /* 0x008fe400000006ff */
[----:B----4-:R-:W-:-:S03]  /*0f40*/  SHF.L.U32 R8, R13, 0x10, RZ ;  /* 0x000000100d087819 */ /* 0x010fc600000006ff */
[C---:B------:R-:W-:Y:S02]  /*0f50*/  FFMA R12, R3.reuse, R5, R12 ;  /* 0x00000005030c7223 */ /* 0x040fe4000000000c */
[C---:B------:R-:W-:Y:S01]  /*0f60*/  FFMA R9, R3.reuse, R8, R9 ;  /* 0x0000000803097223 */ /* 0x040fe20000000009 */
[----:B-----5:R-:W-:Y:S02]  /*0f70*/  SHF.L.U32 R5, R10, 0x10, RZ ;  /* 0x000000100a057819 */ /* 0x020fe400000006ff */
        /* <DEDUP_REMOVED lines=8> */
[----:B------:R-:W-:-:S07]  /*1000*/  FFMA R25, R3, R10, R25 ;  /* 0x0000000a03197223 */ /* 0x000fce0000000019 */
.L_x_642:
[----:B------:R-:W-:Y:S05]  /*1010*/  BSYNC.RECONVERGENT B0 ;  /* 0x0000000000007941 */ /* 0x000fea0003800200 */
.L_x_641:
        /* <DEDUP_REMOVED lines=11> */
[----:B--2---:R-:W-:Y:S01]  /*10d0*/  FADD R11, R11, R30 ;  /* 0x0000001e0b0b7221 */ /* 0x004fe20000000000 */
[----:B---3--:R-:W-:-:S02]  /*10e0*/  FADD R13, R8, R15 ;  /* 0x0000000f080d7221 */ /* 0x008fc40000000000 */
[----:B------:R-:W0:Y:S01]  /*10f0*/  SHFL.BFLY PT, R8, R5, 0x8, 0x1f ;  /* 0x0d001f0005087f89 */ /* 0x000e2200000e0000 */
[----:B----4-:R-:W-:-:S03]  /*1100*/  FADD R3, R3, R12 ;  /* 0x0000000c03037221 */ /* 0x010fc60000000000 */
[----:B------:R-:W1:Y:S01]  /*1110*/  SHFL.BFLY PT, R12, R11, 0x8, 0x1f ;  /* 0x0d001f000b0c7f89 */ /* 0x000e6200000e0000 */
[----:B-----5:R-:W-:-:S03]  /*1120*/  FADD R17, R17, R24 ;  /* 0x0000001811117221 */ /* 0x020fc60000000000 */
[----:B------:R-:W2:Y:S01]  /*1130*/  SHFL.BFLY PT, R14, R13, 0x8, 0x1f ;  /* 0x0d001f000d0e7f89 */ /* 0x000ea200000e0000 */
[----:B------:R-:W-:-:S03]  /*1140*/  FADD R9, R10, R25 ;  /* 0x000000190a097221 */ /* 0x000fc60000000000 */
[----:B------:R-:W3:Y:S04]  /*1150*/  SHFL.BFLY PT, R10, R7, 0x8, 0x1f ;  /* 0x0d001f00070a7f89 */ /* 0x000ee800000e0000 */
[----:B------:R-:W4:Y:S04]  /*1160*/  SHFL.BFLY PT, R6, R3, 0x8, 0x1f ;  /* 0x0d001f0003067f89 */ /* 0x000f2800000e0000 */
[----:B------:R-:W5:Y:S04]  /*1170*/  SHFL.BFLY PT, R16, R17, 0x8, 0x1f ;  /* 0x0d001f0011107f89 */ /* 0x000f6800000e0000 */
[----:B------:R-:W5:Y:S01]  /*1180*/  SHFL.BFLY PT, R18, R9, 0x8, 0x1f ;  /* 0x0d001f0009127f89 */ /* 0x000f6200000e0000 */
[----:B0-----:R-:W-:Y:S01]  /*1190*/  FADD R8, R5, R8 ;  /* 0x0000000805087221 */ /* 0x001fe20000000000 */
[----:B-1----:R-:W-:-:S04]  /*11a0*/  FADD R12, R11, R12 ;  /* 0x0000000c0b0c7221 */ /* 0x002fc80000000000 */
[----:B------:R-:W0:Y:S01]  /*11b0*/  SHFL.BFLY PT, R5, R8, 0x4, 0x1f ;  /* 0x0c801f0008057f89 */ /* 0x000e2200000e0000 */
[----:B--2---:R-:W-:Y:S01]  /*11c0*/  FADD R14, R13, R14 ;  /* 0x0000000e0d0e7221 */ /* 0x004fe20000000000 */
[----:B---3--:R-:W-:-:S04]  /*11d0*/  FADD R10, R7, R10 ;  /* 0x0000000a070a7221 */ /* 0x008fc80000000000 */
[----:B------:R-:W1:Y:S01]  /*11e0*/  SHFL.BFLY PT, R11, R14, 0x4, 0x1f ;  /* 0x0c801f000e0b7f89 */ /* 0x000e6200000e0000 */
[----:B----4-:R-:W-:-:S03]  /*11f0*/  FADD R6, R3, R6 ;  /* 0x0000000603067221 */ /* 0x010fc60000000000 */
[----:B------:R-:W2:Y:S01]  /*1200*/  SHFL.BFLY PT, R7, R10, 0x4, 0x1f ;  /* 0x0c801f000a077f89 */ /* 0x000ea200000e0000 */
[----:B-----5:R-:W-:-:S03]  /*1210*/  FADD R16, R17, R16 ;  /* 0x0000001011107221 */ /* 0x020fc60000000000 */
[----:B------:R-:W3:Y:S01]  /*1220*/  SHFL.BFLY PT, R3, R6, 0x4, 0x1f ;  /* 0x0c801f0006037f89 */ /* 0x000ee200000e0000 */
[----:B------:R-:W-:Y:S01]  /*1230*/  LOP3.LUT P0, R17, R4, 0x1f, RZ, 0xc0, !PT ;  /* 0x0000001f04117812 */ /* 0x000fe2000780c0ff */
[----:B------:R-:W-:Y:S02]  /*1240*/  FADD R18, R9, R18 ;  /* 0x0000001209127221 */ /* 0x000fe40000000000 */
[----:B------:R-:W4:Y:S04]  /*1250*/  SHFL.BFLY PT, R13, R16, 0x4, 0x1f ;  /* 0x0c801f00100d7f89 */ /* 0x000f2800000e0000 */
[----:B------:R-:W5:Y:S01]  /*1260*/  SHFL.BFLY PT, R9, R12, 0x4, 0x1f ;  /* 0x0c801f000c097f89 */ /* 0x000f6200000e0000 */
[----:B0-----:R-:W-:-:S03]  /*1270*/  FADD R5, R8, R5 ;  /* 0x0000000508057221 */ /* 0x001fc60000000000 */
[----:B------:R-:W0:Y:S01]  /*1280*/  SHFL.BFLY PT, R15, R18, 0x4, 0x1f ;  /* 0x0c801f00120f7f89 */ /* 0x000e2200000e0000 */
        /* <DEDUP_REMOVED lines=8> */
[----:B-----5:R-:W-:-:S03]  /*1310*/  FADD R9, R12, R9 ;  /* 0x000000090c097221 */ /* 0x020fc60000000000 */
[----:B------:R-:W5:Y:S01]  /*1320*/  SHFL.BFLY PT, R16, R13, 0x2, 0x1f ;  /* 0x0c401f000d107f89 */ /* 0x000f6200000e0000 */
[----:B0-----:R-:W-:-:S03]  /*1330*/  FADD R15, R18, R15 ;  /* 0x0000000f120f7221 */ /* 0x001fc60000000000 */
[----:B------:R-:W0:Y:S04]  /*1340*/  SHFL.BFLY PT, R12, R9, 0x2, 0x1f ;  /* 0x0c401f00090c7f89 */ /* 0x000e2800000e0000 */
[----:B------:R-:W0:Y:S01]  /*1350*/  SHFL.BFLY PT, R18, R15, 0x2, 0x1f ;  /* 0x0c401f000f127f89 */ /* 0x000e2200000e0000 */
[----:B-1----:R-:W-:Y:S01]  /*1360*/  FADD R8, R5, R8 ;  /* 0x0000000805087221 */ /* 0x002fe20000000000 */
[----:B--2---:R-:W-:-:S04]  /*1370*/  FADD R14, R11, R14 ;  /* 0x0000000e0b0e7221 */ /* 0x004fc80000000000 */
[----:B------:R-:W1:Y:S01]  /*1380*/  SHFL.BFLY PT, R5, R8, 0x1, 0x1f ;  /* 0x0c201f0008057f89 */ /* 0x000e6200000e0000 */
[----:B---3--:R-:W-:-:S03]  /*1390*/  FADD R10, R7, R10 ;  /* 0x0000000a070a7221 */ /* 0x008fc60000000000 */
[----:B------:R-:W-:Y:S01]  /*13a0*/  SHFL.BFLY PT, R11, R14, 0x1, 0x1f ;  /* 0x0c201f000e0b7f89 */ /* 0x000fe200000e0000 */
[----:B----4-:R-:W-:-:S03]  /*13b0*/  FADD R6, R3, R6 ;  /* 0x0000000603067221 */ /* 0x010fc60000000000 */
[----:B------:R-:W2:Y:S01]  /*13c0*/  SHFL.BFLY PT, R7, R10, 0x1, 0x1f ;  /* 0x0c201f000a077f89 */ /* 0x000ea200000e0000 */
[----:B-----5:R-:W-:-:S03]  /*13d0*/  FADD R16, R13, R16 ;  /* 0x000000100d107221 */ /* 0x020fc60000000000 */
[----:B------:R-:W3:Y:S01]  /*13e0*/  SHFL.BFLY PT, R3, R6, 0x1, 0x1f ;  /* 0x0c201f0006037f89 */ /* 0x000ee200000e0000 */
[----:B0-----:R-:W-:-:S03]  /*13f0*/  FADD R12, R9, R12 ;  /* 0x0000000c090c7221 */ /* 0x001fc60000000000 */
[----:B------:R-:W-:Y:S01]  /*1400*/  SHFL.BFLY PT, R13, R16, 0x1, 0x1f ;  /* 0x0c201f00100d7f89 */ /* 0x000fe200000e0000 */
[----:B------:R-:W-:-:S03]  /*1410*/  FADD R18, R15, R18 ;  /* 0x000000120f127221 */ /* 0x000fc60000000000 */
[----:B------:R-:W0:Y:S04]  /*1420*/  SHFL.BFLY PT, R9, R12, 0x1, 0x1f ;  /* 0x0c201f000c097f89 */ /* 0x000e2800000e0000 */
[----:B------:R-:W4:Y:S01]  /*1430*/  SHFL.BFLY PT, R15, R18, 0x1, 0x1f ;  /* 0x0c201f00120f7f89 */ /* 0x000f2200000e0000 */
[----:B-1----:R-:W-:Y:S01]  /*1440*/  FADD R22, R8, R5 ;  /* 0x0000000508167221 */ /* 0x002fe20000000000 */
[----:B--2---:R-:W-:Y:S01]  /*1450*/  FADD R24, R10, R7 ;  /* 0x000000070a187221 */ /* 0x004fe20000000000 */
[----:B------:R-:W-:Y:S01]  /*1460*/  FADD R10, R14, R11 ;  /* 0x0000000b0e0a7221 */ /* 0x000fe20000000000 */
[----:B---3--:R-:W-:Y:S01]  /*1470*/  FADD R20, R6, R3 ;  /* 0x0000000306147221 */ /* 0x008fe20000000000 */
[----:B0-----:R-:W-:Y:S01]  /*1480*/  FADD R8, R12, R9 ;  /* 0x000000090c087221 */ /* 0x001fe20000000000 */
[----:B------:R-:W-:Y:S01]  /*1490*/  FADD R12, R16, R13 ;  /* 0x0000000d100c7221 */ /* 0x000fe20000000000 */
        /* <DEDUP_REMOVED lines=14> */
.L_x_644:
[----:B------:R-:W-:Y:S05]  /*1580*/  BSYNC.RECONVERGENT B0 ;  /* 0x0000000000007941 */ /* 0x000fea0003800200 */
.L_x_643:
        /* <DEDUP_REMOVED lines=38> */
[----:B-----5:R-:W-:Y:S01]  /*17f0*/  FADD R16, R16, R13 ;  /* 0x0000000d10107221 */ /* 0x020fe20000000000 */
[----:B------:R-:W-:-:S04]  /*1800*/  FADD R18, R18, R15 ;  /* 0x0000000f12127221 */ /* 0x000fc80000000000 */
        /* <DEDUP_REMOVED lines=12> */
[----:B-----5:R-:W-:Y:S01]  /*18d0*/  FADD R15, R14, R15 ;  /* 0x0000000f0e0f7221 */ /* 0x020fe20000000000 */
[----:B0-----:R-:W-:-:S04]  /*18e0*/  FADD R19, R18, R19 ;  /* 0x0000001312137221 */ /* 0x001fc80000000000 */
        /* <DEDUP_REMOVED lines=18> */
[----:B----4-:R-:W-:Y:S01]  /*1a10*/  FADD R6, R5, R6 ;  /* 0x0000000605067221 */ /* 0x010fe20000000000 */
[----:B-----5:R-:W-:Y:S02]  /*1a20*/  FADD R3, R11, R12 ;  /* 0x0000000c0b037221 */ /* 0x020fe40000000000 */
[----:B------:R4:W4:Y:S01]  /*1a30*/  SHFL.BFLY PT, R11, R10, 0x1, 0x1f ;  /* 0x0c201f000a0b7f89 */ /* 0x00092200000e0000 */
[----:B0-----:R-:W-:-:S03]  /*1a40*/  FADD R15, R14, R7 ;  /* 0x000000070e0f7221 */ /* 0x001fc60000000000 */
[----:B------:R0:W0:Y:S01]  /*1a50*/  SHFL.BFLY PT, R7, R6, 0x1, 0x1f ;  /* 0x0c201f0006077f89 */ /* 0x00002200000e0000 */
[----:B-1----:R-:W-:-:S03]  /*1a60*/  FADD R17, R16, R9 ;  /* 0x0000000910117221 */ /* 0x002fc60000000000 */
[----:B------:R1:W0:Y:S01]  /*1a70*/  SHFL.BFLY PT, R12, R3, 0x1, 0x1f ;  /* 0x0c201f00030c7f89 */ /* 0x00022200000e0000 */
[----:B--2---:R-:W-:-:S03]  /*1a80*/  FADD R19, R18, R13 ;  /* 0x0000000d12137221 */ /* 0x004fc60000000000 */
[----:B------:R1:W2:Y:S01]  /*1a90*/  SHFL.BFLY PT, R14, R15, 0x1, 0x1f ;  /* 0x0c201f000f0e7f89 */ /* 0x0002a200000e0000 */
[----:B---3--:R-:W-:-:S03]  /*1aa0*/  FADD R21, R20, R21 ;  /* 0x0000001514157221 */ /* 0x008fc60000000000 */
[----:B------:R1:W3:Y:S04]  /*1ab0*/  SHFL.BFLY PT, R16, R17, 0x1, 0x1f ;  /* 0x0c201f0011107f89 */ /* 0x0002e800000e0000 */
[----:B------:R1:W0:Y:S04]  /*1ac0*/  SHFL.BFLY PT, R18, R19, 0x1, 0x1f ;  /* 0x0c201f0013127f89 */ /* 0x00022800000e0000 */
[----:B------:R1:W0:Y:S01]  /*1ad0*/  SHFL.BFLY PT, R20, R21, 0x1, 0x1f ;  /* 0x0c201f0015147f89 */ /* 0x00022200000e0000 */
[----:B----4-:R-:W-:Y:S05]  /*1ae0*/  @P0 EXIT ;  /* 0x000000000000094d */ /* 0x010fea0003800000 */
[----:B------:R-:W4:Y:S02]  /*1af0*/  LDC.U8 R4, c[0x0][0x3a8] ;  /* 0x0000ea00ff047b82 */ /* 0x000f240000000000 */
[----:B----4-:R-:W-:-:S04]  /*1b00*/  PRMT R4, R4, 0x8880, RZ ;  /* 0x0000888004047816 */ /* 0x010fc800000000ff */
[----:B------:R-:W-:Y:S02]  /*1b10*/  ISETP.NE.AND P0, PT, R4, RZ, PT ;  /* 0x000000ff0400720c */ /* 0x000fe40003f05270 */
[----:B------:R-:W4:Y:S11]  /*1b20*/  LDC.64 R4, c[0x0][0x398] ;  /* 0x0000e600ff047b82 */ /* 0x000f360000000a00 */
[----:B------:R-:W5:Y:S02]  /*1b30*/  @P0 LDC.64 R8, c[0x0][0x390] ;  /* 0x0000e400ff080b82 */ /* 0x000f640000000a00 */
[----:B-----5:R-:W-:-:S06]  /*1b40*/  @P0 IMAD.WIDE.U32 R8, R0, 0x2, R8 ;  /* 0x0000000200080825 */ /* 0x020fcc00078e0008 */
[----:B------:R-:W5:Y:S01]  /*1b50*/  @P0 LDG.E.U16.CONSTANT R8, desc[UR4][R8.64] ;  /* 0x0000000408080981 */ /* 0x000f62000c1e9500 */
[-C--:B------:R-:W-:Y:S01]  /*1b60*/  IADD3 R13, PT, PT, R0, R2.reuse, RZ ;  /* 0x00000002000d7210 */ /* 0x080fe20007ffe0ff */
[----:B0-----:R-:W-:Y:S01]  /*1b70*/  FADD R7, R6, R7 ;  /* 0x0000000706077221 */ /* 0x001fe20000000000 */
[----:B------:R-:W-:Y:S01]  /*1b80*/  FADD R23, R10, R11 ;  /* 0x0000000b0a177221 */ /* 0x000fe20000000000 */
[----:B------:R-:W-:Y:S01]  /*1b90*/  MOV R6, RZ ;  /* 0x000000ff00067202 */ /* 0x000fe20000000f00 */
[----:B--2---:R-:W-:Y:S01]  /*1ba0*/  FADD R27, R15, R14 ;  /* 0x0000000e0f1b7221 */ /* 0x004fe20000000000 */
[-C--:B------:R-:W-:Y:S01]  /*1bb0*/  IADD3 R11, PT, PT, R13, R2.reuse, RZ ;  /* 0x000000020d0b7210 */ /* 0x080fe20007ffe0ff */
[----:B-1----:R-:W-:Y:S01]  /*1bc0*/  FADD R21, R21, R20 ;  /* 0x0000001415157221 */ /* 0x002fe20000000000 */
[----:B------:R-:W-:Y:S01]  /*1bd0*/  FADD R25, R3, R12 ;  /* 0x0000000c03197221 */ /* 0x000fe20000000000 */
[----:B---3--:R-:W-:Y:S01]  /*1be0*/  FADD R29, R17, R16 ;  /* 0x00000010111d7221 */ /* 0x008fe20000000000 */
[----:B------:R-:W-:Y:S01]  /*1bf0*/  IADD3 R15, PT, PT, R11, R2, RZ ;  /* 0x000000020b0f7210 */ /* 0x000fe20007ffe0ff */
[----:B------:R-:W-:Y:S01]  /*1c00*/  FADD R19, R19, R18 ;  /* 0x0000001213137221 */ /* 0x000fe20000000000 */
[----:B----4-:R-:W-:Y:S01]  /*1c10*/  IMAD.WIDE.U32 R12, R13, 0x2, R4 ;  /* 0x000000020d0c7825 */ /* 0x010fe200078e0004 */
[----:B-----5:R-:W-:-:S03]  /*1c20*/  @P0 SHF.L.U32 R6, R8, 0x10, RZ ;  /* 0x0000001008060819 */ /* 0x020fc600000006ff */
[----:B------:R-:W-:-:S04]  /*1c30*/  IMAD.WIDE.U32 R8, R11, 0x2, R4 ;  /* 0x000000020b087825 */ /* 0x000fc800078e0004 */
[--C-:B------:R-:W-:Y:S01]  /*1c40*/  FADD R3, R7, R6.reuse ;  /* 0x0000000607037221 */ /* 0x100fe20000000000 */
[--C-:B------:R-:W-:Y:S01]  /*1c50*/  FADD R7, R23, R6.reuse ;  /* 0x0000000617077221 */ /* 0x100fe20000000000 */
[--C-:B------:R-:W-:Y:S01]  /*1c60*/  FADD R20, R21, R6.reuse ;  /* 0x0000000615147221 */ /* 0x100fe20000000000 */
[-C--:B------:R-:W-:Y:S01]  /*1c70*/  IADD3 R21, PT, PT, R15, R2.reuse, RZ ;  /* 0x000000020f157210 */ /* 0x080fe20007ffe0ff */
[--C-:B------:R-:W-:Y:S01]  /*1c80*/  FADD R16, R25, R6.reuse ;  /* 0x0000000619107221 */ /* 0x100fe20000000000 */
[----:B------:R-:W-:Y:S01]  /*1c90*/  F2FP.BF16.F32.PACK_AB R3, RZ, R3 ;  /* 0x00000003ff03723e */ /* 0x000fe200000010ff */
[--C-:B------:R-:W-:Y:S01]  /*1ca0*/  FADD R17, R27, R6.reuse ;  /* 0x000000061b117221 */ /* 0x100fe20000000000 */
[----:B------:R-:W-:Y:S01]  /*1cb0*/  F2FP.BF16.F32.PACK_AB R14, RZ, R7 ;  /* 0x00000007ff0e723e */ /* 0x000fe200000010ff */
[--C-:B------:R-:W-:Y:S01]  /*1cc0*/  FADD R18, R29, R6.reuse ;  /* 0x000000061d127221 */ /* 0x100fe20000000000 */
[----:B------:R-:W-:Y:S01]  /*1cd0*/  IADD3 R23, PT, PT, R21, R2, RZ ;  /* 0x0000000215177210 */ /* 0x000fe20007ffe0ff */
[----:B------:R-:W-:Y:S01]  /*1ce0*/  FADD R19, R19, R6 ;  /* 0x0000000613137221 */ /* 0x000fe20000000000 */
[----:B------:R-:W-:Y:S01]  /*1cf0*/  IMAD.WIDE.U32 R6, R0, 0x2, R4 ;  /* 0x0000000200067825 */ /* 0x000fe200078e0004 */
[----:B------:R-:W-:-:S02]  /*1d00*/  PRMT R0, R3, 0x7610, R0 ;  /* 0x0000761003007816 */ /* 0x000fc40000000000 */
[----:B------:R-:W-:Y:S01]  /*1d10*/  IADD3 R25, PT, PT, R23, R2, RZ ;  /* 0x0000000217197210 */ /* 0x000fe20007ffe0ff */
[----:B------:R-:W-:Y:S01]  /*1d20*/  IMAD.WIDE.U32 R10, R15, 0x2, R4 ;  /* 0x000000020f0a7825 */ /* 0x000fe200078e0004 */
[----:B------:R-:W-:Y:S01]  /*1d30*/  PRMT R22, R14, 0x7610, R22 ;  /* 0x000076100e167816 */ /* 0x000fe20000000016 */
        /* <DEDUP_REMOVED lines=11> */
[----:B------:R-:W-:Y:S04]  /*1df0*/  STG.E.U16 desc[UR4][R10.64], R17 ;  /* 0x000000110a007986 */ /* 0x000fe8000c101504 */
[----:B------:R-:W-:Y:S04]  /*1e00*/  STG.E.U16 desc[UR4][R2.64], R18 ;  /* 0x0000001202007986 */ /* 0x000fe8000c101504 */
[----:B------:R-:W-:Y:S04]  /*1e10*/  STG.E.U16 desc[UR4][R14.64], R19 ;  /* 0x000000130e007986 */ /* 0x000fe8000c101504 */
[----:B------:R-:W-:Y:S01]  /*1e20*/  STG.E.U16 desc[UR4][R4.64], R20 ;  /* 0x0000001404007986 */ /* 0x000fe2000c101504 */
[----:B------:R-:W-:Y:S05]  /*1e30*/  EXIT ;  /* 0x000000000000794d */ /* 0x000fea0003800000 */
.L_x_645:
        /* <DEDUP_REMOVED lines=12> */
.L_x_971:


//--------------------- .text._Z19gemv_kernel_batchedI13__nv_bfloat1614__nv_bfloat162Li256ELi6EEvPKT_S4_S4_PS2_iib --------------------------
	.section	.text._Z19gemv_kernel_batchedI13__nv_bfloat1614__nv_bfloat162Li256ELi6EEvPKT_S4_S4_PS2_iib,"ax",@progbits
	.align	128
        .global         _Z19gemv_kernel_batchedI13__nv_bfloat1614__nv_bfloat162Li256ELi6EEvPKT_S4_S4_PS2_iib
        .type           _Z19gemv_kernel_batchedI13__nv_bfloat1614__nv_bfloat162Li256ELi6EEvPKT_S4_S4_PS2_iib,@function
        .size           _Z19gemv_kernel_batchedI13__nv_bfloat1614__nv_bfloat162Li256ELi6EEvPKT_S4_S4_PS2_iib,(.L_x_972 - _Z19gemv_kernel_batchedI13__nv_bfloat1614__nv_bfloat162Li256ELi6EEvPKT_S4_S4_PS2_iib)
        .other          _Z19gemv_kernel_batchedI13__nv_bfloat1614__nv_bfloat162Li256ELi6EEvPKT_S4_S4_PS2_iib,@"STO_CUDA_ENTRY STV_DEFAULT"
_Z19gemv_kernel_batchedI13__nv_bfloat1614__nv_bfloat162Li256ELi6EEvPKT_S4_S4_PS2_iib:
.text._Z19gemv_kernel_batchedI13__nv_bfloat1614__nv_bfloat162Li256ELi6EEvPKT_S4_S4_PS2_iib:
        /* <DEDUP_REMOVED lines=10> */
[----:B------:R-:W-:Y:S02]  /*00a0*/  CS2R R22, SRZ ;  /* 0x0000000000167805 */ /* 0x000fe4000001ff00 */
[----:B------:R-:W-:Y:S02]  /*00b0*/  MOV R4, RZ ;  /* 0x000000ff00047202 */ /* 0x000fe40000000f00 */
[----:B------:R-:W-:Y:S01]  /*00c0*/  CS2R R8, SRZ ;  /* 0x0000000000087805 */ /* 0x000fe2000001ff00 */
[----:B------:R-:W3:Y:S01]  /*00d0*/  LDC.64 R14, c[0x0][0x380] ;  /* 0x0000e000ff0e7b82 */ /* 0x000ee20000000a00 */
        /* <DEDUP_REMOVED lines=23> */
[----:B------:R1:W5:Y:S02]  /*0250*/  LDG.E.CONSTANT R10, desc[UR4][R10.64] ;  /* 0x000000040a0a7981 */ /* 0x000364000c1e9900 */
[----:B------:R-:W-:-:S02]  /*0260*/  IMAD.WIDE R12, R5, 0x2, R24 ;  /* 0x00000002050c7825 */ /* 0x000fc400078e0218 */
[----:B------:R-:W5:Y:S02]  /*0270*/  LDG.E.CONSTANT R6, desc[UR4][R24.64] ;  /* 0x0000000418067981 */ /* 0x000f64000c1e9900 */
[----:B------:R-:W-:Y:S02]  /*0280*/  IMAD.WIDE R16, R5, 0x2, R12 ;  /* 0x0000000205107825 */ /* 0x000fe400078e020c */
[----:B------:R5:W5:Y:S04]  /*0290*/  LDG.E.CONSTANT R12, desc[UR4][R12.64] ;  /* 0x000000040c0c7981 */ /* 0x000b68000c1e9900 */
[----:B------:R5:W5:Y:S01]  /*02a0*/  LDG.E.CONSTANT R16, desc[UR4][R16.64] ;  /* 0x0000000410107981 */ /* 0x000b62000c1e9900 */
[C---:B--2---:R-:W-:Y:S02]  /*02b0*/  SHF.L.U32 R4, R8.reuse, 0x10, RZ ;  /* 0x0000001008047819 */ /* 0x044fe400000006ff */
[----:B------:R-:W-:-:S04]  /*02c0*/  PRMT R19, R8, 0x7632, R19 ;  /* 0x0000763208137816 */ /* 0x000fc80000000013 */
[----:B0-----:R-:W-:Y:S02]  /*02d0*/  SHF.L.U32 R23, R19, 0x10, RZ ;  /* 0x0000001013177819 */ /* 0x001fe400000006ff */
[C---:B---3--:R-:W-:Y:S02]  /*02e0*/  PRMT R8, R20.reuse, 0x7632, R8 ;  /* 0x0000763214087816 */ /* 0x048fe40000000008 */
[----:B------:R-:W-:Y:S02]  /*02f0*/  SHF.L.U32 R21, R20, 0x10, RZ ;  /* 0x0000001014157819 */ /* 0x000fe400000006ff */
[C---:B----4-:R-:W-:Y:S02]  /*0300*/  SHF.L.U32 R9, R22.reuse, 0x10, RZ ;  /* 0x0000001016097819 */ /* 0x050fe400000006ff */
[----:B-1----:R-:W-:-:S03]  /*0310*/  PRMT R11, R22, 0x7632, R11 ;  /* 0x00007632160b7816 */ /* 0x002fc6000000000b */
[C---:B------:R-:W-:Y:S01]  /*0320*/  FFMA R20, R4.reuse, R9, RZ ;  /* 0x0000000904147223 */ /* 0x040fe200000000ff */
[----:B------:R-:W-:Y:S01]  /*0330*/  SHF.L.U32 R9, R11, 0x10, RZ ;  /* 0x000000100b097819 */ /* 0x000fe200000006ff */
[----:B------:R-:W-:Y:S01]  /*0340*/  FFMA R22, R4, R21, RZ ;  /* 0x0000001504167223 */ /* 0x000fe200000000ff */
[----:B------:R-:W-:Y:S02]  /*0350*/  SHF.L.U32 R8, R8, 0x10, RZ ;  /* 0x0000001008087819 */ /* 0x000fe400000006ff */
[----:B-----5:R-:W-:Y:S02]  /*0360*/  SHF.L.U32 R13, R10, 0x10, RZ ;  /* 0x000000100a0d7819 */ /* 0x020fe400000006ff */
[C---:B------:R-:W-:Y:S01]  /*0370*/  SHF.L.U32 R11, R6.reuse, 0x10, RZ ;  /* 0x00000010060b7819 */ /* 0x040fe200000006ff */
[C---:B------:R-:W-:Y:S01]  /*0380*/  FFMA R9, R23.reuse, R9, R20 ;  /* 0x0000000917097223 */ /* 0x040fe20000000014 */
[----:B------:R-:W-:Y:S01]  /*0390*/  PRMT R6, R6, 0x7632, R6 ;  /* 0x0000763206067816 */ /* 0x000fe20000000006 */
[----:B------:R-:W-:Y:S01]  /*03a0*/  FFMA R22, R23, R8, R22 ;  /* 0x0000000817167223 */ /* 0x000fe20000000016 */
[----:B------:R-:W-:-:S02]  /*03b0*/  PRMT R10, R10, 0x7632, R10 ;  /* 0x000076320a0a7816 */ /* 0x000fc4000000000a */
[----:B------:R-:W-:Y:S01]  /*03c0*/  SHF.L.U32 R17, R12, 0x10, RZ ;  /* 0x000000100c117819 */ /* 0x000fe200000006ff */
[----:B------:R-:W-:Y:S01]  /*03d0*/  FFMA R20, R4, R11, RZ ;  /* 0x0000000b04147223 */ /* 0x000fe200000000ff */
[----:B------:R-:W-:Y:S01]  /*03e0*/  PRMT R12, R12, 0x7632, R12 ;  /* 0x000076320c0c7816 */ /* 0x000fe2000000000c */
[----:B------:R-:W-:Y:S01]  /*03f0*/  FFMA R8, R4, R13, RZ ;  /* 0x0000000d04087223 */ /* 0x000fe200000000ff */
[C---:B------:R-:W-:Y:S02]  /*0400*/  PRMT R19, R16.reuse, 0x7632, R19 ;  /* 0x0000763210137816 */ /* 0x040fe40000000013 */
[----:B------:R-:W-:Y:S02]  /*0410*/  SHF.L.U32 R11, R16, 0x10, RZ ;  /* 0x00000010100b7819 */ /* 0x000fe400000006ff */
        /* <DEDUP_REMOVED lines=11> */
.L_x_649:
[----:B------:R-:W-:Y:S05]  /*04d0*/  BSYNC.RECONVERGENT B1 ;  /* 0x0000000000017941 */ /* 0x000fea0003800200 */
.L_x_648:
        /* <DEDUP_REMOVED lines=13> */
.L_x_650:
[----:B------:R-:W-:Y:S01]  /*05b0*/  MOV R12, R10 ;  /* 0x0000000a000c7202 */ /* 0x000fe20000000f00 */
[----:B------:R-:W2:Y:S01]  /*05c0*/  LDG.E.CONSTANT R24, desc[UR4][R16.64] ;  /* 0x0000000410187981 */ /* 0x000ea2000c1e9900 */
[----:B------:R-:W-:-:S05]  /*05d0*/  MOV R13, R19 ;  /* 0x00000013000d7202 */ /* 0x000fca0000000f00 */
[----:B------:R-:W3:Y:S01]  /*05e0*/  LDG.E.CONSTANT R10, desc[UR4][R12.64] ;  /* 0x000000040c0a7981 */ /* 0x000ee2000c1e9900 */
[----:B------:R-:W-:-:S05]  /*05f0*/  IMAD.WIDE R18, R5, 0x2, R16 ;  /* 0x0000000205127825 */ /* 0x000fca00078e0210 */
[----:B------:R0:W4:Y:S01]  /*0600*/  LDG.E.CONSTANT R29, desc[UR4][R18.64] ;  /* 0x00000004121d7981 */ /* 0x000122000c1e9900 */
[C---:B--2---:R-:W-:Y:S02]  /*0610*/  SHF.L.U32 R27, R24.reuse, 0x10, RZ ;  /* 0x00000010181b7819 */ /* 0x044fe400000006ff */
[----:B------:R-:W-:Y:S02]  /*0620*/  PRMT R24, R24, 0x7632, R24 ;  /* 0x0000763218187816 */ /* 0x000fe40000000018 */
[C---:B---3--:R-:W-:Y:S02]  /*0630*/  SHF.L.U32 R25, R10.reuse, 0x10, RZ ;  /* 0x000000100a197819 */ /* 0x048fe400000006ff */
[----:B------:R-:W-:Y:S02]  /*0640*/  PRMT R10, R10, 0x7632, R10 ;  /* 0x000076320a0a7816 */ /* 0x000fe4000000000a */
[----:B------:R-:W-:Y:S01]  /*0650*/  SHF.L.U32 R24, R24, 0x10, RZ ;  /* 0x0000001018187819 */ /* 0x000fe200000006ff */
[----:B------:R-:W-:Y:S01]  /*0660*/  FFMA R27, R25, R27, R22 ;  /* 0x0000001b191b7223 */ /* 0x000fe20000000016 */
[----:B------:R-:W-:-:S05]  /*0670*/  SHF.L.U32 R10, R10, 0x10, RZ ;  /* 0x000000100a0a7819 */ /* 0x000fca00000006ff */
[----:B------:R-:W-:Y:S01]  /*0680*/  FFMA R24, R10, R24, R27 ;  /* 0x000000180a187223 */ /* 0x000fe2000000001b */
[----:B------:R-:W-:-:S05]  /*0690*/  IMAD.WIDE R26, R5, 0x2, R18 ;  /* 0x00000002051a7825 */ /* 0x000fca00078e0212 */
[----:B------:R-:W2:Y:S01]  /*06a0*/  LDG.E.CONSTANT R28, desc[UR4][R26.64] ;  /* 0x000000041a1c7981 */ /* 0x000ea2000c1e9900 */
[----:B0-----:R-:W-:Y:S01]  /*06b0*/  IMAD.WIDE R18, R5, 0x2, R26 ;  /* 0x0000000205127825 */ /* 0x001fe200078e021a */
[----:B----4-:R-:W-:-:S04]  /*06c0*/  SHF.L.U32 R22, R29, 0x10, RZ ;  /* 0x000000101d167819 */ /* 0x010fc800000006ff */
[----:B------:R0:W3:Y:S02]  /*06d0*/  LDG.E.CONSTANT R27, desc[UR4][R18.64] ;  /* 0x00000004121b7981 */ /* 0x0000e4000c1e9900 */
[----:B0-----:R-:W-:-:S05]  /*06e0*/  IMAD.WIDE R18, R5, 0x2, R18 ;  /* 0x0000000205127825 */ /* 0x001fca00078e0212 */
[----:B------:R0:W4:Y:S01]  /*06f0*/  LDG.E.CONSTANT R26, desc[UR4][R18.64] ;  /* 0x00000004121a7981 */ /* 0x000122000c1e9900 */
[----:B------:R-:W-:Y:S01]  /*0700*/  FFMA R9, R25, R22, R9 ;  /* 0x0000001619097223 */ /* 0x000fe20000000009 */
[----:B0-----:R-:W-:-:S05]  /*0710*/  IMAD.WIDE R18, R5, 0x2, R18 ;  /* 0x0000000205127825 */ /* 0x001fca00078e0212 */
[----:B------:R0:W5:Y:S01]  /*0720*/  LDG.E.CONSTANT R22, desc[UR4][R18.64] ;  /* 0x0000000412167981 */ /* 0x000162000c1e9900 */
[----:B------:R-:W-:-:S04]  /*0730*/  PRMT R29, R29, 0x7632, R29 ;  /* 0x000076321d1d7816 */ /* 0x000fc8000000001d */
[----:B------:R-:W-:-:S05]  /*0740*/  SHF.L.U32 R29, R29, 0x10, RZ ;  /* 0x000000101d1d7819 */ /* 0x000fca00000006ff */
[----:B------:R-:W-:Y:S01]  /*0750*/  FFMA R9, R10, R29, R9 ;  /* 0x0000001d0a097223 */ /* 0x000fe20000000009 */
[----:B0-----:R-:W-:-:S04]  /*0760*/  IADD3 R18, P0, PT, R18, R11, RZ ;  /* 0x0000000b12127210 */ /* 0x001fc80007f1e0ff */
[----:B------:R-:W-:Y:S02]  /*0770*/  IADD3.X R19, PT, PT, R19, R21, RZ, P0, !PT ;  /* 0x0000001513137210 */ /* 0x000fe400007fe4ff */
[C---:B--2---:R-:W-:Y:S02]  /*0780*/  SHF.L.U32 R29, R28.reuse, 0x10, RZ ;  /* 0x000000101c1d7819 */ /* 0x044fe400000006ff */
[----:B------:R-:W-:-:S03]  /*0790*/  PRMT R28, R28, 0x7632, R28 ;  /* 0x000076321c1c7816 */ /* 0x000fc6000000001c */
[----:B------:R-:W-:Y:S01]  /*07a0*/  FFMA R29, R25, R29, R8 ;  /* 0x0000001d191d7223 */ /* 0x000fe20000000008 */
[----:B------:R-:W-:Y:S02]  /*07b0*/  SHF.L.U32 R8, R28, 0x10, RZ ;  /* 0x000000101c087819 */ /* 0x000fe400000006ff */
[C---:B---3--:R-:W-:Y:S02]  /*07c0*/  SHF.L.U32 R28, R27.reuse, 0x10, RZ ;  /* 0x000000101b1c7819 */ /* 0x048fe400000006ff */
[----:B------:R-:W-:Y:S01]  /*07d0*/  PRMT R27, R27, 0x7632, R27 ;  /* 0x000076321b1b7816 */ /* 0x000fe2000000001b */
[----:B------:R-:W-:Y:S02]  /*07e0*/  FFMA R8, R10, R8, R29 ;  /* 0x000000080a087223 */ /* 0x000fe4000000001d */
[----:B------:R-:W-:Y:S01]  /*07f0*/  FFMA R29, R25, R28, R4 ;  /* 0x0000001c191d7223 */ /* 0x000fe20000000004 */
[----:B------:R-:W-:Y:S01]  /*0800*/  SHF.L.U32 R4, R27, 0x10, RZ ;  /* 0x000000101b047819 */ /* 0x000fe200000006ff */
[----:B------:R0:W2:Y:S01]  /*0810*/  LDG.E.CONSTANT R28, desc[UR4][R18.64] ;  /* 0x00000004121c7981 */ /* 0x0000a2000c1e9900 */
[----:B----4-:R-:W-:-:S02]  /*0820*/  SHF.L.U32 R27, R26, 0x10, RZ ;  /* 0x000000101a1b7819 */ /* 0x010fc400000006ff */
[----:B------:R-:W-:-:S03]  /*0830*/  PRMT R26, R26, 0x7632, R26 ;  /* 0x000076321a1a7816 */ /* 0x000fc6000000001a */
[----:B------:R-:W-:Y:S01]  /*0840*/  FFMA R27, R25, R27, R6 ;  /* 0x0000001b191b7223 */ /* 0x000fe20000000006 */
[----:B------:R-:W-:Y:S02]  /*0850*/  SHF.L.U32 R6, R26, 0x10, RZ ;  /* 0x000000101a067819 */ /* 0x000fe400000006ff */
[C---:B-----5:R-:W-:Y:S02]  /*0860*/  SHF.L.U32 R26, R22.reuse, 0x10, RZ ;  /* 0x00000010161a7819 */ /* 0x060fe400000006ff */
[----:B------:R-:W-:-:S03]  /*0870*/  PRMT R22, R22, 0x7632, R22 ;  /* 0x0000763216167816 */ /* 0x000fc60000000016 */
[----:B------:R-:W-:Y:S01]  /*0880*/  FFMA R25, R25, R26, R23 ;  /* 0x0000001a19197223 */ /* 0x000fe20000000017 */
[----:B------:R-:W-:Y:S01]  /*0890*/  SHF.L.U32 R26, R22, 0x10, RZ ;  /* 0x00000010161a7819 */ /* 0x000fe200000006ff */
[----:B------:R-:W3:Y:S04]  /*08a0*/  LDG.E.CONSTANT R23, desc[UR4][R16.64+0x400] ;  /* 0x0004000410177981 */ /* 0x000ee8000c1e9900 */
[----:B------:R-:W4:Y:S01]  /*08b0*/  LDG.E.CONSTANT R22, desc[UR4][R12.64+0x400] ;  /* 0x000400040c167981 */ /* 0x000f22000c1e9900 */
[----:B0-----:R-:W-:-:S04]  /*08c0*/  IMAD.WIDE R18, R5, 0x2, R18 ;  /* 0x0000000205127825 */ /* 0x001fc800078e0212 */
[C---:B------:R-:W-:Y:S01]  /*08d0*/  FFMA R4, R10.reuse, R4, R29 ;  /* 0x000000040a047223 */ /* 0x040fe2000000001d */
[C---:B------:R-:W-:Y:S01]  /*08e0*/  FFMA R6, R10.reuse, R6, R27 ;  /* 0x000000060a067223 */ /* 0x040fe2000000001b */
[----:B------:R-:W-:Y:S02]  /*08f0*/  FFMA R10, R10, R26, R25 ;  /* 0x0000001a0a0a7223 */ /* 0x000fe40000000019 */
[----:B------:R0:W5:Y:S02]  /*0900*/  LDG.E.CONSTANT R26, desc[UR4][R18.64] ;  /* 0x00000004121a7981 */ /* 0x000164000c1e9900 */
[----:B0-----:R-:W-:-:S05]  /*0910*/  IMAD.WIDE R18, R5, 0x2, R18 ;  /* 0x0000000205127825 */ /* 0x001fca00078e0212 */
[----:B------:R0:W5:Y:S02]  /*0920*/  LDG.E.CONSTANT R25, desc[UR4][R18.64] ;  /* 0x0000000412197981 */ /* 0x000164000c1e9900 */
[----:B0-----:R-:W-:Y:S01]  /*0930*/  IMAD.WIDE R18, R5, 0x2, R18 ;  /* 0x0000000205127825 */ /* 0x001fe200078e0212 */
[----:B---3--:R-:W-:Y:S02]  /*0940*/  SHF.L.U32 R29, R23, 0x10, RZ ;  /* 0x00000010171d7819 */ /* 0x008fe400000006ff */
[C---:B----4-:R-:W-:Y:S02]  /*0950*/  PRMT R23, R22.reuse, 0x7632, R23 ;  /* 0x0000763216177816 */ /* 0x050fe40000000017 */
[----:B------:R-:W-:Y:S02]  /*0960*/  SHF.L.U32 R27, R22, 0x10, RZ ;  /* 0x00000010161b7819 */ /* 0x000fe400000006ff */
[C---:B------:R-:W-:Y:S02]  /*0970*/  PRMT R22, R23.reuse, 0x7632, R22 ;  /* 0x0000763217167816 */ /* 0x040fe40000000016 */
[----:B------:R-:W-:Y:S01]  /*0980*/  SHF.L.U32 R23, R23, 0x10, RZ ;  /* 0x0000001017177819 */ /* 0x000fe200000006ff */
[----:B------:R-:W-:Y:S01]  /*0990*/  FFMA R24, R27, R29, R24 ;  /* 0x0000001d1b187223 */ /* 0x000fe20000000018 */
[----:B------:R-:W-:-:S05]  /*09a0*/  SHF.L.U32 R22, R22, 0x10, RZ ;  /* 0x0000001016167819 */ /* 0x000fca00000006ff */
[----:B------:R-:W-:Y:S01]  /*09b0*/  FFMA R22, R23, R22, R24 ;  /* 0x0000001617167223 */ /* 0x000fe20000000018 */
[C---:B--2---:R-:W-:Y:S02]  /*09c0*/  SHF.L.U32 R24, R28.reuse, 0x10, RZ ;  /* 0x000000101c187819 */ /* 0x044fe400000006ff */
[----:B------:R-:W-:-:S03]  /*09d0*/  PRMT R28, R28, 0x7632, R28 ;  /* 0x000076321c1c7816 */ /* 0x000fc6000000001c */
[----:B------:R-:W-:Y:S01]  /*09e0*/  FFMA R24, R27, R24, R9 ;  /* 0x000000181b187223 */ /* 0x000fe20000000009 */
[----:B------:R-:W-:-:S05]  /*09f0*/  SHF.L.U32 R28, R28, 0x10, RZ ;  /* 0x000000101c1c7819 */ /* 0x000fca00000006ff */
[----:B------:R-:W-:Y:S01]  /*0a00*/  FFMA R9, R23, R28, R24 ;  /* 0x0000001c17097223 */ /* 0x000fe20000000018 */
[----:B-----5:R-:W-:Y:S01]  /*0a10*/  SHF.L.U32 R24, R26, 0x10, RZ ;  /* 0x000000101a187819 */ /* 0x020fe200000006ff */
[----:B------:R-:W-:-:S04]  /*0a20*/  IMAD.WIDE R28, R5, 0x2, R18 ;  /* 0x00000002051c7825 */ /* 0x000fc800078e0212 */
[----:B------:R-:W-:Y:S01]  /*0a30*/  FFMA R8, R27, R24, R8 ;  /* 0x000000181b087223 */ /* 0x000fe20000000008 */
[----:B------:R-:W-:Y:S01]  /*0a40*/  SHF.L.U32 R24, R25, 0x10, RZ ;  /* 0x0000001019187819 */ /* 0x000fe200000006ff */
[----:B------:R-:W2:Y:S04]  /*0a50*/  LDG.E.CONSTANT R28, desc[UR4][R28.64] ;  /* 0x000000041c1c7981 */ /* 0x000ea8000c1e9900 */
[----:B------:R-:W-:Y:S02]  /*0a60*/  FFMA R4, R27, R24, R4 ;  /* 0x000000181b047223 */ /* 0x000fe40000000004 */
[----:B------:R-:W3:Y:S01]  /*0a70*/  LDG.E.CONSTANT R24, desc[UR4][R18.64] ;  /* 0x0000000412187981 */ /* 0x000ee2000c1e9900 */
[----:B------:R-:W-:Y:S02]  /*0a80*/  PRMT R26, R26, 0x7632, R26 ;  /* 0x000076321a1a7816 */ /* 0x000fe4000000001a */
[----:B------:R-:W-:-:S02]  /*0a90*/  PRMT R25, R25, 0x7632, R25 ;  /* 0x0000763219197816 */ /* 0x000fc40000000019 */
[----:B------:R-:W-:Y:S02]  /*0aa0*/  IADD3 R20, PT, PT, R20, 0x200, RZ ;  /* 0x0000020014147810 */ /* 0x000fe40007ffe0ff */
[----:B------:R-:W-:Y:S02]  /*0ab0*/  SHF.L.U32 R26, R26, 0x10, RZ ;  /* 0x000000101a1a7819 */ /* 0x000fe400000006ff */
[----:B------:R-:W-:Y:S02]  /*0ac0*/  SHF.L.U32 R25, R25, 0x10, RZ ;  /* 0x0000001019197819 */ /* 0x000fe400000006ff */
[----:B------:R-:W-:Y:S01]  /*0ad0*/  ISETP.GE.AND P0, PT, R20, R7, PT ;  /* 0x000000071400720c */ /* 0x000fe20003f06270 */
[C---:B------:R-:W-:Y:S02]  /*0ae0*/  FFMA R8, R23.reuse, R26, R8 ;  /* 0x0000001a17087223 */ /* 0x040fe40000000008 */
[----:B------:R-:W-:Y:S01]  /*0af0*/  FFMA R4, R23, R25, R4 ;  /* 0x0000001917047223 */ /* 0x000fe20000000004 */
[----:B------:R-:W-:-:S04]  /*0b00*/  IADD3 R16, P1, PT, R16, 0x800, RZ ;  /* 0x0000080010107810 */ /* 0x000fc80007f3e0ff */
[----:B------:R-:W-:Y:S02]  /*0b10*/  IADD3.X R17, PT, PT, RZ, R17, RZ, P1, !PT ;  /* 0x00000011ff117210 */ /* 0x000fe40000ffe4ff */
[C---:B--2---:R-:W-:Y:S02]  /*0b20*/  SHF.L.U32 R25, R28.reuse, 0x10, RZ ;  /* 0x000000101c197819 */ /* 0x044fe400000006ff */
[----:B------:R-:W-:Y:S02]  /*0b30*/  PRMT R28, R28, 0x7632, R28 ;  /* 0x000076321c1c7816 */ /* 0x000fe4000000001c */
[C---:B---3--:R-:W-:Y:S02]  /*0b40*/  SHF.L.U32 R26, R24.reuse, 0x10, RZ ;  /* 0x00000010181a7819 */ /* 0x048fe400000006ff */
[----:B------:R-:W-:-:S03]  /*0b50*/  PRMT R24, R24, 0x7632, R24 ;  /* 0x0000763218187816 */ /* 0x000fc60000000018 */
[C---:B------:R-:W-:Y:S01]  /*0b60*/  FFMA R6, R27.reuse, R26, R6 ;  /* 0x0000001a1b067223 */ /* 0x040fe20000000006 */
[----:B------:R-:W-:Y:S01]  /*0b70*/  FFMA R26, R27, R25, R10 ;  /* 0x000000191b1a7223 */ /* 0x000fe2000000000a */
[----:B------:R-:W-:Y:S02]  /*0b80*/  SHF.L.U32 R24, R24, 0x10, RZ ;  /* 0x0000001018187819 */ /* 0x000fe400000006ff */
[----:B------:R-:W-:Y:S02]  /*0b90*/  SHF.L.U32 R25, R28, 0x10, RZ ;  /* 0x000000101c197819 */ /* 0x000fe400000006ff */
[----:B------:R-:W-:Y:S01]  /*0ba0*/  IADD3 R10, P2, PT, R12, 0x800, RZ ;  /* 0x000008000c0a7810 */ /* 0x000fe20007f5e0ff */
[C---:B------:R-:W-:Y:S02]  /*0bb0*/  FFMA R6, R23.reuse, R24, R6 ;  /* 0x0000001817067223 */ /* 0x040fe40000000006 */
[----:B------:R-:W-:Y:S01]  /*0bc0*/  FFMA R23, R23, R25, R26 ;  /* 0x0000001917177223 */ /* 0x000fe2000000001a */
[----:B------:R-:W-:Y:S01]  /*0bd0*/  IADD3.X R19, PT, PT, RZ, R13, RZ, P2, !PT ;  /* 0x0000000dff137210 */ /* 0x000fe200017fe4ff */
[----:B------:R-:W-:Y:S08]  /*0be0*/  @!P0 BRA `(.L_x_650) ;  /* 0xfffffff800708947 */ /* 0x000ff0000383ffff */
.L_x_647:
[----:B------:R-:W-:Y:S05]  /*0bf0*/  BSYNC.RECONVERGENT B0 ;  /* 0x0000000000007941 */ /* 0x000fea0003800200 */
.L_x_646:
        /* <DEDUP_REMOVED lines=8> */
[C---:B------:R-:W-:Y:S02]  /*0c80*/  LEA R19, R5.reuse, R5, 0x1 ;  /* 0x0000000505137211 */ /* 0x040fe400078e08ff */
[C---:B------:R-:W-:Y:S01]  /*0c90*/  SHF.L.U32 R17, R5.reuse, 0x2, RZ ;  /* 0x0000000205117819 */ /* 0x040fe200000006ff */
[----:B------:R-:W2:Y:S01]  /*0ca0*/  LDG.E.U16.CONSTANT R24, desc[UR4][R24.64+-0x2] ;  /* 0xfffffe0418187981 */ /* 0x000ea2000c1e9500 */
[----:B0-----:R-:W-:-:S03]  /*0cb0*/  IMAD.WIDE R20, R5, 0x2, R20 ;  /* 0x0000000205147825 */ /* 0x001fc600078e0214 */
[----:B------:R-:W-:Y:S01]  /*0cc0*/  IADD3 R12, P0, PT, R20, -0x2, RZ ;  /* 0xfffffffe140c7810 */ /* 0x000fe20007f1e0ff */
[C---:B------:R-:W-:Y:S01]  /*0cd0*/  IMAD.WIDE R10, R5.reuse, 0x2, R20 ;  /* 0x00000002050a7825 */ /* 0x040fe200078e0214 */
[----:B------:R-:W-:Y:S01]  /*0ce0*/  LEA R5, R5, R5, 0x2 ;  /* 0x0000000505057211 */ /* 0x000fe200078e10ff */
[----:B------:R-:W3:Y:S01]  /*0cf0*/  LDG.E.U16.CONSTANT R7, desc[UR4][R20.64+-0x2] ;  /* 0xfffffe0414077981 */ /* 0x000ee2000c1e9500 */
        /* <DEDUP_REMOVED lines=10> */
[----:B--2---:R-:W-:-:S02]  /*0da0*/  SHF.L.U32 R5, R24, 0x10, RZ ;  /* 0x0000001018057819 */ /* 0x004fc400000006ff */
[----:B---3--:R-:W-:Y:S02]  /*0db0*/  SHF.L.U32 R7, R7, 0x10, RZ ;  /* 0x0000001007077819 */ /* 0x008fe400000006ff */
[----:B----4-:R-:W-:-:S03]  /*0dc0*/  SHF.L.U32 R20, R10, 0x10, RZ ;  /* 0x000000100a147819 */ /* 0x010fc600000006ff */
[C---:B------:R-:W-:Y:S01]  /*0dd0*/  FFMA R22, R5.reuse, R7, R22 ;  /* 0x0000000705167223 */ /* 0x040fe20000000016 */
[----:B-----5:R-:W-:Y:S02]  /*0de0*/  SHF.L.U32 R7, R14, 0x10, RZ ;  /* 0x000000100e077819 */ /* 0x020fe400000006ff */
        /* <DEDUP_REMOVED lines=8> */
.L_x_652:
[----:B------:R-:W-:Y:S05]  /*0e70*/  BSYNC.RECONVERGENT B0 ;  /* 0x0000000000007941 */ /* 0x000fea0003800200 */
.L_x_651:
        /* <DEDUP_REMOVED lines=24> */
[----:B------:R-:W-:Y:S01]  /*1000*/  LOP3.LUT P0, R4, R2, 0x1f, RZ, 0xc0, !PT ;  /* 0x0000001f02047812 */ /* 0x000fe2000780c0ff */
[----:B---3--:R-:W-:Y:S02]  /*1010*/  FADD R14, R13, R6 ;  /* 0x000000060d0e7221 */ /* 0x008fe40000000000 */
[----:B------:R-:W2:Y:S01]  /*1020*/  SHFL.BFLY PT, R11, R12, 0x4, 0x1f ;  /* 0x0c801f000c0b7f89 */ /* 0x000ea200000e0000 */
[----:B----4-:R-:W-:-:S03]  /*1030*/  FADD R16, R15, R16 ;  /* 0x000000100f107221 */ /* 0x010fc60000000000 */
[----:B------:R-:W3:Y:S01]  /*1040*/  SHFL.BFLY PT, R13, R14, 0x4, 0x1f ;  /* 0x0c801f000e0d7f89 */ /* 0x000ee200000e0000 */
[----:B-----5:R-:W-:-:S03]  /*1050*/  FADD R18, R17, R18 ;  /* 0x0000001211127221 */ /* 0x020fc60000000000 */
[----:B------:R-:W4:Y:S04]  /*1060*/  SHFL.BFLY PT, R15, R16, 0x4, 0x1f ;  /* 0x0c801f00100f7f89 */ /* 0x000f2800000e0000 */
[----:B------:R-:W5:Y:S01]  /*1070*/  SHFL.BFLY PT, R17, R18, 0x4, 0x1f ;  /* 0x0c801f0012117f89 */ /* 0x000f6200000e0000 */
[----:B0-----:R-:W-:Y:S02]  /*1080*/  FADD R6, R10, R5 ;  /* 0x000000050a067221 */ /* 0x001fe40000000000 */
[----:B------:R-:W0:Y:S01]  /*1090*/  @!P0 S2R R5, SR_CgaCtaId ;  /* 0x0000000000058919 */ /* 0x000e220000008800 */
[----:B-1----:R-:W-:Y:S02]  /*10a0*/  FADD R9, R8, R7 ;  /* 0x0000000708097221 */ /* 0x002fe40000000000 */
        /* <DEDUP_REMOVED lines=8> */
[----:B------:R-:W-:Y:S02]  /*1130*/  @!P0 MOV R18, 0x400 ;  /* 0x0000040000128802 */ /* 0x000fe40000000f00 */
[----:B------:R-:W5:Y:S04]  /*1140*/  SHFL.BFLY PT, R14, R15, 0x2, 0x1f ;  /* 0x0c401f000f0e7f89 */ /* 0x000f6800000e0000 */
[----:B------:R-:W5:Y:S01]  /*1150*/  SHFL.BFLY PT, R16, R17, 0x2, 0x1f ;  /* 0x0c401f0011107f89 */ /* 0x000f6200000e0000 */
[----:B-1----:R-:W-:Y:S01]  /*1160*/  FADD R7, R6, R7 ;  /* 0x0000000706077221 */ /* 0x002fe20000000000 */
[----:B--2---:R-:W-:-:S04]  /*1170*/  FADD R8, R9, R8 ;  /* 0x0000000809087221 */ /* 0x004fc80000000000 */
[----:B------:R-:W1:Y:S01]  /*1180*/  SHFL.BFLY PT, R6, R7, 0x1, 0x1f ;  /* 0x0c201f0007067f89 */ /* 0x000e6200000e0000 */
[----:B0-----:R-:W-:Y:S01]  /*1190*/  @!P0 LEA R18, R5, R18, 0x18 ;  /* 0x0000001205128211 */ /* 0x001fe200078ec0ff */
[----:B---3--:R-:W-:Y:S02]  /*11a0*/  FADD R10, R11, R10 ;  /* 0x0000000a0b0a7221 */ /* 0x008fe40000000000 */
[----:B------:R-:W0:Y:S01]  /*11b0*/  SHFL.BFLY PT, R9, R8, 0x1, 0x1f ;  /* 0x0c201f0008097f89 */ /* 0x000e2200000e0000 */
[----:B------:R-:W-:Y:S01]  /*11c0*/  @!P0 SHF.R.U32.HI R5, RZ, 0x5, R2 ;  /* 0x00000005ff058819 */ /* 0x000fe20000011602 */
[----:B----4-:R-:W-:Y:S02]  /*11d0*/  FADD R12, R13, R12 ;  /* 0x0000000c0d0c7221 */ /* 0x010fe40000000000 */
[----:B------:R-:W2:Y:S02]  /*11e0*/  SHFL.BFLY PT, R11, R10, 0x1, 0x1f ;  /* 0x0c201f000a0b7f89 */ /* 0x000ea400000e0000 */
[----:B------:R-:W-:-:S02]  /*11f0*/  @!P0 IMAD R5, R5, 0x18, R18 ;  /* 0x0000001805058824 */ /* 0x000fc400078e0212 */
[----:B-----5:R-:W-:Y:S01]  /*1200*/  FADD R14, R15, R14 ;  /* 0x0000000e0f0e7221 */ /* 0x020fe20000000000 */
[----:B------:R-:W3:Y:S01]  /*1210*/  SHFL.BFLY PT, R13, R12, 0x1, 0x1f ;  /* 0x0c201f000c0d7f89 */ /* 0x000ee200000e0000 */
[----:B------:R-:W-:-:S03]  /*1220*/  FADD R16, R17, R16 ;  /* 0x0000001011107221 */ /* 0x000fc60000000000 */
[----:B------:R-:W4:Y:S04]  /*1230*/  SHFL.BFLY PT, R15, R14, 0x1, 0x1f ;  /* 0x0c201f000e0f7f89 */ /* 0x000f2800000e0000 */
[----:B------:R-:W5:Y:S01]  /*1240*/  SHFL.BFLY PT, R17, R16, 0x1, 0x1f ;  /* 0x0c201f0010117f89 */ /* 0x000f6200000e0000 */
[----:B-1----:R-:W-:Y:S01]  /*1250*/  FADD R6, R7, R6 ;  /* 0x0000000607067221 */ /* 0x002fe20000000000 */
[----:B0-----:R-:W-:Y:S01]  /*1260*/  FADD R7, R8, R9 ;  /* 0x0000000908077221 */ /* 0x001fe20000000000 */
[----:B--2---:R-:W-:-:S04]  /*1270*/  FADD R8, R10, R11 ;  /* 0x0000000b0a087221 */ /* 0x004fc80000000000 */
[----:B------:R0:W-:Y:S01]  /*1280*/  @!P0 STS.64 [R5], R6 ;  /* 0x0000000605008388 */ /* 0x0001e20000000a00 */
[----:B---3--:R-:W-:Y:S01]  /*1290*/  FADD R9, R12, R13 ;  /* 0x0000000d0c097221 */ /* 0x008fe20000000000 */
[----:B----4-:R-:W-:-:S04]  /*12a0*/  FADD R10, R14, R15 ;  /* 0x0000000f0e0a7221 */ /* 0x010fc80000000000 */
[----:B------:R0:W-:Y:S01]  /*12b0*/  @!P0 STS.64 [R5+0x8], R8 ;  /* 0x0000080805008388 */ /* 0x0001e20000000a00 */
[----:B-----5:R-:W-:-:S05]  /*12c0*/  FADD R11, R16, R17 ;  /* 0x00000011100b7221 */ /* 0x020fca0000000000 */
        /* <DEDUP_REMOVED lines=15> */
[----:B------:R-:W1:Y:S04]  /*13c0*/  @!P0 LDS R13, [R4+0x10] ;  /* 0x00001000040d8984 */ /* 0x000e680000000800 */
[----:B------:R-:W2:Y:S04]  /*13d0*/  @!P0 LDS R5, [R4] ;  /* 0x0000000004058984 */ /* 0x000ea80000000800 */
        /* <DEDUP_REMOVED lines=24> */
[----:B--2---:R-:W-:Y:S01]  /*1560*/  FADD R5, R6, R5 ;  /* 0x0000000506057221 */ /* 0x004fe20000000000 */
[----:B---3--:R-:W-:-:S04]  /*1570*/  FADD R7, R8, R7 ;  /* 0x0000000708077221 */ /* 0x008fc80000000000 */
[----:B------:R-:W0:Y:S01]  /*1580*/  SHFL.BFLY PT, R4, R5, 0x4, 0x1f ;  /* 0x0c801f0005047f89 */ /* 0x000e2200000e0000 */
[----:B----4-:R-:W-:-:S03]  /*1590*/  FADD R9, R10, R9 ;  /* 0x000000090a097221 */ /* 0x010fc60000000000 */
[----:B------:R-:W1:Y:S01]  /*15a0*/  SHFL.BFLY PT, R6, R7, 0x4, 0x1f ;  /* 0x0c801f0007067f89 */ /* 0x000e6200000e0000 */
[----:B-----5:R-:W-:-:S03]  /*15b0*/  FADD R15, R16, R15 ;  /* 0x0000000f100f7221 */ /* 0x020fc60000000000 */
        /* <DEDUP_REMOVED lines=34> */
[----:B------:R-:W5:Y:S01]  /*17e0*/  LDC.64 R4, c[0x0][0x398] ;  /* 0x0000e600ff047b82 */ /* 0x000f620000000a00 */
[----:B------:R-:W5:Y:S01]  /*17f0*/  @P0 LDG.E.U16.CONSTANT R6, desc[UR4][R6.64] ;  /* 0x0000000406060981 */ /* 0x000f62000c1e9500 */
[----:B0-----:R-:W-:Y:S01]  /*1800*/  FADD R18, R8, R15 ;  /* 0x0000000f08127221 */ /* 0x001fe20000000000 */
[-C--:B------:R-:W-:Y:S01]  /*1810*/  IADD3 R8, PT, PT, R0, R3.reuse, RZ ;  /* 0x0000000300087210 */ /* 0x080fe20007ffe0ff */
[----:B-1----:R-:W-:Y:S01]  /*1820*/  FADD R20, R2, R19 ;  /* 0x0000001302147221 */ /* 0x002fe20000000000 */
[----:B------:R-:W-:Y:S01]  /*1830*/  MOV R15, RZ ;  /* 0x000000ff000f7202 */ /* 0x000fe20000000f00 */
[----:B----4-:R-:W-:Y:S01]  /*1840*/  FADD R16, R9, R16 ;  /* 0x0000001009107221 */ /* 0x010fe20000000000 */
[-C--:B------:R-:W-:Y:S01]  /*1850*/  IADD3 R2, PT, PT, R8, R3.reuse, RZ ;  /* 0x0000000308027210 */ /* 0x080fe20007ffe0ff */
[----:B--2---:R-:W-:Y:S01]  /*1860*/  FADD R10, R10, R17 ;  /* 0x000000110a0a7221 */ /* 0x004fe20000000000 */
[----:B------:R-:W-:Y:S01]  /*1870*/  FADD R22, R13, R12 ;  /* 0x0000000c0d167221 */ /* 0x000fe20000000000 */
[----:B---3--:R-:W-:Y:S01]  /*1880*/  FADD R14, R11, R14 ;  /* 0x0000000e0b0e7221 */ /* 0x008fe20000000000 */
[----:B------:R-:W-:-:S04]  /*1890*/  IADD3 R12, PT, PT, R2, R3, RZ ;  /* 0x00000003020c7210 */ /* 0x000fc80007ffe0ff */
[----:B------:R-:W-:-:S04]  /*18a0*/  IADD3 R11, PT, PT, R12, R3, RZ ;  /* 0x000000030c0b7210 */ /* 0x000fc80007ffe0ff */
[----:B------:R-:W-:Y:S01]  /*18b0*/  IADD3 R19, PT, PT, R11, R3, RZ ;  /* 0x000000030b137210 */ /* 0x000fe20007ffe0ff */
[----:B-----5:R-:W-:-:S04]  /*18c0*/  IMAD.WIDE.U32 R8, R8, 0x2, R4 ;  /* 0x0000000208087825 */ /* 0x020fc800078e0004 */
[----:B------:R-:W-:-:S04]  /*18d0*/  IMAD.WIDE.U32 R2, R2, 0x2, R4 ;  /* 0x0000000202027825 */ /* 0x000fc800078e0004 */
[----:B------:R-:W-:Y:S01]  /*18e0*/  IMAD.WIDE.U32 R12, R12, 0x2, R4 ;  /* 0x000000020c0c7825 */ /* 0x000fe200078e0004 */
[----:B------:R-:W-:-:S05]  /*18f0*/  @P0 SHF.L.U32 R15, R6, 0x10, RZ ;  /* 0x00000010060f0819 */ /* 0x000fca00000006ff */
[--C-:B------:R-:W-:Y:S01]  /*1900*/  FADD R6, R18, R15.reuse ;  /* 0x0000000f12067221 */ /* 0x100fe20000000000 */
[--C-:B------:R-:W-:Y:S01]  /*1910*/  FADD R17, R16, R15.reuse ;  /* 0x0000000f10117221 */ /* 0x100fe20000000000 */
[--C-:B------:R-:W-:Y:S01]  /*1920*/  FADD R16, R10, R15.reuse ;  /* 0x0000000f0a107221 */ /* 0x100fe20000000000 */
[--C-:B------:R-:W-:Y:S01]  /*1930*/  FADD R18, R20, R15.reuse ;  /* 0x0000000f14127221 */ /* 0x100fe20000000000 */
[----:B------:R-:W-:Y:S01]  /*1940*/  FADD R14, R14, R15 ;  /* 0x0000000f0e0e7221 */ /* 0x000fe20000000000 */
[----:B------:R-:W-:Y:S01]  /*1950*/  F2FP.BF16.F32.PACK_AB R10, RZ, R6 ;  /* 0x00000006ff0a723e */ /* 0x000fe200000010ff */
[----:B------:R-:W-:-:S04]  /*1960*/  IMAD.WIDE.U32 R6, R0, 0x2, R4 ;  /* 0x0000000200067825 */ /* 0x000fc800078e0004 */
[----:B------:R-:W-:Y:S01]  /*1970*/  FADD R15, R22, R15 ;  /* 0x0000000f160f7221 */ /* 0x000fe20000000000 */
[----:B------:R-:W-:Y:S02]  /*1980*/  F2FP.BF16.F32.PACK_AB R18, RZ, R18 ;  /* 0x00000012ff12723e */ /* 0x000fe400000010ff */
[----:B------:R-:W-:Y:S01]  /*1990*/  PRMT R0, R10, 0x7610, R0 ;  /* 0x000076100a007816 */ /* 0x000fe20000000000 */
[--C-:B------:R-:W-:Y:S01]  /*19a0*/  IMAD.WIDE.U32 R10, R11, 0x2, R4.reuse ;  /* 0x000000020b0a7825 */ /* 0x100fe200078e0004 */
[----:B------:R-:W-:Y:S02]  /*19b0*/  F2FP.BF16.F32.PACK_AB R17, RZ, R17 ;  /* 0x00000011ff11723e */ /* 0x000fe400000010ff */
[----:B------:R-:W-:Y:S01]  /*19c0*/  F2FP.BF16.F32.PACK_AB R16, RZ, R16 ;  /* 0x00000010ff10723e */ /* 0x000fe200000010ff */
[----:B------:R-:W-:Y:S01]  /*19d0*/  IMAD.WIDE.U32 R4, R19, 0x2, R4 ;  /* 0x0000000213047825 */ /* 0x000fe200078e0004 */
[----:B------:R-:W-:Y:S01]  /*19e0*/  F2FP.BF16.F32.PACK_AB R14, RZ, R14 ;  /* 0x0000000eff0e723e */ /* 0x000fe200000010ff */
[----:B------:R-:W-:Y:S01]  /*19f0*/  STG.E.U16 desc[UR4][R6.64], R0 ;  /* 0x0000000006007986 */ /* 0x000fe2000c101504 */
[----:B------:R-:W-:-:S03]  /*1a00*/  F2FP.BF16.F32.PACK_AB R15, RZ, R15 ;  /* 0x0000000fff0f723e */ /* 0x000fc600000010ff */
[----:B------:R-:W-:Y:S04]  /*1a10*/  STG.E.U16 desc[UR4][R8.64], R18 ;  /* 0x0000001208007986 */ /* 0x000fe8000c101504 */
[----:B------:R-:W-:Y:S04]  /*1a20*/  STG.E.U16 desc[UR4][R2.64], R17 ;  /* 0x0000001102007986 */ /* 0x000fe8000c101504 */
[----:B------:R-:W-:Y:S04]  /*1a30*/  STG.E.U16 desc[UR4][R12.64], R16 ;  /* 0x000000100c007986 */ /* 0x000fe8000c101504 */
[----:B------:R-:W-:Y:S04]  /*1a40*/  STG.E.U16 desc[UR4][R10.64], R14 ;  /* 0x0000000e0a007986 */ /* 0x000fe8000c101504 */
[----:B------:R-:W-:Y:S01]  /*1a50*/  STG.E.U16 desc[UR4][R4.64], R15 ;  /* 0x0000000f04007986 */ /* 0x000fe2000c101504 */
[----:B------:R-:W-:Y:S05]  /*1a60*/  EXIT ;  /* 0x000000000000794d */ /* 0x000fea0003800000 */
.L_x_653:
        /* <DEDUP_REMOVED lines=9> */
.L_x_972:


//--------------------- .text._Z19gemv_kernel_batchedI13__nv_bfloat1614__nv_bfloat162Li256ELi5EEvPKT_S4_S4_PS2_iib --------------------------
	.section	.text._Z19gemv_kernel_batchedI13__nv_bfloat1614__nv_bfloat162Li256ELi5EEvPKT_S4_S4_PS2_iib,"ax",@progbits
	.align	128
        .global         _Z19gemv_kernel_batchedI13__nv_bfloat1614__nv_bfloat162Li256ELi5EEvPKT_S4_S4_PS2_iib
        .type           _Z19gemv_kernel_batchedI13__nv_bfloat1614__nv_bfloat162Li256ELi5EEvPKT_S4_S4_PS2_iib,@function
        .size           _Z19gemv_kernel_batchedI13__nv_bfloat1614__nv_bfloat162Li256ELi5EEvPKT_S4_S4_PS2_iib,(.L_x_973 - _Z19gemv_kernel_batchedI13__nv_bfloat1614__nv_bfloat162Li256ELi5EEvPKT_S4_S4_PS2_iib)
        .other          _Z19gemv_kernel_batchedI13__nv_bfloat1614__nv_bfloat162Li256ELi5EEvPKT_S4_S4_PS2_iib,@"STO_CUDA_ENTRY STV_DEFAULT"
_Z19gemv_kernel_batchedI13__nv_bfloat1614__nv_bfloat162Li256ELi5EEvPKT_S4_S4_PS2_iib:
.text._Z19gemv_kernel_batchedI13__nv_bfloat1614__nv_bfloat162Li256ELi5EEvPKT_S4_S4_PS2_iib:
        /* <DEDUP_REMOVED lines=37> */
[----:B------:R-:W-:Y:S01]  /*0250*/  IMAD.WIDE.U32 R10, R2, 0x4, R8 ;  /* 0x00000004020a7825 */ /* 0x000fe200078e0008 */
[----:B------:R-:W-:-:S03]  /*0260*/  MOV R4, R2 ;  /* 0x0000000200047202 */ /* 0x000fc60000000f00 */
[----:B------:R-:W-:Y:S01]  /*0270*/  IMAD.MOV R6, RZ, RZ, -R6 ;  /* 0x000000ffff067224 */ /* 0x000fe200078e0a06 */
[----:B-1----:R-:W-:-:S04]  /*0280*/  IADD3 R20, P1, PT, R10, UR6, RZ ;  /* 0x000000060a147c10 */ /* 0x002fc8000ff3e0ff */
[----:B------:R-:W-:Y:S01]  /*0290*/  IADD3.X R21, PT, PT, R11, UR7, RZ, P1, !PT ;  /* 0x000000070b157c10 */ /* 0x000fe20008ffe4ff */
[----:B0-----:R-:W-:-:S08]  /*02a0*/  IMAD.WIDE.U32 R8, R2, 0x4, R12 ;  /* 0x0000000402087825 */ /* 0x001fd000078e000c */
.L_x_658:
[C---:B------:R-:W-:Y:S01]  /*02b0*/  IMAD.WIDE R10, R5.reuse, 0x2, R8 ;  /* 0x00000002050a7825 */ /* 0x040fe200078e0208 */
[----:B------:R-:W2:Y:S04]  /*02c0*/  LDG.E.CONSTANT R23, desc[UR4][R20.64] ;  /* 0x0000000414177981 */ /* 0x000ea8000c1e9900 */
[----:B------:R0:W3:Y:S01]  /*02d0*/  LDG.E.CONSTANT R24, desc[UR4][R8.64] ;  /* 0x0000000408187981 */ /* 0x0000e2000c1e9900 */
[----:B------:R-:W-:-:S03]  /*02e0*/  IMAD.WIDE R12, R5, 0x2, R10 ;  /* 0x00000002050c7825 */ /* 0x000fc600078e020a */
[----:B------:R1:W4:Y:S01]  /*02f0*/  LDG.E.CONSTANT R10, desc[UR4][R10.64] ;  /* 0x000000040a0a7981 */ /* 0x000322000c1e9900 */
        /* <DEDUP_REMOVED lines=11> */
[----:B------:R-:W-:Y:S02]  /*03b0*/  IADD3.X R21, PT, PT, RZ, R21, RZ, P2, !PT ;  /* 0x00000015ff157210 */ /* 0x000fe400017fe4ff */
[C---:B--2---:R-:W-:Y:S02]  /*03c0*/  PRMT R22, R23.reuse, 0x7632, R22 ;  /* 0x0000763217167816 */ /* 0x044fe40000000016 */
[----:B------:R-:W-:Y:S02]  /*03d0*/  SHF.L.U32 R23, R23, 0x10, RZ ;  /* 0x0000001017177819 */ /* 0x000fe400000006ff */
[----:B---3--:R-:W-:-:S02]  /*03e0*/  PRMT R25, R24, 0x7632, R25 ;  /* 0x0000763218197816 */ /* 0x008fc40000000019 */
[----:B------:R-:W-:Y:S02]  /*03f0*/  SHF.L.U32 R24, R24, 0x10, RZ ;  /* 0x0000001018187819 */ /* 0x000fe400000006ff */
[----:B------:R-:W-:Y:S02]  /*0400*/  SHF.L.U32 R22, R22, 0x10, RZ ;  /* 0x0000001016167819 */ /* 0x000fe400000006ff */
[----:B------:R-:W-:Y:S01]  /*0410*/  SHF.L.U32 R25, R25, 0x10, RZ ;  /* 0x0000001019197819 */ /* 0x000fe200000006ff */
[----:B-1----:R-:W-:Y:S01]  /*0420*/  FFMA R11, R23, R24, R32 ;  /* 0x00000018170b7223 */ /* 0x002fe20000000020 */
[C---:B----4-:R-:W-:Y:S01]  /*0430*/  IMAD.U32 R24, R10.reuse, 0x10000, RZ ;  /* 0x000100000a187824 */ /* 0x050fe200078e00ff */
[----:B------:R-:W-:Y:S02]  /*0440*/  PRMT R10, R10, 0x7632, R10 ;  /* 0x000076320a0a7816 */ /* 0x000fe4000000000a */
[----:B------:R-:W-:Y:S01]  /*0450*/  FFMA R32, R22, R25, R11 ;  /* 0x0000001916207223 */ /* 0x000fe2000000000b */
[----:B-----5:R-:W-:-:S02]  /*0460*/  SHF.L.U32 R11, R12, 0x10, RZ ;  /* 0x000000100c0b7819 */ /* 0x020fc400000006ff */
[----:B------:R-:W-:Y:S02]  /*0470*/  PRMT R12, R12, 0x7632, R12 ;  /* 0x000076320c0c7816 */ /* 0x000fe4000000000c */
[C---:B------:R-:W-:Y:S02]  /*0480*/  SHF.L.U32 R26, R14.reuse, 0x10, RZ ;  /* 0x000000100e1a7819 */ /* 0x040fe400000006ff */
[----:B------:R-:W-:Y:S02]  /*0490*/  PRMT R14, R14, 0x7632, R14 ;  /* 0x000076320e0e7816 */ /* 0x000fe4000000000e */
[C---:B------:R-:W-:Y:S02]  /*04a0*/  SHF.L.U32 R13, R18.reuse, 0x10, RZ ;  /* 0x00000010120d7819 */ /* 0x040fe400000006ff */
[----:B------:R-:W-:Y:S01]  /*04b0*/  PRMT R18, R18, 0x7632, R18 ;  /* 0x0000763212127816 */ /* 0x000fe20000000012 */
[C---:B------:R-:W-:Y:S01]  /*04c0*/  FFMA R33, R23.reuse, R24, R33 ;  /* 0x0000001817217223 */ /* 0x040fe20000000021 */
[----:B------:R-:W-:Y:S01]  /*04d0*/  SHF.L.U32 R10, R10, 0x10, RZ ;  /* 0x000000100a0a7819 */ /* 0x000fe200000006ff */
[C---:B------:R-:W-:Y:S01]  /*04e0*/  FFMA R11, R23.reuse, R11, R34 ;  /* 0x0000000b170b7223 */ /* 0x040fe20000000022 */
[----:B------:R-:W-:Y:S01]  /*04f0*/  SHF.L.U32 R14, R14, 0x10, RZ ;  /* 0x000000100e0e7819 */ /* 0x000fe200000006ff */
[C---:B------:R-:W-:Y:S01]  /*0500*/  FFMA R35, R23.reuse, R26, R35 ;  /* 0x0000001a17237223 */ /* 0x040fe20000000023 */
[----:B------:R-:W-:Y:S01]  /*0510*/  SHF.L.U32 R18, R18, 0x10, RZ ;  /* 0x0000001012127819 */ /* 0x000fe200000006ff */
[----:B------:R-:W-:Y:S01]  /*0520*/  FFMA R13, R23, R13, R36 ;  /* 0x0000000d170d7223 */ /* 0x000fe20000000024 */
[----:B------:R-:W-:-:S02]  /*0530*/  IMAD.U32 R12, R12, 0x10000, RZ ;  /* 0x000100000c0c7824 */ /* 0x000fc400078e00ff */
[C---:B------:R-:W-:Y:S01]  /*0540*/  FFMA R33, R22.reuse, R10, R33 ;  /* 0x0000000a16217223 */ /* 0x040fe20000000021 */
[C---:B------:R-:W-:Y:S01]  /*0550*/  FFMA R35, R22.reuse, R14, R35 ;  /* 0x0000000e16237223 */ /* 0x040fe20000000023 */
[C---:B------:R-:W-:Y:S01]  /*0560*/  FFMA R36, R22.reuse, R18, R13 ;  /* 0x0000001216247223 */ /* 0x040fe2000000000d */
[----:B------:R-:W-:Y:S01]  /*0570*/  FFMA R34, R22, R12, R11 ;  /* 0x0000000c16227223 */ /* 0x000fe2000000000b */
[----:B------:R-:W-:Y:S06]  /*0580*/  @P1 BRA `(.L_x_658) ;  /* 0xfffffffc00481947 */ /* 0x000fec000383ffff */
.L_x_657:
[----:B------:R-:W-:Y:S05]  /*0590*/  BSYNC.RECONVERGENT B1 ;  /* 0x0000000000017941 */ /* 0x000fea0003800200 */
.L_x_656:
[----:B------:R-:W-:Y:S05]  /*05a0*/  @!P0 BRA `(.L_x_655) ;  /* 0x0000000800a48947 */ /* 0x000fea0003800000 */
[----:B------:R-:W-:-:S04]  /*05b0*/  IMAD.WIDE R14, R5, 0x6, RZ ;  /* 0x00000006050e7825 */ /* 0x000fc800078e02ff */
[----:B------:R-:W-:Y:S01]  /*05c0*/  IMAD.WIDE.U32 R8, R4, 0x4, RZ ;  /* 0x0000000404087825 */ /* 0x000fe200078e00ff */
[----:B------:R-:W-:Y:S02]  /*05d0*/  IADD3 R12, P0, PT, -R14, 0x400, RZ ;  /* 0x000004000e0c7810 */ /* 0x000fe40007f1e1ff */
[----:B------:R-:W-:-:S03]  /*05e0*/  MOV R6, R8 ;  /* 0x0000000800067202 */ /* 0x000fc60000000f00 */
[----:B------:R-:W-:-:S08]  /*05f0*/  IMAD.X R14, RZ, RZ, ~R15, P0 ;  /* 0x000000ffff0e7224 */ /* 0x000fd000000e0e0f */
.L_x_659:
        /* <DEDUP_REMOVED lines=10> */
[----:B------:R-:W5:Y:S01]  /*06a0*/  LDG.E.CONSTANT R22, desc[UR4][R30.64] ;  /* 0x000000041e167981 */ /* 0x000f62000c1e9900 */
[----:B------:R-:W-:-:S03]  /*06b0*/  IMAD.WIDE R10, R5, 0x2, R20 ;  /* 0x00000002050a7825 */ /* 0x000fc600078e0214 */
[----:B------:R2:W5:Y:S04]  /*06c0*/  LDG.E.CONSTANT R8, desc[UR4][R20.64] ;  /* 0x0000000414087981 */ /* 0x000568000c1e9900 */
[----:B------:R4:W5:Y:S01]  /*06d0*/  LDG.E.CONSTANT R15, desc[UR4][R10.64] ;  /* 0x000000040a0f7981 */ /* 0x000962000c1e9900 */
[----:B------:R-:W-:-:S04]  /*06e0*/  IADD3 R24, P0, PT, R10, R12, RZ ;  /* 0x0000000c0a187210 */ /* 0x000fc80007f1e0ff */
[----:B------:R-:W-:Y:S02]  /*06f0*/  IADD3.X R25, PT, PT, R11, R14, RZ, P0, !PT ;  /* 0x0000000e0b197210 */ /* 0x000fe400007fe4ff */
[----:B---3--:R-:W-:Y:S02]  /*0700*/  SHF.L.U32 R37, R13, 0x10, RZ ;  /* 0x000000100d257819 */ /* 0x008fe400000006ff */
[----:B--2---:R-:W-:Y:S02]  /*0710*/  SHF.L.U32 R20, R23, 0x10, RZ ;  /* 0x0000001017147819 */ /* 0x004fe400000006ff */
[----:B----4-:R-:W-:Y:S02]  /*0720*/  SHF.L.U32 R10, R26, 0x10, RZ ;  /* 0x000000101a0a7819 */ /* 0x010fe400000006ff */
[----:B-----5:R-:W-:Y:S01]  /*0730*/  SHF.L.U32 R30, R8, 0x10, RZ ;  /* 0x00000010081e7819 */ /* 0x020fe200000006ff */
[----:B------:R-:W-:Y:S01]  /*0740*/  IMAD.U32 R27, R22, 0x10000, RZ ;  /* 0x00010000161b7824 */ /* 0x000fe200078e00ff */
[----:B------:R-:W-:-:S03]  /*0750*/  SHF.L.U32 R21, R15, 0x10, RZ ;  /* 0x000000100f157819 */ /* 0x000fc600000006ff */
[----:B------:R-:W-:Y:S01]  /*0760*/  FFMA R35, R37, R30, R35 ;  /* 0x0000001e25237223 */ /* 0x000fe20000000023 */
[----:B------:R-:W-:-:S04]  /*0770*/  IMAD.WIDE R30, R5, 0x2, R24 ;  /* 0x00000002051e7825 */ /* 0x000fc800078e0218 */
[C---:B------:R-:W-:Y:S01]  /*0780*/  FFMA R32, R37.reuse, R20, R32 ;  /* 0x0000001425207223 */ /* 0x040fe20000000020 */
[C---:B------:R-:W-:Y:S01]  /*0790*/  FFMA R33, R37.reuse, R10, R33 ;  /* 0x0000000a25217223 */ /* 0x040fe20000000021 */
[C---:B------:R-:W-:Y:S01]  /*07a0*/  FFMA R36, R37.reuse, R21, R36 ;  /* 0x0000001525247223 */ /* 0x040fe20000000024 */
[----:B------:R-:W-:Y:S01]  /*07b0*/  FFMA R34, R37, R27, R34 ;  /* 0x0000001b25227223 */ /* 0x000fe20000000022 */
[----:B------:R-:W2:Y:S01]  /*07c0*/  LDG.E.CONSTANT R24, desc[UR4][R24.64] ;  /* 0x0000000418187981 */ /* 0x000ea2000c1e9900 */
[----:B------:R-:W-:Y:S01]  /*07d0*/  IMAD.WIDE R20, R5, 0x2, R30 ;  /* 0x0000000205147825 */ /* 0x000fe200078e021e */
[----:B------:R-:W-:Y:S02]  /*07e0*/  PRMT R37, R13, 0x7632, R37 ;  /* 0x000076320d257816 */ /* 0x000fe40000000025 */
[----:B------:R-:W-:Y:S01]  /*07f0*/  PRMT R8, R23, 0x7632, R8 ;  /* 0x0000763217087816 */ /* 0x000fe20000000008 */
[----:B------:R0:W3:Y:S01]  /*0800*/  LDG.E.CONSTANT R27, desc[UR4][R30.64] ;  /* 0x000000041e1b7981 */ /* 0x0000e2000c1e9900 */
[----:B------:R-:W-:-:S03]  /*0810*/  SHF.L.U32 R37, R37, 0x10, RZ ;  /* 0x0000001025257819 */ /* 0x000fc600000006ff */
[----:B------:R-:W4:Y:S04]  /*0820*/  LDG.E.CONSTANT R23, desc[UR4][R28.64+0x400] ;  /* 0x000400041c177981 */ /* 0x000f28000c1e9900 */
[----:B------:R-:W5:Y:S01]  /*0830*/  LDG.E.CONSTANT R25, desc[UR4][R18.64+0x400] ;  /* 0x0004000412197981 */ /* 0x000f62000c1e9900 */
[----:B------:R-:W-:Y:S01]  /*0840*/  IMAD.WIDE R10, R5, 0x2, R20 ;  /* 0x00000002050a7825 */ /* 0x000fe200078e0214 */
[----:B0-----:R-:W-:Y:S02]  /*0850*/  SHF.L.U32 R30, R8, 0x10, RZ ;  /* 0x00000010081e7819 */ /* 0x001fe400000006ff */
[----:B------:R0:W3:Y:S03]  /*0860*/  LDG.E.CONSTANT R13, desc[UR4][R20.64] ;  /* 0x00000004140d7981 */ /* 0x0000e6000c1e9900 */
[----:B------:R-:W-:-:S02]  /*0870*/  FFMA R30, R37, R30, R32 ;  /* 0x0000001e251e7223 */ /* 0x000fc40000000020 */
[----:B------:R-:W3:Y:S01]  /*0880*/  LDG.E.CONSTANT R32, desc[UR4][R10.64] ;  /* 0x000000040a207981 */ /* 0x000ee2000c1e9900 */
[----:B------:R-:W-:Y:S02]  /*0890*/  PRMT R26, R26, 0x7632, R26 ;  /* 0x000076321a1a7816 */ /* 0x000fe4000000001a */
[----:B------:R-:W-:Y:S02]  /*08a0*/  PRMT R22, R22, 0x7632, R22 ;  /* 0x0000763216167816 */ /* 0x000fe40000000016 */
[----:B------:R-:W-:Y:S02]  /*08b0*/  PRMT R8, R8, 0x7632, R8 ;  /* 0x0000763208087816 */ /* 0x000fe40000000008 */
[----:B------:R-:W-:Y:S01]  /*08c0*/  PRMT R15, R15, 0x7632, R15 ;  /* 0x000076320f0f7816 */ /* 0x000fe2000000000f */
[----:B------:R-:W-:Y:S01]  /*08d0*/  IMAD.U32 R22, R22, 0x10000, RZ ;  /* 0x0001000016167824 */ /* 0x000fe200078e00ff */
[----:B------:R-:W-:Y:S02]  /*08e0*/  SHF.L.U32 R26, R26, 0x10, RZ ;  /* 0x000000101a1a7819 */ /* 0x000fe400000006ff */
[----:B------:R-:W-:-:S02]  /*08f0*/  SHF.L.U32 R8, R8, 0x10, RZ ;  /* 0x0000001008087819 */ /* 0x000fc400000006ff */
[----:B------:R-:W-:Y:S01]  /*0900*/  SHF.L.U32 R15, R15, 0x10, RZ ;  /* 0x000000100f0f7819 */ /* 0x000fe200000006ff */
[C---:B------:R-:W-:Y:S01]  /*0910*/  FFMA R33, R37.reuse, R26, R33 ;  /* 0x0000001a25217223 */ /* 0x040fe20000000021 */
[----:B0-----:R-:W-:Y:S01]  /*0920*/  IADD3 R20, P0, PT, R10, R12, RZ ;  /* 0x0000000c0a147210 */ /* 0x001fe20007f1e0ff */
[C---:B------:R-:W-:Y:S01]  /*0930*/  FFMA R34, R37.reuse, R22, R34 ;  /* 0x0000001625227223 */ /* 0x040fe20000000022 */
[C---:B------:R-:W-:Y:S01]  /*0940*/  FFMA R35, R37.reuse, R8, R35 ;  /* 0x0000000825237223 */ /* 0x040fe20000000023 */
[----:B------:R-:W-:Y:S01]  /*0950*/  FFMA R37, R37, R15, R36 ;  /* 0x0000000f25257223 */ /* 0x000fe20000000024 */
[----:B------:R-:W3:Y:S01]  /*0960*/  LDG.E.CONSTANT R26, desc[UR4][R28.64+0xc00] ;  /* 0x000c00041c1a7981 */ /* 0x000ee2000c1e9900 */
[----:B------:R-:W-:-:S05]  /*0970*/  IMAD.X R21, R11, 0x1, R14, P0 ;  /* 0x000000010b157824 */ /* 0x000fca00000e060e */
[----:B------:R0:W3:Y:S02]  /*0980*/  LDG.E.CONSTANT R31, desc[UR4][R20.64] ;  /* 0x00000004141f7981 */ /* 0x0000e4000c1e9900 */
[----:B0-----:R-:W-:Y:S01]  /*0990*/  IMAD.WIDE R20, R5, 0x2, R20 ;  /* 0x0000000205147825 */ /* 0x001fe200078e0214 */
[----:B--2---:R-:W-:Y:S02]  /*09a0*/  SHF.L.U32 R8, R24, 0x10, RZ ;  /* 0x0000001018087819 */ /* 0x004fe400000006ff */
[----:B----4-:R-:W-:Y:S02]  /*09b0*/  SHF.L.U32 R15, R23, 0x10, RZ ;  /* 0x00000010170f7819 */ /* 0x010fe400000006ff */
[----:B-----5:R-:W-:Y:S02]  /*09c0*/  SHF.L.U32 R22, R25, 0x10, RZ ;  /* 0x0000001019167819 */ /* 0x020fe400000006ff */
[----:B---3--:R-:W-:-:S03]  /*09d0*/  SHF.L.U32 R36, R27, 0x10, RZ ;  /* 0x000000101b247819 */ /* 0x008fc600000006ff */
[C---:B------:R-:W-:Y:S01]  /*09e0*/  FFMA R22, R15.reuse, R22, R30 ;  /* 0x000000160f167223 */ /* 0x040fe2000000001e */
[----:B------:R-:W-:Y:S01]  /*09f0*/  FFMA R30, R15, R8, R33 ;  /* 0x000000080f1e7223 */ /* 0x000fe20000000021 */
[----:B------:R-:W-:Y:S02]  /*0a00*/  SHF.L.U32 R8, R13, 0x10, RZ ;  /* 0x000000100d087819 */ /* 0x000fe400000006ff */
[----:B------:R-:W-:Y:S01]  /*0a10*/  SHF.L.U32 R10, R32, 0x10, RZ ;  /* 0x00000010200a7819 */ /* 0x000fe200000006ff */
[C---:B------:R-:W-:Y:S02]  /*0a20*/  FFMA R36, R15.reuse, R36, R34 ;  /* 0x000000240f247223 */ /* 0x040fe40000000022 */
[C---:B------:R-:W-:Y:S02]  /*0a30*/  FFMA R34, R15.reuse, R8, R35 ;  /* 0x000000080f227223 */ /* 0x040fe40000000023 */
[----:B------:R0:W2:Y:S01]  /*0a40*/  LDG.E.CONSTANT R35, desc[UR4][R20.64] ;  /* 0x0000000414237981 */ /* 0x0000a2000c1e9900 */
[--C-:B------:R-:W-:Y:S01]  /*0a50*/  FFMA R11, R15, R10, R37.reuse ;  /* 0x0000000a0f0b7223 */ /* 0x100fe20000000025 */
[----:B------:R-:W-:-:S02]  /*0a60*/  PRMT R37, R23, 0x7632, R37 ;  /* 0x0000763217257816 */ /* 0x000fc40000000025 */
[----:B------:R-:W-:Y:S01]  /*0a70*/  PRMT R25, R25, 0x7632, R25 ;  /* 0x0000763219197816 */ /* 0x000fe20000000019 */
[----:B------:R-:W3:Y:S01]  /*0a80*/  LDG.E.CONSTANT R8, desc[UR4][R28.64+0x800] ;  /* 0x000800041c087981 */ /* 0x000ee2000c1e9900 */
[----:B0-----:R-:W-:Y:S01]  /*0a90*/  IMAD.WIDE R20, R5, 0x2, R20 ;  /* 0x0000000205147825 */ /* 0x001fe200078e0214 */
[----:B------:R-:W-:Y:S02]  /*0aa0*/  SHF.L.U32 R37, R37, 0x10, RZ ;  /* 0x0000001025257819 */ /* 0x000fe400000006ff */
[----:B------:R-:W4:Y:S01]  /*0ab0*/  LDG.E.CONSTANT R15, desc[UR4][R18.64+0x800] ;  /* 0x00080004120f7981 */ /* 0x000f22000c1e9900 */
[----:B------:R-:W-:-:S03]  /*0ac0*/  SHF.L.U32 R25, R25, 0x10, RZ ;  /* 0x0000001019197819 */ /* 0x000fc600000006ff */
[----:B------:R0:W5:Y:S02]  /*0ad0*/  LDG.E.CONSTANT R10, desc[UR4][R20.64] ;  /* 0x00000004140a7981 */ /* 0x000164000c1e9900 */
[----:B------:R-:W-:Y:S01]  /*0ae0*/  FFMA R33, R37, R25, R22 ;  /* 0x0000001925217223 */ /* 0x000fe20000000016 */
[----:B------:R-:W-:Y:S01]  /*0af0*/  PRMT R13, R24, 0x7632, R13 ;  /* 0x00007632180d7816 */ /* 0x000fe2000000000d */
[----:B------:R-:W2:Y:S01]  /*0b00*/  LDG.E.CONSTANT R18, desc[UR4][R18.64+0xc00] ;  /* 0x000c000412127981 */ /* 0x000ea2000c1e9900 */
[----:B0-----:R-:W-:-:S03]  /*0b10*/  IMAD.WIDE R20, R5, 0x2, R20 ;  /* 0x0000000205147825 */ /* 0x001fc600078e0214 */
[----:B------:R-:W-:-:S03]  /*0b20*/  IADD3 R22, P0, PT, R20, R12, RZ ;  /* 0x0000000c14167210 */ /* 0x000fc60007f1e0ff */
[----:B------:R0:W2:Y:S01]  /*0b30*/  LDG.E.CONSTANT R20, desc[UR4][R20.64] ;  /* 0x0000000414147981 */ /* 0x0000a2000c1e9900 */
[----:B------:R-:W-:-:S03]  /*0b40*/  IADD3.X R23, PT, PT, R21, R14, RZ, P0, !PT ;  /* 0x0000000e15177210 */ /* 0x000fc600007fe4ff */
[----:B------:R-:W-:Y:S02]  /*0b50*/  IMAD.WIDE R24, R5, 0x2, R22 ;  /* 0x0000000205187825 */ /* 0x000fe400078e0216 */
[----:B------:R-:W2:Y:S02]  /*0b60*/  LDG.E.CONSTANT R22, desc[UR4][R22.64] ;  /* 0x0000000416167981 */ /* 0x000ea4000c1e9900 */
[----:B0-----:R-:W-:Y:S02]  /*0b70*/  IMAD.U32 R21, R13, 0x10000, RZ ;  /* 0x000100000d157824 */ /* 0x001fe400078e00ff */
[----:B------:R-:W-:Y:S01]  /*0b80*/  IMAD.WIDE R28, R5, 0x2, R24 ;  /* 0x00000002051c7825 */ /* 0x000fe200078e0218 */
[----:B------:R-:W2:Y:S03]  /*0b90*/  LDG.E.CONSTANT R19, desc[UR4][R24.64] ;  /* 0x0000000418137981 */ /* 0x000ea6000c1e9900 */
[----:B------:R-:W-:-:S02]  /*0ba0*/  FFMA R21, R37, R21, R30 ;  /* 0x0000001525157223 */ /* 0x000fc4000000001e */
[----:B------:R0:W2:Y:S02]  /*0bb0*/  LDG.E.CONSTANT R30, desc[UR4][R28.64] ;  /* 0x000000041c1e7981 */ /* 0x0000a4000c1e9900 */
[----:B0-----:R-:W-:-:S06]  /*0bc0*/  IMAD.WIDE R28, R5, 0x2, R28 ;  /* 0x00000002051c7825 */ /* 0x001fcc00078e021c */
[----:B------:R-:W2:Y:S01]  /*0bd0*/  LDG.E.CONSTANT R28, desc[UR4][R28.64] ;  /* 0x000000041c1c7981 */ /* 0x000ea2000c1e9900 */
[----:B------:R-:W-:Y:S02]  /*0be0*/  PRMT R32, R32, 0x7632, R32 ;  /* 0x0000763220207816 */ /* 0x000fe40000000020 */
[----:B------:R-:W-:Y:S02]  /*0bf0*/  PRMT R13, R13, 0x7632, R13 ;  /* 0x000076320d0d7816 */ /* 0x000fe4000000000d */
[----:B------:R-:W-:Y:S02]  /*0c00*/  SHF.L.U32 R32, R32, 0x10, RZ ;  /* 0x0000001020207819 */ /* 0x000fe400000006ff */
[----:B------:R-:W-:Y:S02]  /*0c10*/  SHF.L.U32 R25, R31, 0x10, RZ ;  /* 0x000000101f197819 */ /* 0x000fe400000006ff */
[----:B------:R-:W-:Y:S01]  /*0c20*/  SHF.L.U32 R13, R13, 0x10, RZ ;  /* 0x000000100d0d7819 */ /* 0x000fe200000006ff */
[----:B------:R-:W-:Y:S01]  /*0c30*/  FFMA R11, R37, R32, R11 ;  /* 0x00000020250b7223 */ /* 0x000fe2000000000b */
[----:B------:R-:W-:-:S03]  /*0c40*/  PRMT R27, R27, 0x7632, R27 ;  /* 0x000076321b1b7816 */ /* 0x000fc6000000001b */
[----:B------:R-:W-:Y:S01]  /*0c50*/  FFMA R13, R37, R13, R34 ;  /* 0x0000000d250d7223 */ /* 0x000fe20000000022 */
[----:B------:R-:W-:Y:S02]  /*0c60*/  SHF.L.U32 R27, R27, 0x10, RZ ;  /* 0x000000101b1b7819 */ /* 0x000fe400000006ff */
[----:B------:R-:W-:-:S03]  /*0c70*/  PRMT R31, R31, 0x7632, R31 ;  /* 0x000076321f1f7816 */ /* 0x000fc6000000001f */
[----:B------:R-:W-:Y:S01]  /*0c80*/  FFMA R36, R37, R27, R36 ;  /* 0x0000001b25247223 */ /* 0x000fe20000000024 */
[----:B------:R-:W-:Y:S02]  /*0c90*/  IADD3 R4, PT, PT, R4, 0x400, RZ ;  /* 0x0000040004047810 */ /* 0x000fe40007ffe0ff */
[----:B------:R-:W-:Y:S02]  /*0ca0*/  SHF.L.U32 R31, R31, 0x10, RZ ;  /* 0x000000101f1f7819 */ /* 0x000fe400000006ff */
[----:B------:R-:W-:Y:S02]  /*0cb0*/  ISETP.GE.AND P0, PT, R4, R7, PT ;  /* 0x000000070400720c */ /* 0x000fe40003f06270 */
[----:B------:R-:W-:-:S04]  /*0cc0*/  IADD3 R6, P1, PT, R6, 0x1000, RZ ;  /* 0x0000100006067810 */ /* 0x000fc80007f3e0ff */
[----:B------:R-:W-:Y:S02]  /*0cd0*/  IADD3.X R9, PT, PT, RZ, R9, RZ, P1, !PT ;  /* 0x00000009ff097210 */ /* 0x000fe40000ffe4ff */
[C---:B---3--:R-:W-:Y:S02]  /*0ce0*/  SHF.L.U32 R24, R8.reuse, 0x10, RZ ;  /* 0x0000001008187819 */ /* 0x048fe400000006ff */
[----:B------:R-:W-:Y:S02]  /*0cf0*/  PRMT R8, R8, 0x7632, R8 ;  /* 0x0000763208087816 */ /* 0x000fe40000000008 */
[C---:B----4-:R-:W-:Y:S02]  /*0d00*/  SHF.L.U32 R23, R15.reuse, 0x10, RZ ;  /* 0x000000100f177819 */ /* 0x050fe400000006ff */
[----:B------:R-:W-:Y:S02]  /*0d10*/  PRMT R15, R15, 0x7632, R15 ;  /* 0x000076320f0f7816 */ /* 0x000fe4000000000f */
[----:B------:R-:W-:Y:S01]  /*0d20*/  SHF.L.U32 R8, R8, 0x10, RZ ;  /* 0x0000001008087819 */ /* 0x000fe200000006ff */
[C---:B------:R-:W-:Y:S01]  /*0d30*/  FFMA R23, R24.reuse, R23, R33 ;  /* 0x0000001718177223 */ /* 0x040fe20000000021 */
[----:B------:R-:W-:Y:S01]  /*0d40*/  FFMA R21, R24, R25, R21 ;  /* 0x0000001918157223 */ /* 0x000fe20000000015 */
[----:B------:R-:W-:Y:S01]  /*0d50*/  IMAD.U32 R15, R15, 0x10000, RZ ;  /* 0x000100000f0f7824 */ /* 0x000fe200078e00ff */
[----:B-----5:R-:W-:-:S02]  /*0d60*/  PRMT R25, R10, 0x7632, R25 ;  /* 0x000076320a197816 */ /* 0x020fc40000000019 */
[----:B------:R-:W-:Y:S01]  /*0d70*/  SHF.L.U32 R32, R10, 0x10, RZ ;  /* 0x000000100a207819 */ /* 0x000fe200000006ff */
[--C-:B------:R-:W-:Y:S01]  /*0d80*/  FFMA R15, R8, R15, R23.reuse ;  /* 0x0000000f080f7223 */ /* 0x100fe20000000017 */
[----:B--2---:R-:W-:Y:S02]  /*0d90*/  PRMT R23, R35, 0x7632, R23 ;  /* 0x0000763223177816 */ /* 0x004fe40000000017 */
[----:B------:R-:W-:Y:S01]  /*0da0*/  SHF.L.U32 R34, R25, 0x10, RZ ;  /* 0x0000001019227819 */ /* 0x000fe200000006ff */
[----:B------:R-:W-:Y:S01]  /*0db0*/  FFMA R13, R24, R32, R13 ;  /* 0x00000020180d7223 */ /* 0x000fe2000000000d */
[----:B------:R-:W-:Y:S02]  /*0dc0*/  SHF.L.U32 R35, R35, 0x10, RZ ;  /* 0x0000001023237819 */ /* 0x000fe400000006ff */
[----:B------:R-:W-:Y:S01]  /*0dd0*/  SHF.L.U32 R10, R23, 0x10, RZ ;  /* 0x00000010170a7819 */ /* 0x000fe200000006ff */
[----:B------:R-:W-:Y:S01]  /*0de0*/  FFMA R13, R8, R34, R13 ;  /* 0x00000022080d7223 */ /* 0x000fe2000000000d */
[C---:B------:R-:W-:Y:S01]  /*0df0*/  IMAD.U32 R23, R20.reuse, 0x10000, RZ ;  /* 0x0001000014177824 */ /* 0x040fe200078e00ff */
[----:B------:R-:W-:-:S02]  /*0e00*/  PRMT R20, R20, 0x7632, R20 ;  /* 0x0000763214147816 */ /* 0x000fc40000000014 */
[----:B------:R-:W-:Y:S02]  /*0e10*/  SHF.L.U32 R34, R26, 0x10, RZ ;  /* 0x000000101a227819 */ /* 0x000fe400000006ff */
[----:B------:R-:W-:Y:S01]  /*0e20*/  SHF.L.U32 R25, R18, 0x10, RZ ;  /* 0x0000001012197819 */ /* 0x000fe200000006ff */
[----:B------:R-:W-:Y:S01]  /*0e30*/  FFMA R35, R24, R35, R36 ;  /* 0x0000002318237223 */ /* 0x000fe20000000024 */
[----:B------:R-:W-:Y:S01]  /*0e40*/  SHF.L.U32 R20, R20, 0x10, RZ ;  /* 0x0000001014147819 */ /* 0x000fe200000006ff */
[----:B------:R-:W-:Y:S02]  /*0e50*/  FFMA R11, R24, R23, R11 ;  /* 0x00000017180b7223 */ /* 0x000fe4000000000b */
[----:B------:R-:W-:Y:S01]  /*0e60*/  FFMA R15, R34, R25, R15 ;  /* 0x00000019220f7223 */ /* 0x000fe2000000000f */
[C---:B------:R-:W-:Y:S01]  /*0e70*/  FFMA R10, R8.reuse, R10, R35 ;  /* 0x0000000a080a7223 */ /* 0x040fe20000000023 */
[----:B------:R-:W-:Y:S01]  /*0e80*/  FFMA R21, R8, R31, R21 ;  /* 0x0000001f08157223 */ /* 0x000fe20000000015 */
[----:B------:R-:W-:-:S02]  /*0e90*/  IMAD.U32 R25, R19, 0x10000, RZ ;  /* 0x0001000013197824 */ /* 0x000fc400078e00ff */
[----:B------:R-:W-:Y:S01]  /*0ea0*/  FFMA R11, R8, R20, R11 ;  /* 0x00000014080b7223 */ /* 0x000fe2000000000b */
[----:B------:R-:W-:Y:S02]  /*0eb0*/  SHF.L.U32 R23, R22, 0x10, RZ ;  /* 0x0000001016177819 */ /* 0x000fe400000006ff */
[----:B------:R-:W-:Y:S01]  /*0ec0*/  SHF.L.U32 R8, R30, 0x10, RZ ;  /* 0x000000101e087819 */ /* 0x000fe200000006ff */
[----:B------:R-:W-:Y:S01]  /*0ed0*/  FFMA R25, R34, R25, R10 ;  /* 0x0000001922197223 */ /* 0x000fe2000000000a */
[----:B------:R-:W-:Y:S02]  /*0ee0*/  PRMT R36, R26, 0x7632, R36 ;  /* 0x000076321a247816 */ /* 0x000fe40000000024 */
[----:B------:R-:W-:Y:S02]  /*0ef0*/  PRMT R18, R18, 0x7632, R18 ;  /* 0x0000763212127816 */ /* 0x000fe40000000012 */
[----:B------:R-:W-:Y:S02]  /*0f00*/  PRMT R22, R22, 0x7632, R22 ;  /* 0x0000763216167816 */ /* 0x000fe40000000016 */
[----:B------:R-:W-:-:S02]  /*0f10*/  PRMT R19, R19, 0x7632, R19 ;  /* 0x0000763213137816 */ /* 0x000fc40000000013 */
[----:B------:R-:W-:Y:S01]  /*0f20*/  PRMT R30, R30, 0x7632, R30 ;  /* 0x000076321e1e7816 */ /* 0x000fe2000000001e */
[----:B------:R-:W-:Y:S01]  /*0f30*/  FFMA R13, R34, R8, R13 ;  /* 0x00000008220d7223 */ /* 0x000fe2000000000d */
[----:B------:R-:W-:Y:S02]  /*0f40*/  SHF.L.U32 R36, R36, 0x10, RZ ;  /* 0x0000001024247819 */ /* 0x000fe400000006ff */
[C---:B------:R-:W-:Y:S02]  /*0f50*/  PRMT R10, R28.reuse, 0x7632, R10 ;  /* 0x000076321c0a7816 */ /* 0x040fe4000000000a */
[----:B------:R-:W-:Y:S01]  /*0f60*/  SHF.L.U32 R28, R28, 0x10, RZ ;  /* 0x000000101c1c7819 */ /* 0x000fe200000006ff */
[----:B------:R-:W-:Y:S01]  /*0f70*/  FFMA R21, R34, R23, R21 ;  /* 0x0000001722157223 */ /* 0x000fe20000000015 */
[----:B------:R-:W-:Y:S02]  /*0f80*/  SHF.L.U32 R18, R18, 0x10, RZ ;  /* 0x0000001012127819 */ /* 0x000fe400000006ff */
[----:B------:R-:W-:-:S02]  /*0f90*/  SHF.L.U32 R22, R22, 0x10, RZ ;  /* 0x0000001016167819 */ /* 0x000fc400000006ff */
[----:B------:R-:W-:Y:S02]  /*0fa0*/  SHF.L.U32 R8, R19, 0x10, RZ ;  /* 0x0000001013087819 */ /* 0x000fe400000006ff */
[----:B------:R-:W-:Y:S01]  /*0fb0*/  SHF.L.U32 R30, R30, 0x10, RZ ;  /* 0x000000101e1e7819 */ /* 0x000fe200000006ff */
[----:B------:R-:W-:Y:S02]  /*0fc0*/  IMAD.U32 R10, R10, 0x10000, RZ ;  /* 0x000100000a0a7824 */ /* 0x000fe400078e00ff */
[----:B------:R-:W-:Y:S01]  /*0fd0*/  FFMA R11, R34, R28, R11 ;  /* 0x0000001c220b7223 */ /* 0x000fe2000000000b */
[C---:B------:R-:W-:Y:S01]  /*0fe0*/  FFMA R32, R36.reuse, R18, R15 ;  /* 0x0000001224207223 */ /* 0x040fe2000000000f */
[C---:B------:R-:W-:Y:S01]  /*0ff0*/  FFMA R33, R36.reuse, R22, R21 ;  /* 0x0000001624217223 */ /* 0x040fe20000000015 */
[C---:B------:R-:W-:Y:S01]  /*1000*/  FFMA R34, R36.reuse, R8, R25 ;  /* 0x0000000824227223 */ /* 0x040fe20000000019 */
[C---:B------:R-:W-:Y:S01]  /*1010*/  FFMA R35, R36.reuse, R30, R13 ;  /* 0x0000001e24237223 */ /* 0x040fe2000000000d */
[----:B------:R-:W-:Y:S01]  /*1020*/  FFMA R36, R36, R10, R11 ;  /* 0x0000000a24247223 */ /* 0x000fe2000000000b */
[----:B------:R-:W-:Y:S06]  /*1030*/  @!P0 BRA `(.L_x_659) ;  /* 0xfffffff400708947 */ /* 0x000fec000383ffff */
.L_x_655:
[----:B------:R-:W-:Y:S05]  /*1040*/  BSYNC.RECONVERGENT B0 ;  /* 0x0000000000007941 */ /* 0x000fea0003800200 */
.L_x_654:
[----:B------:R-:W-:Y:S01]  /*1050*/  LOP3.LUT R4, R5, 0x1, RZ, 0xc0, !PT ;  /* 0x0000000105047812 */ /* 0x000fe200078ec0ff */
[----:B------:R-:W-:Y:S03]  /*1060*/  BSSY.RECONVERGENT B0, `(.L_x_660) ;  /* 0x0000021000007945 */ /* 0x000fe60003800200 */
[----:B------:R-:W-:-:S04]  /*1070*/  ISETP.NE.U32.AND P0, PT, R4, 0x1, PT ;  /* 0x000000010400780c */ /* 0x000fc80003f05070 */
[----:B------:R-:W-:-:S13]  /*1080*/  ISETP.NE.OR P0, PT, R2, RZ, P0 ;  /* 0x000000ff0200720c */ /* 0x000fda0000705670 */
[----:B------:R-:W-:Y:S05]  /*1090*/  @P0 BRA `(.L_x_661) ;  /* 0x0000000000740947 */ /* 0x000fea0003800000 */
[----:B------:R-:W0:Y:S01]  /*10a0*/  LDC.64 R6, c[0x0][0x388] ;  /* 0x0000e200ff067b82 */ /* 0x000e220000000a00 */
[C---:B------:R-:W-:Y:S01]  /*10b0*/  SHF.L.U32 R11, R5.reuse, 0x1, RZ ;  /* 0x00000001050b7819 */ /* 0x040fe200000006ff */
[C---:B------:R-:W-:Y:S01]  /*10c0*/  IMAD R13, R5.reuse, 0x3, RZ ;  /* 0x00000003050d7824 */ /* 0x040fe200078e02ff */
[C---:B------:R-:W-:Y:S01]  /*10d0*/  SHF.L.U32 R15, R5.reuse, 0x2, RZ ;  /* 0x00000002050f7819 */ /* 0x040fe200000006ff */
[----:B------:R-:W-:-:S06]  /*10e0*/  IMAD.WIDE R16, R5, 0x2, R16 ;  /* 0x0000000205107825 */ /* 0x000fcc00078e0210 */
        /* <DEDUP_REMOVED lines=13> */
[----:B--2---:R-:W-:Y:S02]  /*11c0*/  SHF.L.U32 R15, R16, 0x10, RZ ;  /* 0x00000010100f7819 */ /* 0x004fe400000006ff */
[----:B---3--:R-:W-:Y:S02]  /*11d0*/  SHF.L.U32 R14, R6, 0x10, RZ ;  /* 0x00000010060e7819 */ /* 0x008fe400000006ff */
[----:B----4-:R-:W-:Y:S01]  /*11e0*/  SHF.L.U32 R16, R4, 0x10, RZ ;  /* 0x0000001004107819 */ /* 0x010fe200000006ff */
[----:B-----5:R-:W-:Y:S01]  /*11f0*/  IMAD.U32 R17, R10, 0x10000, RZ ;  /* 0x000100000a117824 */ /* 0x020fe200078e00ff */
[----:B------:R-:W-:-:S02]  /*1200*/  SHF.L.U32 R18, R12, 0x10, RZ ;  /* 0x000000100c127819 */ /* 0x000fc400000006ff */
[----:B------:R-:W-:Y:S01]  /*1210*/  SHF.L.U32 R19, R8, 0x10, RZ ;  /* 0x0000001008137819 */ /* 0x000fe200000006ff */
[C---:B------:R-:W-:Y:S01]  /*1220*/  FFMA R32, R15.reuse, R14, R32 ;  /* 0x0000000e0f207223 */ /* 0x040fe20000000020 */
[C---:B------:R-:W-:Y:S01]  /*1230*/  FFMA R33, R15.reuse, R16, R33 ;  /* 0x000000100f217223 */ /* 0x040fe20000000021 */
[C---:B------:R-:W-:Y:S01]  /*1240*/  FFMA R34, R15.reuse, R17, R34 ;  /* 0x000000110f227223 */ /* 0x040fe20000000022 */
[C---:B------:R-:W-:Y:S01]  /*1250*/  FFMA R35, R15.reuse, R18, R35 ;  /* 0x000000120f237223 */ /* 0x040fe20000000023 */
[----:B------:R-:W-:-:S07]  /*1260*/  FFMA R36, R15, R19, R36 ;  /* 0x000000130f247223 */ /* 0x000fce0000000024 */
.L_x_661:
[----:B------:R-:W-:Y:S05]  /*1270*/  BSYNC.RECONVERGENT B0 ;  /* 0x0000000000007941 */ /* 0x000fea0003800200 */
.L_x_660:
        /* <DEDUP_REMOVED lines=64> */
.L_x_663:
[----:B------:R-:W-:Y:S05]  /*1680*/  BSYNC.RECONVERGENT B0 ;  /* 0x0000000000007941 */ /* 0x000fea0003800200 */
.L_x_662:
[----:B------:R-:W-:Y:S06]  /*1690*/  BAR.SYNC.DEFER_BLOCKING 0x0 ;  /* 0x0000000000007b1d */ /* 0x000fec0000010000 */
[----:B------:R-:W-:Y:S05]  /*16a0*/  @P1 EXIT ;  /* 0x000000000000194d */ /* 0x000fea0003800000 */
[----:B------:R-:W1:Y:S01]  /*16b0*/  S2R R5, SR_CgaCtaId ;  /* 0x0000000000057919 */ /* 0x000e620000008800 */
[----:B0-----:R-:W-:Y:S01]  /*16c0*/  MOV R4, 0x400 ;  /* 0x0000040000047802 */ /* 0x001fe20000000f00 */
[----:B------:R-:W-:Y:S01]  /*16d0*/  HFMA2 R10, -RZ, RZ, 0, 0 ;  /* 0x00000000ff0a7431 */ /* 0x000fe200000001ff */
[----:B------:R-:W-:Y:S01]  /*16e0*/  ISETP.GT.U32.AND P0, PT, R14, 0x7, PT ;  /* 0x000000070e00780c */ /* 0x000fe20003f04070 */
[----:B------:R-:W-:Y:S01]  /*16f0*/  IMAD.MOV.U32 R16, RZ, RZ, RZ ;  /* 0x000000ffff107224 */ /* 0x000fe200078e00ff */
        /* <DEDUP_REMOVED lines=72> */
[----:B------:R-:W-:Y:S02]  /*1b80*/  IADD3 R10, PT, PT, R8, R3, RZ ;  /* 0x00000003080a7210 */ /* 0x000fe40007ffe0ff */
[----:B-----5:R-:W-:Y:S01]  /*1b90*/  @P0 SHF.L.U32 R16, R6, 0x10, RZ ;  /* 0x0000001006100819 */ /* 0x020fe200000006ff */
        /* <DEDUP_REMOVED lines=8> */
[----:B------:R-:W-:Y:S02]  /*1c20*/  F2FP.BF16.F32.PACK_AB R12, RZ, R12 ;  /* 0x0000000cff0c723e */ /* 0x000fe400000010ff */
[----:B------:R-:W-:Y:S01]  /*1c30*/  F2FP.BF16.F32.PACK_AB R13, RZ, R13 ;  /* 0x0000000dff0d723e */ /* 0x000fe200000010ff */
[--C-:B------:R-:W-:Y:S01]  /*1c40*/  IMAD.WIDE.U32 R8, R8, 0x2, R4.reuse ;  /* 0x0000000208087825 */ /* 0x100fe200078e0004 */
[----:B------:R-:W-:Y:S01]  /*1c50*/  F2FP.BF16.F32.PACK_AB R14, RZ, R14 ;  /* 0x0000000eff0e723e */ /* 0x000fe200000010ff */
[----:B------:R-:W-:Y:S01]  /*1c60*/  STG.E.U16 desc[UR4][R2.64], R12 ;  /* 0x0000000c02007986 */ /* 0x000fe2000c101504 */
[----:B------:R-:W-:Y:S01]  /*1c70*/  F2FP.BF16.F32.PACK_AB R15, RZ, R15 ;  /* 0x0000000fff0f723e */ /* 0x000fe200000010ff */
[--C-:B------:R-:W-:Y:S01]  /*1c80*/  IMAD.WIDE.U32 R10, R10, 0x2, R4.reuse ;  /* 0x000000020a0a7825 */ /* 0x100fe200078e0004 */
[----:B------:R-:W-:Y:S01]  /*1c90*/  F2FP.BF16.F32.PACK_AB R16, RZ, R16 ;  /* 0x00000010ff10723e */ /* 0x000fe200000010ff */
[----:B------:R-:W-:Y:S02]  /*1ca0*/  STG.E.U16 desc[UR4][R6.64], R13 ;  /* 0x0000000d06007986 */ /* 0x000fe4000c101504 */
[----:B------:R-:W-:-:S02]  /*1cb0*/  IMAD.WIDE.U32 R4, R17, 0x2, R4 ;  /* 0x0000000211047825 */ /* 0x000fc400078e0004 */
[----:B------:R-:W-:Y:S04]  /*1cc0*/  STG.E.U16 desc[UR4][R8.64], R14 ;  /* 0x0000000e08007986 */ /* 0x000fe8000c101504 */
[----:B------:R-:W-:Y:S04]  /*1cd0*/  STG.E.U16 desc[UR4][R10.64], R15 ;  /* 0x0000000f0a007986 */ /* 0x000fe8000c101504 */
[----:B------:R-:W-:Y:S01]  /*1ce0*/  STG.E.U16 desc[UR4][R4.64], R16 ;  /* 0x0000001004007986 */ /* 0x000fe2000c101504 */
[----:B------:R-:W-:Y:S05]  /*1cf0*/  EXIT ;  /* 0x000000000000794d */ /* 0x000fea0003800000 */
.L_x_664:
        /* <DEDUP_REMOVED lines=16> */
.L_x_973:


//--------------------- .text._Z19gemv_kernel_batchedI13__nv_bfloat1614__nv_bfloat162Li256ELi4EEvPKT_S4_S4_PS2_iib --------------------------
	.section	.text._Z19gemv_kernel_batchedI13__nv_bfloat1614__nv_bfloat162Li256ELi4EEvPKT_S4_S4_PS2_iib,"ax",@progbits
	.align	128
        .global         _Z19gemv_kernel_batchedI13__nv_bfloat1614__nv_bfloat162Li256ELi4EEvPKT_S4_S4_PS2_iib
        .type           _Z19gemv_kernel_batchedI13__nv_bfloat1614__nv_bfloat162Li256ELi4EEvPKT_S4_S4_PS2_iib,@function
        .size           _Z19gemv_kernel_batchedI13__nv_bfloat1614__nv_bfloat162Li256ELi4EEvPKT_S4_S4_PS2_iib,(.L_x_974 - _Z19gemv_kernel_batchedI13__nv_bfloat1614__nv_bfloat162Li256ELi4EEvPKT_S4_S4_PS2_iib)
        .other          _Z19gemv_kernel_batchedI13__nv_bfloat1614__nv_bfloat162Li256ELi4EEvPKT_S4_S4_PS2_iib,@"STO_CUDA_ENTRY STV_DEFAULT"
_Z19gemv_kernel_batchedI13__nv_bfloat1614__nv_bfloat162Li256ELi4EEvPKT_S4_S4_PS2_iib:
.text._Z19gemv_kernel_batchedI13__nv_bfloat1614__nv_bfloat162Li256ELi4EEvPKT_S4_S4_PS2_iib:
        /* <DEDUP_REMOVED lines=10> */
[----:B------:R-:W-:Y:S01]  /*00a0*/  CS2R R24, SRZ ;  /* 0x0000000000187805 */ /* 0x000fe2000001ff00 */
[----:B------:R-:W3:Y:S01]  /*00b0*/  LDCU UR10, c[0x0][0x3a4] ;  /* 0x00007480ff0a77ac */ /* 0x000ee20008000800 */
[----:B------:R-:W-:Y:S01]  /*00c0*/  MOV R28, RZ ;  /* 0x000000ff001c7202 */ /* 0x000fe20000000f00 */
        /* <DEDUP_REMOVED lines=10> */
[----:B------:R-:W-:Y:S02]  /*0170*/  IMAD.MOV.U32 R22, RZ, RZ, RZ ;  /* 0x000000ffff167224 */ /* 0x000fe400078e00ff */
        /* <DEDUP_REMOVED lines=10> */
[----:B------:R-:W-:Y:S02]  /*0220*/  CS2R R24, SRZ ;  /* 0x0000000000187805 */ /* 0x000fe4000001ff00 */
[----:B------:R-:W-:Y:S01]  /*0230*/  MOV R28, RZ ;  /* 0x000000ff001c7202 */ /* 0x000fe20000000f00 */
[----:B------:R-:W-:Y:S01]  /*0240*/  IMAD.WIDE.U32 R6, R20, 0x4, R2 ;  /* 0x0000000414067825 */ /* 0x000fe200078e0002 */
[----:B------:R-:W-:-:S05]  /*0250*/  LOP3.LUT R8, R8, 0x3, RZ, 0xc0, !PT ;  /* 0x0000000308087812 */ /* 0x000fca00078ec0ff */
[----:B------:R-:W-:Y:S01]  /*0260*/  IMAD.MOV R8, RZ, RZ, -R8 ;  /* 0x000000ffff087224 */ /* 0x000fe200078e0a08 */
[----:B-1----:R-:W-:-:S04]  /*0270*/  IADD3 R6, P1, PT, R6, UR4, RZ ;  /* 0x0000000406067c10 */ /* 0x002fc8000ff3e0ff */
[----:B------:R-:W-:Y:S01]  /*0280*/  IADD3.X R7, PT, PT, R7, UR5, RZ, P1, !PT ;  /* 0x0000000507077c10 */ /* 0x000fe20008ffe4ff */
[----:B0-----:R-:W-:-:S08]  /*0290*/  IMAD.WIDE.U32 R2, R20, 0x4, R10 ;  /* 0x0000000414027825 */ /* 0x001fd000078e000a */
.L_x_669:
[C-C-:B------:R-:W-:Y:S01]  /*02a0*/  IMAD.WIDE R12, R9.reuse, 0x2, R2.reuse ;  /* 0x00000002090c7825 */ /* 0x140fe200078e0202 */
[----:B------:R-:W2:Y:S03]  /*02b0*/  LDG.E.CONSTANT R16, desc[UR6][R6.64] ;  /* 0x0000000606107981 */ /* 0x000ea6000c1e9900 */
[C-C-:B------:R-:W-:Y:S01]  /*02c0*/  IMAD.WIDE R14, R9.reuse, 0x4, R2.reuse ;  /* 0x00000004090e7825 */ /* 0x140fe200078e0202 */
[----:B------:R0:W3:Y:S03]  /*02d0*/  LDG.E.CONSTANT R18, desc[UR6][R2.64] ;  /* 0x0000000602127981 */ /* 0x0000e6000c1e9900 */
[----:B------:R-:W-:Y:S01]  /*02e0*/  IMAD.WIDE R10, R9, 0x6, R2 ;  /* 0x00000006090a7825 */ /* 0x000fe200078e0202 */
[----:B------:R-:W4:Y:S04]  /*02f0*/  LDG.E.CONSTANT R12, desc[UR6][R12.64] ;  /* 0x000000060c0c7981 */ /* 0x000f28000c1e9900 */
[----:B------:R-:W5:Y:S04]  /*0300*/  LDG.E.CONSTANT R14, desc[UR6][R14.64] ;  /* 0x000000060e0e7981 */ /* 0x000f68000c1e9900 */
[----:B------:R-:W5:Y:S01]  /*0310*/  LDG.E.CONSTANT R10, desc[UR6][R10.64] ;  /* 0x000000060a0a7981 */ /* 0x000f62000c1e9900 */
[----:B0-----:R-:W-:-:S02]  /*0320*/  IADD3 R2, P1, PT, R2, 0x400, RZ ;  /* 0x0000040002027810 */ /* 0x001fc40007f3e0ff */
[----:B------:R-:W-:-:S03]  /*0330*/  IADD3 R8, PT, PT, R8, 0x1, RZ ;  /* 0x0000000108087810 */ /* 0x000fc60007ffe0ff */
[----:B------:R-:W-:Y:S01]  /*0340*/  IMAD.X R3, RZ, RZ, R3, P1 ;  /* 0x000000ffff037224 */ /* 0x000fe200008e0603 */
[----:B------:R-:W-:Y:S02]  /*0350*/  ISETP.NE.AND P1, PT, R8, RZ, PT ;  /* 0x000000ff0800720c */ /* 0x000fe40003f25270 */
[----:B------:R-:W-:Y:S02]  /*0360*/  IADD3 R6, P2, PT, R6, 0x400, RZ ;  /* 0x0000040006067810 */ /* 0x000fe40007f5e0ff */
[----:B------:R-:W-:-:S03]  /*0370*/  IADD3 R20, PT, PT, R20, 0x100, RZ ;  /* 0x0000010014147810 */ /* 0x000fc60007ffe0ff */
[----:B------:R-:W-:Y:S01]  /*0380*/  IMAD.X R7, RZ, RZ, R7, P2 ;  /* 0x000000ffff077224 */ /* 0x000fe200010e0607 */
[C---:B--2---:R-:W-:Y:S02]  /*0390*/  SHF.L.U32 R17, R16.reuse, 0x10, RZ ;  /* 0x0000001010117819 */ /* 0x044fe400000006ff */
[----:B------:R-:W-:Y:S02]  /*03a0*/  PRMT R16, R16, 0x7632, R16 ;  /* 0x0000763210107816 */ /* 0x000fe40000000010 */
[C---:B---3--:R-:W-:Y:S02]  /*03b0*/  SHF.L.U32 R26, R18.reuse, 0x10, RZ ;  /* 0x00000010121a7819 */ /* 0x048fe400000006ff */
[----:B------:R-:W-:Y:S02]  /*03c0*/  PRMT R18, R18, 0x7632, R18 ;  /* 0x0000763212127816 */ /* 0x000fe40000000012 */
[C---:B----4-:R-:W-:Y:S02]  /*03d0*/  SHF.L.U32 R19, R12.reuse, 0x10, RZ ;  /* 0x000000100c137819 */ /* 0x050fe400000006ff */
[----:B------:R-:W-:Y:S01]  /*03e0*/  PRMT R12, R12, 0x7632, R12 ;  /* 0x000076320c0c7816 */ /* 0x000fe2000000000c */
[C---:B-----5:R-:W-:Y:S01]  /*03f0*/  IMAD.U32 R21, R14.reuse, 0x10000, RZ ;  /* 0x000100000e157824 */ /* 0x060fe200078e00ff */
[----:B------:R-:W-:-:S02]  /*0400*/  PRMT R14, R14, 0x7632, R14 ;  /* 0x000076320e0e7816 */ /* 0x000fc4000000000e */
        /* <DEDUP_REMOVED lines=9> */
[----:B------:R-:W-:Y:S01]  /*04a0*/  SHF.L.U32 R10, R10, 0x10, RZ ;  /* 0x000000100a0a7819 */ /* 0x000fe200000006ff */
[----:B------:R-:W-:-:S02]  /*04b0*/  IMAD.U32 R14, R14, 0x10000, RZ ;  /* 0x000100000e0e7824 */ /* 0x000fc400078e00ff */
[C---:B------:R-:W-:Y:S01]  /*04c0*/  FFMA R28, R16.reuse, R12, R19 ;  /* 0x0000000c101c7223 */ /* 0x040fe20000000013 */
[C---:B------:R-:W-:Y:S01]  /*04d0*/  FFMA R25, R16.reuse, R18, R25 ;  /* 0x0000001210197223 */ /* 0x040fe20000000019 */
[C---:B------:R-:W-:Y:S01]  /*04e0*/  FFMA R24, R16.reuse, R14, R21 ;  /* 0x0000000e10187223 */ /* 0x040fe20000000015 */
[----:B------:R-:W-:Y:S01]  /*04f0*/  FFMA R22, R16, R10, R23 ;  /* 0x0000000a10167223 */ /* 0x000fe20000000017 */
[----:B------:R-:W-:Y:S06]  /*0500*/  @P1 BRA `(.L_x_669) ;  /* 0xfffffffc00641947 */ /* 0x000fec000383ffff */
.L_x_668:
[----:B------:R-:W-:Y:S05]  /*0510*/  BSYNC.RECONVERGENT B1 ;  /* 0x0000000000017941 */ /* 0x000fea0003800200 */
.L_x_667:
        /* <DEDUP_REMOVED lines=8> */
.L_x_670:
[-C--:B------:R-:W-:Y:S02]  /*05a0*/  IADD3 R2, P0, PT, R4, R23.reuse, RZ ;  /* 0x0000001704027210 */ /* 0x080fe40007f1e0ff */
[----:B------:R-:W-:Y:S02]  /*05b0*/  IADD3 R16, P2, PT, R8, R23, RZ ;  /* 0x0000001708107210 */ /* 0x000fe40007f5e0ff */
[----:B------:R-:W-:Y:S02]  /*05c0*/  IADD3 R6, P1, PT, R23, UR8, RZ ;  /* 0x0000000817067c10 */ /* 0x000fe4000ff3e0ff */
[----:B------:R-:W-:Y:S01]  /*05d0*/  IADD3.X R3, PT, PT, R5, R21, RZ, P0, !PT ;  /* 0x0000001505037210 */ /* 0x000fe200007fe4ff */
[----:B------:R-:W-:Y:S01]  /*05e0*/  IMAD.X R17, R9, 0x1, R21, P2 ;  /* 0x0000000109117824 */ /* 0x000fe200010e0615 */
        /* <DEDUP_REMOVED lines=10> */
[----:B--2---:R-:W-:Y:S01]  /*0690*/  SHF.L.U32 R31, R35, 0x10, RZ ;  /* 0x00000010231f7819 */ /* 0x004fe200000006ff */
[----:B---3--:R-:W-:Y:S01]  /*06a0*/  IMAD.U32 R34, R33, 0x10000, RZ ;  /* 0x0001000021227824 */ /* 0x008fe200078e00ff */
[----:B----4-:R-:W-:-:S03]  /*06b0*/  SHF.L.U32 R37, R29, 0x10, RZ ;  /* 0x000000101d257819 */ /* 0x010fc600000006ff */
[----:B------:R-:W-:Y:S01]  /*06c0*/  FFMA R34, R31, R34, R25 ;  /* 0x000000221f227223 */ /* 0x000fe20000000019 */
[----:B-----5:R-:W-:Y:S01]  /*06d0*/  SHF.L.U32 R25, R27, 0x10, RZ ;  /* 0x000000101b197819 */ /* 0x020fe200000006ff */
[----:B------:R-:W-:Y:S01]  /*06e0*/  FFMA R32, R31, R37, R28 ;  /* 0x000000251f207223 */ /* 0x000fe2000000001c */
[----:B------:R-:W-:Y:S01]  /*06f0*/  PRMT R33, R35, 0x7632, R33 ;  /* 0x0000763223217816 */ /* 0x000fe20000000021 */
[----:B------:R-:W2:Y:S01]  /*0700*/  LDG.E.CONSTANT R28, desc[UR6][R2.64+0x400] ;  /* 0x00040006021c7981 */ /* 0x000ea2000c1e9900 */
[----:B------:R-:W-:Y:S01]  /*0710*/  SHF.L.U32 R37, R26, 0x10, RZ ;  /* 0x000000101a257819 */ /* 0x000fe200000006ff */
[----:B------:R-:W-:Y:S01]  /*0720*/  FFMA R30, R31, R25, R24 ;  /* 0x000000191f1e7223 */ /* 0x000fe20000000018 */
[----:B------:R-:W-:Y:S01]  /*0730*/  PRMT R29, R29, 0x7632, R29 ;  /* 0x000076321d1d7816 */ /* 0x000fe2000000001d */
[----:B------:R-:W3:Y:S02]  /*0740*/  LDG.E.CONSTANT R25, desc[UR6][R16.64+0x400] ;  /* 0x0004000610197981 */ /* 0x000ee4000c1e9900 */
[--C-:B------:R-:W-:Y:S01]  /*0750*/  FFMA R31, R31, R37, R22.reuse ;  /* 0x000000251f1f7223 */ /* 0x100fe20000000016 */
[C---:B------:R-:W-:Y:S01]  /*0760*/  PRMT R22, R33.reuse, 0x7632, R22 ;  /* 0x0000763221167816 */ /* 0x040fe20000000016 */
[----:B------:R-:W-:Y:S01]  /*0770*/  IMAD.U32 R33, R33, 0x10000, RZ ;  /* 0x0001000021217824 */ /* 0x000fe200078e00ff */
[----:B------:R-:W4:Y:S02]  /*0780*/  LDG.E.CONSTANT R24, desc[UR6][R18.64+0x400] ;  /* 0x0004000612187981 */ /* 0x000f24000c1e9900 */
[----:B------:R-:W-:-:S02]  /*0790*/  SHF.L.U32 R22, R22, 0x10, RZ ;  /* 0x0000001016167819 */ /* 0x000fc400000006ff */
[----:B------:R-:W-:Y:S01]  /*07a0*/  PRMT R27, R27, 0x7632, R27 ;  /* 0x000076321b1b7816 */ /* 0x000fe2000000001b */
[----:B------:R-:W5:Y:S02]  /*07b0*/  LDG.E.CONSTANT R37, desc[UR6][R16.64+0xc00] ;  /* 0x000c000610257981 */ /* 0x000f64000c1e9900 */
[----:B------:R-:W-:Y:S01]  /*07c0*/  FFMA R34, R33, R22, R34 ;  /* 0x0000001621227223 */ /* 0x000fe20000000022 */
[----:B------:R-:W-:Y:S02]  /*07d0*/  SHF.L.U32 R22, R29, 0x10, RZ ;  /* 0x000000101d167819 */ /* 0x000fe400000006ff */
[----:B------:R-:W4:Y:S03]  /*07e0*/  LDG.E.CONSTANT R29, desc[UR6][R6.64+0x400] ;  /* 0x00040006061d7981 */ /* 0x000f26000c1e9900 */
[----:B------:R-:W-:Y:S02]  /*07f0*/  FFMA R32, R33, R22, R32 ;  /* 0x0000001621207223 */ /* 0x000fe40000000020 */
[----:B------:R-:W5:Y:S01]  /*0800*/  LDG.E.CONSTANT R22, desc[UR6][R14.64+0x400] ;  /* 0x000400060e167981 */ /* 0x000f62000c1e9900 */
[----:B------:R-:W-:-:S02]  /*0810*/  PRMT R35, R26, 0x7632, R35 ;  /* 0x000076321a237816 */ /* 0x000fc40000000023 */
[----:B------:R-:W-:-:S03]  /*0820*/  SHF.L.U32 R26, R27, 0x10, RZ ;  /* 0x000000101b1a7819 */ /* 0x000fc600000006ff */
[----:B------:R-:W-:Y:S02]  /*0830*/  IMAD.U32 R36, R35, 0x10000, RZ ;  /* 0x0001000023247824 */ /* 0x000fe400078e00ff */
[C---:B------:R-:W-:Y:S01]  /*0840*/  FFMA R26, R33.reuse, R26, R30 ;  /* 0x0000001a211a7223 */ /* 0x040fe2000000001e */
[----:B------:R-:W5:Y:S01]  /*0850*/  LDG.E.CONSTANT R35, desc[UR6][R2.64+0xc00] ;  /* 0x000c000602237981 */ /* 0x000f62000c1e9900 */
[----:B------:R-:W-:-:S03]  /*0860*/  FFMA R27, R33, R36, R31 ;  /* 0x00000024211b7223 */ /* 0x000fc6000000001f */
[----:B------:R-:W5:Y:S01]  /*0870*/  LDG.E.CONSTANT R36, desc[UR6][R6.64+0xc00] ;  /* 0x000c000606247981 */ /* 0x000f62000c1e9900 */
[----:B--2---:R-:W-:Y:S02]  /*0880*/  SHF.L.U32 R31, R28, 0x10, RZ ;  /* 0x000000101c1f7819 */ /* 0x004fe400000006ff */
[----:B---3--:R-:W-:Y:S02]  /*0890*/  SHF.L.U32 R33, R25, 0x10, RZ ;  /* 0x0000001019217819 */ /* 0x008fe400000006ff */
[----:B----4-:R-:W-:-:S05]  /*08a0*/  SHF.L.U32 R30, R29, 0x10, RZ ;  /* 0x000000101d1e7819 */ /* 0x010fca00000006ff */
[C---:B------:R-:W-:Y:S01]  /*08b0*/  FFMA R30, R31.reuse, R30, R34 ;  /* 0x0000001e1f1e7223 */ /* 0x040fe20000000022 */
[----:B------:R-:W-:Y:S01]  /*08c0*/  FFMA R34, R31, R33, R32 ;  /* 0x000000211f227223 */ /* 0x000fe20000000020 */
[----:B------:R-:W-:Y:S01]  /*08d0*/  SHF.L.U32 R32, R24, 0x10, RZ ;  /* 0x0000001018207819 */ /* 0x000fe200000006ff */
[----:B-----5:R-:W-:Y:S01]  /*08e0*/  IMAD.U32 R33, R22, 0x10000, RZ ;  /* 0x0001000016217824 */ /* 0x020fe200078e00ff */
[----:B------:R-:W-:-:S03]  /*08f0*/  PRMT R29, R29, 0x7632, R29 ;  /* 0x000076321d1d7816 */ /* 0x000fc6000000001d */
[C---:B------:R-:W-:Y:S01]  /*0900*/  FFMA R26, R31.reuse, R33, R26 ;  /* 0x000000211f1a7223 */ /* 0x040fe2000000001a */
[----:B------:R-:W-:Y:S01]  /*0910*/  FFMA R27, R31, R32, R27 ;  /* 0x000000201f1b7223 */ /* 0x000fe2000000001b */
[----:B------:R-:W-:Y:S01]  /*0920*/  PRMT R31, R28, 0x7632, R31 ;  /* 0x000076321c1f7816 */ /* 0x000fe2000000001f */
[----:B------:R-:W2:Y:S01]  /*0930*/  LDG.E.CONSTANT R33, desc[UR6][R14.64+0x800] ;  /* 0x000800060e217981 */ /* 0x000ea2000c1e9900 */
[----:B------:R-:W-:Y:S02]  /*0940*/  SHF.L.U32 R32, R29, 0x10, RZ ;  /* 0x000000101d207819 */ /* 0x000fe400000006ff */
[----:B------:R-:W-:Y:S01]  /*0950*/  SHF.L.U32 R31, R31, 0x10, RZ ;  /* 0x000000101f1f7819 */ /* 0x000fe200000006ff */
[----:B------:R-:W3:Y:S01]  /*0960*/  LDG.E.CONSTANT R29, desc[UR6][R2.64+0x800] ;  /* 0x00080006021d7981 */ /* 0x000ee2000c1e9900 */
[----:B------:R-:W-:-:S03]  /*0970*/  PRMT R25, R25, 0x7632, R25 ;  /* 0x0000763219197816 */ /* 0x000fc60000000019 */
[----:B------:R-:W-:Y:S01]  /*0980*/  FFMA R32, R31, R32, R30 ;  /* 0x000000201f207223 */ /* 0x000fe2000000001e */
[----:B------:R-:W4:Y:S01]  /*0990*/  LDG.E.CONSTANT R28, desc[UR6][R6.64+0x800] ;  /* 0x00080006061c7981 */ /* 0x000f22000c1e9900 */
[----:B------:R-:W-:-:S03]  /*09a0*/  IMAD.U32 R25, R25, 0x10000, RZ ;  /* 0x0001000019197824 */ /* 0x000fc600078e00ff */
[----:B------:R-:W5:Y:S01]  /*09b0*/  LDG.E.CONSTANT R30, desc[UR6][R16.64+0x800] ;  /* 0x00080006101e7981 */ /* 0x000f62000c1e9900 */
[----:B------:R-:W-:-:S03]  /*09c0*/  FFMA R34, R31, R25, R34 ;  /* 0x000000191f227223 */ /* 0x000fc60000000022 */
[----:B------:R-:W5:Y:S04]  /*09d0*/  LDG.E.CONSTANT R25, desc[UR6][R18.64+0x800] ;  /* 0x0008000612197981 */ /* 0x000f68000c1e9900 */
[----:B------:R2:W5:Y:S04]  /*09e0*/  LDG.E.CONSTANT R14, desc[UR6][R14.64+0xc00] ;  /* 0x000c00060e0e7981 */ /* 0x000568000c1e9900 */
[----:B------:R-:W5:Y:S01]  /*09f0*/  LDG.E.CONSTANT R18, desc[UR6][R18.64+0xc00] ;  /* 0x000c000612127981 */ /* 0x000f62000c1e9900 */
[----:B------:R-:W-:Y:S02]  /*0a00*/  PRMT R22, R22, 0x7632, R22 ;  /* 0x0000763216167816 */ /* 0x000fe40000000016 */
[----:B------:R-:W-:-:S02]  /*0a10*/  PRMT R24, R24, 0x7632, R24 ;  /* 0x0000763218187816 */ /* 0x000fc40000000018 */
[----:B------:R-:W-:Y:S01]  /*0a20*/  SHF.L.U32 R22, R22, 0x10, RZ ;  /* 0x0000001016167819 */ /* 0x000fe200000006ff */
[----:B------:R-:W-:Y:S01]  /*0a30*/  ULEA.HI UR4, UR10, UR10, URZ, 0x1 ;  /* 0x0000000a0a047291 */ /* 0x000fe2000f8f08ff */
[----:B------:R-:W-:-:S03]  /*0a40*/  SHF.L.U32 R24, R24, 0x10, RZ ;  /* 0x0000001018187819 */ /* 0x000fc600000006ff */
[C---:B------:R-:W-:Y:S01]  /*0a50*/  FFMA R22, R31.reuse, R22, R26 ;  /* 0x000000161f167223 */ /* 0x040fe2000000001a */
[----:B------:R-:W-:Y:S01]  /*0a60*/  USHF.R.S32.HI UR4, URZ, 0x1, UR4 ;  /* 0x00000001ff047899 */ /* 0x000fe20008011404 */
[----:B------:R-:W-:Y:S01]  /*0a70*/  FFMA R27, R31, R24, R27 ;  /* 0x000000181f1b7223 */ /* 0x000fe2000000001b */
[----:B------:R-:W-:-:S04]  /*0a80*/  IADD3 R20, PT, PT, R20, 0x400, RZ ;  /* 0x0000040014147810 */ /* 0x000fc80007ffe0ff */
[----:B------:R-:W-:Y:S02]  /*0a90*/  ISETP.GE.AND P0, PT, R20, UR4, PT ;  /* 0x0000000414007c0c */ /* 0x000fe4000bf06270 */
[C---:B------:R-:W-:Y:S02]  /*0aa0*/  SHF.L.U32 R24, R37.reuse, 0x10, RZ ;  /* 0x0000001025187819 */ /* 0x040fe400000006ff */
[----:B------:R-:W-:Y:S02]  /*0ab0*/  PRMT R37, R37, 0x7632, R37 ;  /* 0x0000763225257816 */ /* 0x000fe40000000025 */
[----:B------:R-:W-:-:S05]  /*0ac0*/  IADD3 R23, P1, PT, R23, 0x1000, RZ ;  /* 0x0000100017177810 */ /* 0x000fca0007f3e0ff */
[----:B------:R-:W-:Y:S01]  /*0ad0*/  IMAD.X R21, RZ, RZ, R21, P1 ;  /* 0x000000ffff157224 */ /* 0x000fe200008e0615 */
[----:B--2---:R-:W-:Y:S02]  /*0ae0*/  SHF.L.U32 R15, R33, 0x10, RZ ;  /* 0x00000010210f7819 */ /* 0x004fe400000006ff */
[----:B---3--:R-:W-:Y:S02]  /*0af0*/  SHF.L.U32 R3, R29, 0x10, RZ ;  /* 0x000000101d037819 */ /* 0x008fe400000006ff */
[----:B------:R-:W-:Y:S01]  /*0b00*/  PRMT R33, R33, 0x7632, R33 ;  /* 0x0000763221217816 */ /* 0x000fe20000000021 */
[----:B----4-:R-:W-:Y:S01]  /*0b10*/  IMAD.U32 R2, R28, 0x10000, RZ ;  /* 0x000100001c027824 */ /* 0x010fe200078e00ff */
[----:B-----5:R-:W-:Y:S02]  /*0b20*/  SHF.L.U32 R7, R30, 0x10, RZ ;  /* 0x000000101e077819 */ /* 0x020fe400000006ff */
[----:B------:R-:W-:Y:S02]  /*0b30*/  PRMT R28, R28, 0x7632, R28 ;  /* 0x000076321c1c7816 */ /* 0x000fe4000000001c */
[----:B------:R-:W-:Y:S01]  /*0b40*/  PRMT R30, R30, 0x7632, R30 ;  /* 0x000076321e1e7816 */ /* 0x000fe2000000001e */
[----:B------:R-:W-:Y:S01]  /*0b50*/  FFMA R34, R3, R7, R34 ;  /* 0x0000000703227223 */ /* 0x000fe20000000022 */
[----:B------:R-:W-:-:S02]  /*0b60*/  PRMT R7, R29, 0x7632, R7 ;  /* 0x000076321d077816 */ /* 0x000fc40000000007 */
[C---:B------:R-:W-:Y:S02]  /*0b70*/  PRMT R6, R25.reuse, 0x7632, R6 ;  /* 0x0000763219067816 */ /* 0x040fe40000000006 */
[----:B------:R-:W-:Y:S01]  /*0b80*/  SHF.L.U32 R16, R25, 0x10, RZ ;  /* 0x0000001019107819 */ /* 0x000fe200000006ff */
[C---:B------:R-:W-:Y:S01]  /*0b90*/  FFMA R32, R3.reuse, R2, R32 ;  /* 0x0000000203207223 */ /* 0x040fe20000000020 */
[----:B------:R-:W-:Y:S01]  /*0ba0*/  FFMA R2, R3, R15, R22 ;  /* 0x0000000f03027223 */ /* 0x000fe20000000016 */
[----:B------:R-:W-:Y:S01]  /*0bb0*/  SHF.L.U32 R7, R7, 0x10, RZ ;  /* 0x0000001007077819 */ /* 0x000fe200000006ff */
[----:B------:R-:W-:Y:S01]  /*0bc0*/  IMAD.U32 R28, R28, 0x10000, RZ ;  /* 0x000100001c1c7824 */ /* 0x000fe200078e00ff */
[----:B------:R-:W-:Y:S01]  /*0bd0*/  SHF.L.U32 R15, R30, 0x10, RZ ;  /* 0x000000101e0f7819 */ /* 0x000fe200000006ff */
[----:B------:R-:W-:Y:S01]  /*0be0*/  IMAD.U32 R6, R6, 0x10000, RZ ;  /* 0x0001000006067824 */ /* 0x000fe200078e00ff */
[----:B------:R-:W-:Y:S01]  /*0bf0*/  SHF.L.U32 R33, R33, 0x10, RZ ;  /* 0x0000001021217819 */ /* 0x000fe200000006ff */
[----:B------:R-:W-:Y:S01]  /*0c00*/  FFMA R16, R3, R16, R27 ;  /* 0x0000001003107223 */ /* 0x000fe2000000001b */
[C---:B------:R-:W-:Y:S01]  /*0c10*/  FFMA R25, R7.reuse, R28, R32 ;  /* 0x0000001c07197223 */ /* 0x040fe20000000020 */
[----:B------:R-:W-:Y:S01]  /*0c20*/  FFMA R15, R7, R15, R34 ;  /* 0x0000000f070f7223 */ /* 0x000fe20000000022 */
[----:B------:R-:W-:Y:S01]  /*0c30*/  SHF.L.U32 R22, R35, 0x10, RZ ;  /* 0x0000001023167819 */ /* 0x000fe200000006ff */
[C---:B------:R-:W-:Y:S01]  /*0c40*/  FFMA R2, R7.reuse, R33, R2 ;  /* 0x0000002107027223 */ /* 0x040fe20000000002 */
[----:B------:R-:W-:Y:S01]  /*0c50*/  SHF.L.U32 R3, R36, 0x10, RZ ;  /* 0x0000001024037819 */ /* 0x000fe200000006ff */
[----:B------:R-:W-:Y:S01]  /*0c60*/  FFMA R6, R7, R6, R16 ;  /* 0x0000000607067223 */ /* 0x000fe20000000010 */
[----:B------:R-:W-:Y:S01]  /*0c70*/  SHF.L.U32 R17, R18, 0x10, RZ ;  /* 0x0000001012117819 */ /* 0x000fe200000006ff */
[----:B------:R-:W-:Y:S01]  /*0c80*/  IMAD.U32 R7, R14, 0x10000, RZ ;  /* 0x000100000e077824 */ /* 0x000fe200078e00ff */
[----:B------:R-:W-:-:S02]  /*0c90*/  PRMT R35, R35, 0x7632, R35 ;  /* 0x0000763223237816 */ /* 0x000fc40000000023 */
[----:B------:R-:W-:Y:S02]  /*0ca0*/  PRMT R36, R36, 0x7632, R36 ;  /* 0x0000763224247816 */ /* 0x000fe40000000024 */
[----:B------:R-:W-:Y:S02]  /*0cb0*/  PRMT R14, R14, 0x7632, R14 ;  /* 0x000076320e0e7816 */ /* 0x000fe4000000000e */
[----:B------:R-:W-:Y:S01]  /*0cc0*/  PRMT R18, R18, 0x7632, R18 ;  /* 0x0000763212127816 */ /* 0x000fe20000000012 */
[C---:B------:R-:W-:Y:S01]  /*0cd0*/  FFMA R25, R22.reuse, R3, R25 ;  /* 0x0000000316197223 */ /* 0x040fe20000000019 */
[C---:B------:R-:W-:Y:S01]  /*0ce0*/  FFMA R15, R22.reuse, R24, R15 ;  /* 0x00000018160f7223 */ /* 0x040fe2000000000f */
[C---:B------:R-:W-:Y:S01]  /*0cf0*/  FFMA R7, R22.reuse, R7, R2 ;  /* 0x0000000716077223 */ /* 0x040fe20000000002 */
[----:B------:R-:W-:Y:S01]  /*0d00*/  FFMA R17, R22, R17, R6 ;  /* 0x0000001116117223 */ /* 0x000fe20000000006 */
[----:B------:R-:W-:Y:S01]  /*0d10*/  SHF.L.U32 R22, R35, 0x10, RZ ;  /* 0x0000001023167819 */ /* 0x000fe200000006ff */
[----:B------:R-:W-:Y:S01]  /*0d20*/  IMAD.U32 R36, R36, 0x10000, RZ ;  /* 0x0001000024247824 */ /* 0x000fe200078e00ff */
[----:B------:R-:W-:-:S02]  /*0d30*/  SHF.L.U32 R28, R37, 0x10, RZ ;  /* 0x00000010251c7819 */ /* 0x000fc400000006ff */
[----:B------:R-:W-:Y:S02]  /*0d40*/  SHF.L.U32 R14, R14, 0x10, RZ ;  /* 0x000000100e0e7819 */ /* 0x000fe400000006ff */
[----:B------:R-:W-:Y:S01]  /*0d50*/  SHF.L.U32 R18, R18, 0x10, RZ ;  /* 0x0000001012127819 */ /* 0x000fe200000006ff */
[C---:B------:R-:W-:Y:S01]  /*0d60*/  FFMA R25, R22.reuse, R36, R25 ;  /* 0x0000002416197223 */ /* 0x040fe20000000019 */
[C---:B------:R-:W-:Y:S01]  /*0d70*/  FFMA R28, R22.reuse, R28, R15 ;  /* 0x0000001c161c7223 */ /* 0x040fe2000000000f */
[C---:B------:R-:W-:Y:S02]  /*0d80*/  FFMA R24, R22.reuse, R14, R7 ;  /* 0x0000000e16187223 */ /* 0x040fe40000000007 */
[----:B------:R-:W-:Y:S01]  /*0d90*/  FFMA R22, R22, R18, R17 ;  /* 0x0000001216167223 */ /* 0x000fe20000000011 */
[----:B------:R-:W-:Y:S06]  /*0da0*/  @!P0 BRA `(.L_x_670) ;  /* 0xfffffff400fc8947 */ /* 0x000fec000383ffff */
.L_x_666:
[----:B------:R-:W-:Y:S05]  /*0db0*/  BSYNC.RECONVERGENT B0 ;  /* 0x0000000000007941 */ /* 0x000fea0003800200 */
.L_x_665:
        /* <DEDUP_REMOVED lines=9> */
[C---:B------:R-:W-:Y:S02]  /*0e50*/  IMAD R3, R11.reuse, 0x3, RZ ;  /* 0x000000030b037824 */ /* 0x040fe400078e02ff */
[----:B------:R-:W-:-:S06]  /*0e60*/  IMAD.WIDE R4, R11, 0x2, R4 ;  /* 0x000000020b047825 */ /* 0x000fcc00078e0204 */
        /* <DEDUP_REMOVED lines=11> */
[----:B--2---:R-:W-:Y:S02]  /*0f20*/  SHF.L.U32 R3, R4, 0x10, RZ ;  /* 0x0000001004037819 */ /* 0x004fe400000006ff */
[----:B---3--:R-:W-:Y:S01]  /*0f30*/  SHF.L.U32 R14, R12, 0x10, RZ ;  /* 0x000000100c0e7819 */ /* 0x008fe200000006ff */
[----:B----4-:R-:W-:-:S04]  /*0f40*/  IMAD.U32 R15, R10, 0x10000, RZ ;  /* 0x000100000a0f7824 */ /* 0x010fc800078e00ff */
[C---:B------:R-:W-:Y:S01]  /*0f50*/  FFMA R25, R3.reuse, R14, R25 ;  /* 0x0000000e03197223 */ /* 0x040fe20000000019 */
[----:B-----5:R-:W-:Y:S02]  /*0f60*/  SHF.L.U32 R17, R8, 0x10, RZ ;  /* 0x0000001008117819 */ /* 0x020fe400000006ff */
[----:B------:R-:W-:Y:S01]  /*0f70*/  SHF.L.U32 R19, R6, 0x10, RZ ;  /* 0x0000001006137819 */ /* 0x000fe200000006ff */
[C---:B------:R-:W-:Y:S02]  /*0f80*/  FFMA R28, R3.reuse, R15, R28 ;  /* 0x0000000f031c7223 */ /* 0x040fe4000000001c */
[C---:B------:R-:W-:Y:S02]  /*0f90*/  FFMA R24, R3.reuse, R17, R24 ;  /* 0x0000001103187223 */ /* 0x040fe40000000018 */
[----:B------:R-:W-:-:S07]  /*0fa0*/  FFMA R22, R3, R19, R22 ;  /* 0x0000001303167223 */ /* 0x000fce0000000016 */
.L_x_672:
[----:B------:R-:W-:Y:S05]  /*0fb0*/  BSYNC.RECONVERGENT B0 ;  /* 0x0000000000007941 */ /* 0x000fea0003800200 */
.L_x_671:
        /* <DEDUP_REMOVED lines=55> */
[----:B------:R-:W-:Y:S02]  /*1330*/  HFMA2 R3, -RZ, RZ, 0, 0 ;  /* 0x00000000ff037431 */ /* 0x000fe400000001ff */
[----:B0-----:R-:W-:Y:S02]  /*1340*/  IMAD.MOV.U32 R6, RZ, RZ, RZ ;  /* 0x000000ffff067224 */ /* 0x001fe400078e00ff */
        /* <DEDUP_REMOVED lines=54> */
[----:B------:R-:W-:Y:S01]  /*16b0*/  MOV R14, RZ ;  /* 0x000000ff000e7202 */ /* 0x000fe20000000f00 */
[----:B0-----:R-:W-:Y:S02]  /*16c0*/  IMAD.IADD R15, R0, 0x1, R16 ;  /* 0x00000001000f7824 */ /* 0x001fe400078e0210 */
[----:B--2---:R-:W-:Y:S01]  /*16d0*/  FADD R7, R7, R8 ;  /* 0x0000000807077221 */ /* 0x004fe20000000000 */
[----:B------:R-:W-:Y:S01]  /*16e0*/  FADD R11, R11, R12 ;  /* 0x0000000c0b0b7221 */ /* 0x000fe20000000000 */
[----:B---3--:R-:W-:Y:S01]  /*16f0*/  FADD R19, R13, R6 ;  /* 0x000000060d137221 */ /* 0x008fe20000000000 */
[----:B----4-:R-:W-:Y:S01]  /*1700*/  FADD R9, R9, R10 ;  /* 0x0000000a09097221 */ /* 0x010fe20000000000 */
[----:B------:R-:W-:-:S04]  /*1710*/  IADD3 R17, PT, PT, R15, R16, RZ ;  /* 0x000000100f117210 */ /* 0x000fc80007ffe0ff */
[----:B------:R-:W-:Y:S02]  /*1720*/  IADD3 R13, PT, PT, R17, R16, RZ ;  /* 0x00000010110d7210 */ /* 0x000fe40007ffe0ff */
[----:B-----5:R-:W-:Y:S01]  /*1730*/  @P0 SHF.L.U32 R14, R4, 0x10, RZ ;  /* 0x00000010040e0819 */ /* 0x020fe200000006ff */
[----:B------:R-:W-:-:S04]  /*1740*/  IMAD.WIDE.U32 R4, R0, 0x2, R2 ;  /* 0x0000000200047825 */ /* 0x000fc800078e0002 */
[--C-:B------:R-:W-:Y:S01]  /*1750*/  FADD R10, R7, R14.reuse ;  /* 0x0000000e070a7221 */ /* 0x100fe20000000000 */
[--C-:B------:R-:W-:Y:S01]  /*1760*/  FADD R11, R11, R14.reuse ;  /* 0x0000000e0b0b7221 */ /* 0x100fe20000000000 */
[--C-:B------:R-:W-:Y:S01]  /*1770*/  FADD R12, R19, R14.reuse ;  /* 0x0000000e130c7221 */ /* 0x100fe20000000000 */
[----:B------:R-:W-:Y:S01]  /*1780*/  FADD R14, R9, R14 ;  /* 0x0000000e090e7221 */ /* 0x000fe20000000000 */
[--C-:B------:R-:W-:Y:S01]  /*1790*/  IMAD.WIDE.U32 R6, R15, 0x2, R2.reuse ;  /* 0x000000020f067825 */ /* 0x100fe200078e0002 */
[----:B------:R-:W-:Y:S02]  /*17a0*/  F2FP.BF16.F32.PACK_AB R10, RZ, R10 ;  /* 0x0000000aff0a723e */ /* 0x000fe400000010ff */
        /* <DEDUP_REMOVED lines=8> */
[----:B------:R-:W-:Y:S01]  /*1830*/  STG.E.U16 desc[UR6][R2.64], R14 ;  /* 0x0000000e02007986 */ /* 0x000fe2000c101506 */
[----:B------:R-:W-:Y:S05]  /*1840*/  EXIT ;  /* 0x000000000000794d */ /* 0x000fea0003800000 */
.L_x_673:
        /* <DEDUP_REMOVED lines=11> */
.L_x_974:


//--------------------- .text._Z19gemv_kernel_batchedI13__nv_bfloat1614__nv_bfloat162Li256ELi3EEvPKT_S4_S4_PS2_iib --------------------------
	.section	.text._Z19gemv_kernel_batchedI13__nv_bfloat1614__nv_bfloat162Li256ELi3EEvPKT_S4_S4_PS2_iib,"ax",@progbits
	.align	128
        .global         _Z19gemv_kernel_batchedI13__nv_bfloat1614__nv_bfloat162Li256ELi3EEvPKT_S4_S4_PS2_iib
        .type           _Z19gemv_kernel_batchedI13__nv_bfloat1614__nv_bfloat162Li256ELi3EEvPKT_S4_S4_PS2_iib,@function
        .size           _Z19gemv_kernel_batchedI13__nv_bfloat1614__nv_bfloat162Li256ELi3EEvPKT_S4_S4_PS2_iib,(.L_x_975 - _Z19gemv_kernel_batchedI13__nv_bfloat1614__nv_bfloat162Li256ELi3EEvPKT_S4_S4_PS2_iib)
        .other          _Z19gemv_kernel_batchedI13__nv_bfloat1614__nv_bfloat162Li256ELi3EEvPKT_S4_S4_PS2_iib,@"STO_CUDA_ENTRY STV_DEFAULT"
_Z19gemv_kernel_batchedI13__nv_bfloat1614__nv_bfloat162Li256ELi3EEvPKT_S4_S4_PS2_iib:
.text._Z19gemv_kernel_batchedI13__nv_bfloat1614__nv_bfloat162Li256ELi3EEvPKT_S4_S4_PS2_iib:
        /* <DEDUP_REMOVED lines=20> */
[----:B------:R-:W-:Y:S01]  /*0140*/  LOP3.LUT R2, RZ, R0, RZ, 0x33, !PT ;  /* 0x00000000ff027212 */ /* 0x000fe200078e33ff */
[----:B------:R-:W-:Y:S01]  /*0150*/  BSSY.RECONVERGENT B1, `(.L_x_676) ;  /* 0x0000039000017945 */ /* 0x000fe20003800200 */
[----:B------:R-:W-:Y:S01]  /*0160*/  MOV R16, RZ ;  /* 0x000000ff00107202 */ /* 0x000fe20000000f00 */
[----:B------:R-:W-:Y:S02]  /*0170*/  IMAD.MOV.U32 R14, RZ, RZ, R0 ;  /* 0x000000ffff0e7224 */ /* 0x000fe400078e0000 */
[----:B------:R-:W-:-:S05]  /*0180*/  VIADD R6, R2, UR6 ;  /* 0x0000000602067c36 */ /* 0x000fca0008000000 */
[C---:B------:R-:W-:Y:S02]  /*0190*/  LOP3.LUT R2, R6.reuse, 0x300, RZ, 0xc0, !PT ;  /* 0x0000030006027812 */ /* 0x040fe400078ec0ff */
[----:B------:R-:W-:Y:S02]  /*01a0*/  ISETP.GE.U32.AND P0, PT, R6, 0x300, PT ;  /* 0x000003000600780c */ /* 0x000fe40003f06070 */
        /* <DEDUP_REMOVED lines=8> */
[----:B------:R-:W-:Y:S01]  /*0230*/  LOP3.LUT R6, R6, 0x3, RZ, 0xc0, !PT ;  /* 0x0000000306067812 */ /* 0x000fe200078ec0ff */
[----:B------:R-:W-:-:S03]  /*0240*/  IMAD.MOV.U32 R14, RZ, RZ, R0 ;  /* 0x000000ffff0e7224 */ /* 0x000fc600078e0000 */
[----:B------:R-:W-:Y:S01]  /*0250*/  IADD3 R8, PT, PT, -R6, RZ, RZ ;  /* 0x000000ff06087210 */ /* 0x000fe20007ffe1ff */
[----:B------:R-:W-:Y:S01]  /*0260*/  IMAD.U32 R5, RZ, RZ, UR9 ;  /* 0x00000009ff057e24 */ /* 0x000fe2000f8e00ff */
[----:B------:R-:W-:-:S05]  /*0270*/  MOV R4, UR8 ;  /* 0x0000000800047c02 */ /* 0x000fca0008000f00 */
[----:B------:R-:W-:-:S03]  /*0280*/  IMAD.WIDE.U32 R4, R0, 0x4, R4 ;  /* 0x0000000400047825 */ /* 0x000fc600078e0004 */
[----:B-1----:R-:W-:Y:S01]  /*0290*/  IADD3 R4, P1, PT, R4, UR16, RZ ;  /* 0x0000001004047c10 */ /* 0x002fe2000ff3e0ff */
[----:B0-----:R-:W-:-:S03]  /*02a0*/  IMAD.WIDE.U32 R2, R0, 0x4, R2 ;  /* 0x0000000400027825 */ /* 0x001fc600078e0002 */
[----:B------:R-:W-:-:S09]  /*02b0*/  IADD3.X R5, PT, PT, R5, UR17, RZ, P1, !PT ;  /* 0x0000001105057c10 */ /* 0x000fd20008ffe4ff */
.L_x_678:
[----:B------:R-:W-:Y:S01]  /*02c0*/  MOV R7, UR14 ;  /* 0x0000000e00077c02 */ /* 0x000fe20008000f00 */
[----:B------:R-:W-:Y:S01]  /*02d0*/  IMAD.U32 R11, RZ, RZ, UR14 ;  /* 0x0000000eff0b7e24 */ /* 0x000fe2000f8e00ff */
[----:B------:R0:W2:Y:S03]  /*02e0*/  LDG.E.CONSTANT R9, desc[UR12][R4.64] ;  /* 0x0000000c04097981 */ /* 0x0000a6000c1e9900 */
[--C-:B------:R-:W-:Y:S01]  /*02f0*/  IMAD.WIDE R10, R11, 0x2, R2.reuse ;  /* 0x000000020b0a7825 */ /* 0x100fe200078e0202 */
[----:B------:R1:W3:Y:S03]  /*0300*/  LDG.E.CONSTANT R13, desc[UR12][R2.64] ;  /* 0x0000000c020d7981 */ /* 0x0002e6000c1e9900 */
[----:B------:R-:W-:Y:S02]  /*0310*/  IMAD.WIDE R6, R7, 0x4, R2 ;  /* 0x0000000407067825 */ /* 0x000fe400078e0202 */
[----:B------:R-:W4:Y:S04]  /*0320*/  LDG.E.CONSTANT R10, desc[UR12][R10.64] ;  /* 0x0000000c0a0a7981 */ /* 0x000f28000c1e9900 */
[----:B------:R-:W5:Y:S01]  /*0330*/  LDG.E.CONSTANT R6, desc[UR12][R6.64] ;  /* 0x0000000c06067981 */ /* 0x000f62000c1e9900 */
[----:B------:R-:W-:-:S05]  /*0340*/  VIADD R8, R8, 0x1 ;  /* 0x0000000108087836 */ /* 0x000fca0000000000 */
[----:B------:R-:W-:Y:S02]  /*0350*/  ISETP.NE.AND P1, PT, R8, RZ, PT ;  /* 0x000000ff0800720c */ /* 0x000fe40003f25270 */
[----:B0-----:R-:W-:Y:S02]  /*0360*/  IADD3 R4, P3, PT, R4, 0x400, RZ ;  /* 0x0000040004047810 */ /* 0x001fe40007f7e0ff */
[----:B-1----:R-:W-:Y:S01]  /*0370*/  IADD3 R2, P2, PT, R2, 0x400, RZ ;  /* 0x0000040002027810 */ /* 0x002fe20007f5e0ff */
[----:B------:R-:W-:Y:S01]  /*0380*/  VIADD R14, R14, 0x100 ;  /* 0x000001000e0e7836 */ /* 0x000fe20000000000 */
[----:B------:R-:W-:Y:S02]  /*0390*/  IADD3.X R5, PT, PT, RZ, R5, RZ, P3, !PT ;  /* 0x00000005ff057210 */ /* 0x000fe40001ffe4ff */
[----:B------:R-:W-:Y:S01]  /*03a0*/  IADD3.X R3, PT, PT, RZ, R3, RZ, P2, !PT ;  /* 0x00000003ff037210 */ /* 0x000fe200017fe4ff */
[C---:B--2---:R-:W-:Y:S01]  /*03b0*/  IMAD.U32 R12, R9.reuse, 0x10000, RZ ;  /* 0x00010000090c7824 */ /* 0x044fe200078e00ff */
[----:B------:R-:W-:-:S02]  /*03c0*/  PRMT R9, R9, 0x7632, R9 ;  /* 0x0000763209097816 */ /* 0x000fc40000000009 */
[C---:B---3--:R-:W-:Y:S02]  /*03d0*/  SHF.L.U32 R15, R13.reuse, 0x10, RZ ;  /* 0x000000100d0f7819 */ /* 0x048fe400000006ff */
[----:B------:R-:W-:Y:S01]  /*03e0*/  PRMT R13, R13, 0x7632, R13 ;  /* 0x000076320d0d7816 */ /* 0x000fe2000000000d */
[C---:B----4-:R-:W-:Y:S01]  /*03f0*/  IMAD.U32 R17, R10.reuse, 0x10000, RZ ;  /* 0x000100000a117824 */ /* 0x050fe200078e00ff */
[----:B------:R-:W-:Y:S02]  /*0400*/  PRMT R10, R10, 0x7632, R10 ;  /* 0x000076320a0a7816 */ /* 0x000fe4000000000a */
[C---:B-----5:R-:W-:Y:S02]  /*0410*/  SHF.L.U32 R21, R6.reuse, 0x10, RZ ;  /* 0x0000001006157819 */ /* 0x060fe400000006ff */
[----:B------:R-:W-:Y:S01]  /*0420*/  PRMT R6, R6, 0x7632, R6 ;  /* 0x0000763206067816 */ /* 0x000fe20000000006 */
[C---:B------:R-:W-:Y:S01]  /*0430*/  FFMA R20, R12.reuse, R15, R19 ;  /* 0x0000000f0c147223 */ /* 0x040fe20000000013 */
[----:B------:R-:W-:Y:S01]  /*0440*/  SHF.L.U32 R9, R9, 0x10, RZ ;  /* 0x0000001009097819 */ /* 0x000fe200000006ff */
[C---:B------:R-:W-:Y:S01]  /*0450*/  FFMA R18, R12.reuse, R17, R18 ;  /* 0x000000110c127223 */ /* 0x040fe20000000012 */
[----:B------:R-:W-:Y:S01]  /*0460*/  SHF.L.U32 R13, R13, 0x10, RZ ;  /* 0x000000100d0d7819 */ /* 0x000fe200000006ff */
[----:B------:R-:W-:Y:S01]  /*0470*/  FFMA R16, R12, R21, R16 ;  /* 0x000000150c107223 */ /* 0x000fe20000000010 */
[----:B------:R-:W-:-:S02]  /*0480*/  IMAD.U32 R10, R10, 0x10000, RZ ;  /* 0x000100000a0a7824 */ /* 0x000fc400078e00ff */
[----:B------:R-:W-:Y:S02]  /*0490*/  IMAD.U32 R7, R6, 0x10000, RZ ;  /* 0x0001000006077824 */ /* 0x000fe400078e00ff */
[C---:B------:R-:W-:Y:S01]  /*04a0*/  FFMA R19, R9.reuse, R13, R20 ;  /* 0x0000000d09137223 */ /* 0x040fe20000000014 */
[C---:B------:R-:W-:Y:S01]  /*04b0*/  FFMA R18, R9.reuse, R10, R18 ;  /* 0x0000000a09127223 */ /* 0x040fe20000000012 */
[----:B------:R-:W-:Y:S01]  /*04c0*/  FFMA R16, R9, R7, R16 ;  /* 0x0000000709107223 */ /* 0x000fe20000000010 */
[----:B------:R-:W-:Y:S06]  /*04d0*/  @P1 BRA `(.L_x_678) ;  /* 0xfffffffc00781947 */ /* 0x000fec000383ffff */
.L_x_677:
[----:B------:R-:W-:Y:S05]  /*04e0*/  BSYNC.RECONVERGENT B1 ;  /* 0x0000000000017941 */ /* 0x000fea0003800200 */
.L_x_676:
[----:B------:R-:W-:Y:S05]  /*04f0*/  @!P0 BRA `(.L_x_675) ;  /* 0x0000000400b48947 */ /* 0x000fea0003800000 */
[----:B------:R-:W0:Y:S01]  /*0500*/  LDC.64 R4, c[0x0][0x388] ;  /* 0x0000e200ff047b82 */ /* 0x000e220000000a00 */
[----:B------:R-:W-:Y:S01]  /*0510*/  IMAD.WIDE.U32 R2, R14, 0x4, RZ ;  /* 0x000000040e027825 */ /* 0x000fe200078e00ff */
[----:B------:R-:W-:-:S03]  /*0520*/  MOV R9, UR14 ;  /* 0x0000000e00097c02 */ /* 0x000fc60008000f00 */
[----:B------:R-:W-:Y:S01]  /*0530*/  IMAD.U32 R7, RZ, RZ, UR14 ;  /* 0x0000000eff077e24 */ /* 0x000fe2000f8e00ff */
[----:B------:R-:W-:Y:S01]  /*0540*/  MOV R15, R3 ;  /* 0x00000003000f7202 */ /* 0x000fe20000000f00 */
[----:B------:R-:W-:Y:S02]  /*0550*/  IMAD.MOV.U32 R17, RZ, RZ, R2 ;  /* 0x000000ffff117224 */ /* 0x000fe400078e0002 */
[----:B0-----:R-:W-:-:S04]  /*0560*/  IMAD.WIDE R2, R7, 0x4, R4 ;  /* 0x0000000407027825 */ /* 0x001fc800078e0204 */
[----:B------:R-:W-:-:S07]  /*0570*/  IMAD.WIDE R4, R9, 0x2, R4 ;  /* 0x0000000209047825 */ /* 0x000fce00078e0204 */
.L_x_679:
[C---:B------:R-:W-:Y:S02]  /*0580*/  IADD3 R6, P0, PT, R17.reuse, UR4, RZ ;  /* 0x0000000411067c10 */ /* 0x040fe4000ff1e0ff */
[----:B------:R-:W-:Y:S02]  /*0590*/  IADD3 R8, P1, PT, R17, UR18, RZ ;  /* 0x0000001211087c10 */ /* 0x000fe4000ff3e0ff */
[C---:B------:R-:W-:Y:S02]  /*05a0*/  IADD3.X R7, PT, PT, R15.reuse, UR5, RZ, P0, !PT ;  /* 0x000000050f077c10 */ /* 0x040fe400087fe4ff */
[----:B------:R-:W-:Y:S02]  /*05b0*/  IADD3.X R9, PT, PT, R15, UR19, RZ, P1, !PT ;  /* 0x000000130f097c10 */ /* 0x000fe40008ffe4ff */
[-C--:B------:R-:W-:Y:S01]  /*05c0*/  IADD3 R10, P0, PT, R4, R17.reuse, RZ ;  /* 0x00000011040a7210 */ /* 0x080fe20007f1e0ff */
[----:B------:R-:W2:Y:S01]  /*05d0*/  LDG.E.CONSTANT R25, desc[UR12][R6.64] ;  /* 0x0000000c06197981 */ /* 0x000ea2000c1e9900 */
[----:B------:R-:W-:-:S03]  /*05e0*/  IADD3 R12, P1, PT, R2, R17, RZ ;  /* 0x00000011020c7210 */ /* 0x000fc60007f3e0ff */
[----:B------:R-:W3:Y:S01]  /*05f0*/  LDG.E.CONSTANT R26, desc[UR12][R8.64] ;  /* 0x0000000c081a7981 */ /* 0x000ee2000c1e9900 */
[----:B------:R-:W-:Y:S01]  /*0600*/  IMAD.X R11, R5, 0x1, R15, P0 ;  /* 0x00000001050b7824 */ /* 0x000fe200000e060f */
[----:B------:R-:W-:Y:S02]  /*0610*/  IADD3.X R13, PT, PT, R3, R15, RZ, P1, !PT ;  /* 0x0000000f030d7210 */ /* 0x000fe40000ffe4ff */
[----:B------:R-:W4:Y:S04]  /*0620*/  LDG.E.CONSTANT R22, desc[UR12][R8.64+0x400] ;  /* 0x0004000c08167981 */ /* 0x000f28000c1e9900 */
[----:B------:R-:W5:Y:S04]  /*0630*/  LDG.E.CONSTANT R23, desc[UR12][R10.64] ;  /* 0x0000000c0a177981 */ /* 0x000f68000c1e9900 */
[----:B------:R-:W4:Y:S04]  /*0640*/  LDG.E.CONSTANT R20, desc[UR12][R12.64] ;  /* 0x0000000c0c147981 */ /* 0x000f28000c1e9900 */
[----:B------:R-:W4:Y:S01]  /*0650*/  LDG.E.CONSTANT R21, desc[UR12][R6.64+0x400] ;  /* 0x0004000c06157981 */ /* 0x000f22000c1e9900 */
[C---:B--2---:R-:W-:Y:S01]  /*0660*/  IMAD.U32 R27, R25.reuse, 0x10000, RZ ;  /* 0x00010000191b7824 */ /* 0x044fe200078e00ff */
[----:B------:R-:W-:-:S02]  /*0670*/  PRMT R25, R25, 0x7632, R25 ;  /* 0x0000763219197816 */ /* 0x000fc40000000019 */
[C---:B---3--:R-:W-:Y:S02]  /*0680*/  SHF.L.U32 R24, R26.reuse, 0x10, RZ ;  /* 0x000000101a187819 */ /* 0x048fe400000006ff */
[----:B------:R-:W-:Y:S01]  /*0690*/  PRMT R26, R26, 0x7632, R26 ;  /* 0x000076321a1a7816 */ /* 0x000fe2000000001a */
[----:B------:R-:W-:Y:S02]  /*06a0*/  IMAD.U32 R25, R25, 0x10000, RZ ;  /* 0x0001000019197824 */ /* 0x000fe400078e00ff */
[----:B------:R-:W-:Y:S01]  /*06b0*/  FFMA R24, R27, R24, R19 ;  /* 0x000000181b187223 */ /* 0x000fe20000000013 */
[----:B------:R-:W-:Y:S01]  /*06c0*/  SHF.L.U32 R26, R26, 0x10, RZ ;  /* 0x000000101a1a7819 */ /* 0x000fe200000006ff */
[----:B-----5:R-:W-:-:S04]  /*06d0*/  IMAD.U32 R19, R23, 0x10000, RZ ;  /* 0x0001000017137824 */ /* 0x020fc800078e00ff */
[----:B------:R-:W-:Y:S01]  /*06e0*/  FFMA R26, R25, R26, R24 ;  /* 0x0000001a191a7223 */ /* 0x000fe20000000018 */
[----:B------:R-:W-:Y:S01]  /*06f0*/  FFMA R18, R27, R19, R18 ;  /* 0x000000131b127223 */ /* 0x000fe20000000012 */
[----:B----4-:R-:W-:Y:S01]  /*0700*/  SHF.L.U32 R19, R20, 0x10, RZ ;  /* 0x0000001014137819 */ /* 0x010fe200000006ff */
[----:B------:R-:W2:Y:S01]  /*0710*/  LDG.E.CONSTANT R24, desc[UR12][R10.64+0x400] ;  /* 0x0004000c0a187981 */ /* 0x000ea2000c1e9900 */
[----:B------:R-:W-:-:S03]  /*0720*/  PRMT R23, R23, 0x7632, R23 ;  /* 0x0000763217177816 */ /* 0x000fc60000000017 */
[----:B------:R-:W-:Y:S02]  /*0730*/  FFMA R19, R27, R19, R16 ;  /* 0x000000131b137223 */ /* 0x000fe40000000010 */
[----:B------:R-:W3:Y:S01]  /*0740*/  LDG.E.CONSTANT R16, desc[UR12][R12.64+0x400] ;  /* 0x0004000c0c107981 */ /* 0x000ee2000c1e9900 */
[----:B------:R-:W-:Y:S01]  /*0750*/  PRMT R20, R20, 0x7632, R20 ;  /* 0x0000763214147816 */ /* 0x000fe20000000014 */
[----:B------:R-:W-:Y:S02]  /*0760*/  IMAD.U32 R23, R23, 0x10000, RZ ;  /* 0x0001000017177824 */ /* 0x000fe400078e00ff */
[----:B------:R-:W-:Y:S01]  /*0770*/  IMAD.U32 R28, R21, 0x10000, RZ ;  /* 0x00010000151c7824 */ /* 0x000fe200078e00ff */
[----:B------:R-:W-:Y:S01]  /*0780*/  SHF.L.U32 R20, R20, 0x10, RZ ;  /* 0x0000001014147819 */ /* 0x000fe200000006ff */
[C---:B------:R-:W-:Y:S01]  /*0790*/  FFMA R23, R25.reuse, R23, R18 ;  /* 0x0000001719177223 */ /* 0x040fe20000000012 */
[----:B------:R-:W4:Y:S03]  /*07a0*/  LDG.E.CONSTANT R27, desc[UR12][R10.64+0xc00] ;  /* 0x000c000c0a1b7981 */ /* 0x000f26000c1e9900 */
[----:B------:R-:W-:Y:S01]  /*07b0*/  FFMA R19, R25, R20, R19 ;  /* 0x0000001419137223 */ /* 0x000fe20000000013 */
[----:B------:R-:W5:Y:S04]  /*07c0*/  LDG.E.CONSTANT R18, desc[UR12][R6.64+0x800] ;  /* 0x0008000c06127981 */ /* 0x000f68000c1e9900 */
[----:B------:R-:W4:Y:S01]  /*07d0*/  LDG.E.CONSTANT R20, desc[UR12][R8.64+0x800] ;  /* 0x0008000c08147981 */ /* 0x000f22000c1e9900 */
[----:B------:R-:W-:-:S02]  /*07e0*/  SHF.L.U32 R25, R22, 0x10, RZ ;  /* 0x0000001016197819 */ /* 0x000fc400000006ff */
[----:B------:R-:W-:-:S03]  /*07f0*/  PRMT R22, R21, 0x7632, R22 ;  /* 0x0000763215167816 */ /* 0x000fc60000000016 */
[----:B------:R-:W-:Y:S01]  /*0800*/  FFMA R25, R28, R25, R26 ;  /* 0x000000191c197223 */ /* 0x000fe2000000001a */
[----:B------:R-:W4:Y:S04]  /*0810*/  LDG.E.CONSTANT R6, desc[UR12][R6.64+0xc00] ;  /* 0x000c000c06067981 */ /* 0x000f28000c1e9900 */
[----:B------:R-:W4:Y:S01]  /*0820*/  LDG.E.CONSTANT R8, desc[UR12][R8.64+0xc00] ;  /* 0x000c000c08087981 */ /* 0x000f22000c1e9900 */
[----:B--2---:R-:W-:-:S04]  /*0830*/  IMAD.U32 R26, R24, 0x10000, RZ ;  /* 0x00010000181a7824 */ /* 0x004fc800078e00ff */
[----:B------:R-:W-:Y:S01]  /*0840*/  FFMA R23, R28, R26, R23 ;  /* 0x0000001a1c177223 */ /* 0x000fe20000000017 */
[----:B---3--:R-:W-:Y:S02]  /*0850*/  SHF.L.U32 R26, R16, 0x10, RZ ;  /* 0x00000010101a7819 */ /* 0x008fe400000006ff */
[C---:B------:R-:W-:Y:S01]  /*0860*/  PRMT R16, R22.reuse, 0x7632, R16 ;  /* 0x0000763216107816 */ /* 0x040fe20000000010 */
[----:B------:R-:W-:-:S03]  /*0870*/  IMAD.U32 R22, R22, 0x10000, RZ ;  /* 0x0001000016167824 */ /* 0x000fc600078e00ff */
[----:B------:R-:W-:Y:S02]  /*0880*/  SHF.L.U32 R21, R16, 0x10, RZ ;  /* 0x0000001010157819 */ /* 0x000fe400000006ff */
[----:B------:R-:W-:Y:S01]  /*0890*/  PRMT R16, R24, 0x7632, R16 ;  /* 0x0000763218107816 */ /* 0x000fe20000000010 */
[----:B------:R-:W-:Y:S02]  /*08a0*/  FFMA R19, R28, R26, R19 ;  /* 0x0000001a1c137223 */ /* 0x000fe40000000013 */
[----:B------:R-:W-:Y:S01]  /*08b0*/  FFMA R24, R22, R21, R25 ;  /* 0x0000001516187223 */ /* 0x000fe20000000019 */
[----:B-----5:R-:W-:Y:S01]  /*08c0*/  SHF.L.U32 R21, R18, 0x10, RZ ;  /* 0x0000001012157819 */ /* 0x020fe200000006ff */
[----:B------:R-:W-:Y:S01]  /*08d0*/  IMAD.U32 R26, R16, 0x10000, RZ ;  /* 0x00010000101a7824 */ /* 0x000fe200078e00ff */
[----:B------:R-:W2:Y:S01]  /*08e0*/  LDG.E.CONSTANT R28, desc[UR12][R12.64+0xc00] ;  /* 0x000c000c0c1c7981 */ /* 0x000ea2000c1e9900 */
[----:B----4-:R-:W-:Y:S02]  /*08f0*/  IMAD.U32 R25, R20, 0x10000, RZ ;  /* 0x0001000014197824 */ /* 0x010fe400078e00ff */
[----:B------:R-:W-:-:S02]  /*0900*/  FFMA R26, R22, R26, R23 ;  /* 0x0000001a161a7223 */ /* 0x000fc40000000017 */
[----:B------:R-:W-:Y:S01]  /*0910*/  FFMA R25, R21, R25, R24 ;  /* 0x0000001915197223 */ /* 0x000fe20000000018 */
[----:B------:R-:W3:Y:S04]  /*0920*/  LDG.E.CONSTANT R23, desc[UR12][R12.64+0x800] ;  /* 0x0008000c0c177981 */ /* 0x000ee8000c1e9900 */
[----:B------:R0:W4:Y:S01]  /*0930*/  LDG.E.CONSTANT R24, desc[UR12][R10.64+0x800] ;  /* 0x0008000c0a187981 */ /* 0x000122000c1e9900 */
[----:B------:R-:W-:Y:S02]  /*0940*/  PRMT R16, R16, 0x7632, R16 ;  /* 0x0000763210107816 */ /* 0x000fe40000000010 */
[----:B------:R-:W-:Y:S02]  /*0950*/  PRMT R20, R18, 0x7632, R20 ;  /* 0x0000763212147816 */ /* 0x000fe40000000014 */
[----:B------:R-:W-:-:S02]  /*0960*/  SHF.L.U32 R18, R16, 0x10, RZ ;  /* 0x0000001010127819 */ /* 0x000fc400000006ff */
[----:B------:R-:W-:Y:S02]  /*0970*/  IADD3 R14, PT, PT, R14, 0x400, RZ ;  /* 0x000004000e0e7810 */ /* 0x000fe40007ffe0ff */
[----:B------:R-:W-:Y:S01]  /*0980*/  PRMT R29, R20, 0x7632, R29 ;  /* 0x00007632141d7816 */ /* 0x000fe2000000001d */
[----:B------:R-:W-:Y:S01]  /*0990*/  FFMA R18, R22, R18, R19 ;  /* 0x0000001216127223 */ /* 0x000fe20000000013 */
[----:B------:R-:W-:Y:S02]  /*09a0*/  SHF.L.U32 R16, R20, 0x10, RZ ;  /* 0x0000001014107819 */ /* 0x000fe400000006ff */
[----:B------:R-:W-:Y:S01]  /*09b0*/  ISETP.GE.AND P0, PT, R14, UR6, PT ;  /* 0x000000060e007c0c */ /* 0x000fe2000bf06270 */
[----:B------:R-:W-:Y:S01]  /*09c0*/  IMAD.U32 R29, R29, 0x10000, RZ ;  /* 0x000100001d1d7824 */ /* 0x000fe200078e00ff */
[----:B0-----:R-:W-:Y:S01]  /*09d0*/  SHF.L.U32 R10, R6, 0x10, RZ ;  /* 0x00000010060a7819 */ /* 0x001fe200000006ff */
[----:B------:R-:W-:Y:S01]  /*09e0*/  IMAD.U32 R11, R8, 0x10000, RZ ;  /* 0x00010000080b7824 */ /* 0x000fe200078e00ff */
[----:B------:R-:W-:Y:S01]  /*09f0*/  PRMT R6, R6, 0x7632, R6 ;  /* 0x0000763206067816 */ /* 0x000fe20000000006 */
[----:B------:R-:W-:Y:S01]  /*0a00*/  FFMA R25, R16, R29, R25 ;  /* 0x0000001d10197223 */ /* 0x000fe20000000019 */
[----:B------:R-:W-:-:S02]  /*0a10*/  PRMT R8, R8, 0x7632, R8 ;  /* 0x0000763208087816 */ /* 0x000fc40000000008 */
[----:B------:R-:W-:Y:S01]  /*0a20*/  SHF.L.U32 R6, R6, 0x10, RZ ;  /* 0x0000001006067819 */ /* 0x000fe200000006ff */
[----:B------:R-:W-:Y:S01]  /*0a30*/  FFMA R11, R10, R11, R25 ;  /* 0x0000000b0a0b7223 */ /* 0x000fe20000000019 */
[----:B------:R-:W-:Y:S02]  /*0a40*/  SHF.L.U32 R8, R8, 0x10, RZ ;  /* 0x0000001008087819 */ /* 0x000fe400000006ff */
[----:B------:R-:W-:-:S03]  /*0a50*/  IADD3 R17, P1, PT, R17, 0x1000, RZ ;  /* 0x0000100011117810 */ /* 0x000fc60007f3e0ff */
[----:B------:R-:W-:Y:S01]  /*0a60*/  FFMA R19, R6, R8, R11 ;  /* 0x0000000806137223 */ /* 0x000fe2000000000b */
[----:B------:R-:W-:Y:S02]  /*0a70*/  IADD3.X R15, PT, PT, RZ, R15, RZ, P1, !PT ;  /* 0x0000000fff0f7210 */ /* 0x000fe40000ffe4ff */
[C---:B---3--:R-:W-:Y:S02]  /*0a80*/  SHF.L.U32 R9, R23.reuse, 0x10, RZ ;  /* 0x0000001017097819 */ /* 0x048fe400000006ff */
[----:B------:R-:W-:Y:S02]  /*0a90*/  PRMT R23, R23, 0x7632, R23 ;  /* 0x0000763217177816 */ /* 0x000fe40000000017 */
[C---:B----4-:R-:W-:Y:S02]  /*0aa0*/  SHF.L.U32 R7, R24.reuse, 0x10, RZ ;  /* 0x0000001018077819 */ /* 0x050fe400000006ff */
[----:B------:R-:W-:Y:S01]  /*0ab0*/  PRMT R24, R24, 0x7632, R24 ;  /* 0x0000763218187816 */ /* 0x000fe20000000018 */
[----:B------:R-:W-:Y:S01]  /*0ac0*/  FFMA R9, R21, R9, R18 ;  /* 0x0000000915097223 */ /* 0x000fe20000000012 */
[----:B------:R-:W-:Y:S01]  /*0ad0*/  SHF.L.U32 R12, R23, 0x10, RZ ;  /* 0x00000010170c7819 */ /* 0x000fe200000006ff */
[----:B------:R-:W-:-:S02]  /*0ae0*/  FFMA R7, R21, R7, R26 ;  /* 0x0000000715077223 */ /* 0x000fc4000000001a */
[----:B------:R-:W-:Y:S01]  /*0af0*/  IMAD.U32 R24, R24, 0x10000, RZ ;  /* 0x0001000018187824 */ /* 0x000fe200078e00ff */
[C---:B------:R-:W-:Y:S01]  /*0b00*/  SHF.L.U32 R18, R27.reuse, 0x10, RZ ;  /* 0x000000101b127819 */ /* 0x040fe200000006ff */
[C---:B------:R-:W-:Y:S01]  /*0b10*/  FFMA R9, R16.reuse, R12, R9 ;  /* 0x0000000c10097223 */ /* 0x040fe20000000009 */
[----:B------:R-:W-:Y:S01]  /*0b20*/  PRMT R27, R27, 0x7632, R27 ;  /* 0x000076321b1b7816 */ /* 0x000fe2000000001b */
[----:B------:R-:W-:Y:S01]  /*0b30*/  FFMA R7, R16, R24, R7 ;  /* 0x0000001810077223 */ /* 0x000fe20000000007 */
[C---:B--2---:R-:W-:Y:S01]  /*0b40*/  PRMT R12, R28.reuse, 0x7632, R12 ;  /* 0x000076321c0c7816 */ /* 0x044fe2000000000c */
[----:B------:R-:W-:Y:S02]  /*0b50*/  IMAD.U32 R28, R28, 0x10000, RZ ;  /* 0x000100001c1c7824 */ /* 0x000fe400078e00ff */
[----:B------:R-:W-:Y:S01]  /*0b60*/  FFMA R7, R10, R18, R7 ;  /* 0x000000120a077223 */ /* 0x000fe20000000007 */
[----:B------:R-:W-:Y:S01]  /*0b70*/  SHF.L.U32 R12, R12, 0x10, RZ ;  /* 0x000000100c0c7819 */ /* 0x000fe200000006ff */
[----:B------:R-:W-:-:S02]  /*0b80*/  IMAD.U32 R18, R27, 0x10000, RZ ;  /* 0x000100001b127824 */ /* 0x000fc400078e00ff */
[----:B------:R-:W-:Y:S02]  /*0b90*/  FFMA R9, R10, R28, R9 ;  /* 0x0000001c0a097223 */ /* 0x000fe40000000009 */
[C---:B------:R-:W-:Y:S02]  /*0ba0*/  FFMA R18, R6.reuse, R18, R7 ;  /* 0x0000001206127223 */ /* 0x040fe40000000007 */
[----:B------:R-:W-:Y:S01]  /*0bb0*/  FFMA R16, R6, R12, R9 ;  /* 0x0000000c06107223 */ /* 0x000fe20000000009 */
[----:B------:R-:W-:Y:S06]  /*0bc0*/  @!P0 BRA `(.L_x_679) ;  /* 0xfffffff8006c8947 */ /* 0x000fec000383ffff */
.L_x_675:
[----:B------:R-:W-:Y:S05]  /*0bd0*/  BSYNC.RECONVERGENT B0 ;  /* 0x0000000000007941 */ /* 0x000fea0003800200 */
.L_x_674:
[----:B------:R-:W-:Y:S02]  /*0be0*/  ULOP3.LUT UR8, UR14, 0x1, URZ, 0xc0, !UPT ;  /* 0x000000010e087892 */ /* 0x000fe4000f8ec0ff */
[----:B------:R-:W-:Y:S01]  /*0bf0*/  IMAD.U32 R7, RZ, RZ, UR14 ;  /* 0x0000000eff077e24 */ /* 0x000fe2000f8e00ff */
[----:B------:R-:W-:Y:S01]  /*0c00*/  MOV R11, UR14 ;  /* 0x0000000e000b7c02 */ /* 0x000fe20008000f00 */
[----:B------:R-:W-:Y:S01]  /*0c10*/  UISETP.NE.U32.AND UP0, UPT, UR8, 0x1, UPT ;  /* 0x000000010800788c */ /* 0x000fe2000bf05070 */
[----:B------:R-:W-:-:S05]  /*0c20*/  MOV R5, UR14 ;  /* 0x0000000e00057c02 */ /* 0x000fca0008000f00 */
[----:B------:R-:W-:-:S04]  /*0c30*/  PLOP3.LUT P0, PT, PT, PT, UP0, 0x80, 0x8 ;  /* 0x000000000008781c */ /* 0x000fc80003f0f008 */
[----:B------:R-:W-:-:S13]  /*0c40*/  ISETP.NE.OR P0, PT, R0, RZ, P0 ;  /* 0x000000ff0000720c */ /* 0x000fda0000705670 */
[----:B------:R-:W0:Y:S01]  /*0c50*/  @!P0 LDC.64 R2, c[0x0][0x388] ;  /* 0x0000e200ff028b82 */ /* 0x000e220000000a00 */
[----:B------:R-:W-:Y:S01]  /*0c60*/  VOTEU.ALL UP0, P0 ;  /* 0x0000000000ff7886 */ /* 0x000fe20000000000 */
[----:B------:R-:W-:-:S04]  /*0c70*/  @!P0 IMAD.SHL.U32 R11, R11, 0x2, RZ ;  /* 0x000000020b0b8824 */ /* 0x000fc800078e00ff */
        /* <DEDUP_REMOVED lines=12> */
[----:B--2---:R-:W-:Y:S01]  /*0d40*/  @!P0 SHF.L.U32 R10, R8, 0x10, RZ ;  /* 0x00000010080a8819 */ /* 0x004fe200000006ff */
[----:B---3--:R-:W-:Y:S01]  /*0d50*/  @!P0 IMAD.U32 R11, R6, 0x10000, RZ ;  /* 0x00010000060b8824 */ /* 0x008fe200078e00ff */
[----:B----4-:R-:W-:-:S03]  /*0d60*/  @!P0 SHF.L.U32 R13, R4, 0x10, RZ ;  /* 0x00000010040d8819 */ /* 0x010fc600000006ff */
[----:B------:R-:W-:Y:S01]  /*0d70*/  @!P0 FFMA R19, R10, R11, R19 ;  /* 0x0000000b0a138223 */ /* 0x000fe20000000013 */
[----:B-----5:R-:W-:Y:S02]  /*0d80*/  @!P0 IMAD.U32 R15, R2, 0x10000, RZ ;  /* 0x00010000020f8824 */ /* 0x020fe400078e00ff */
[C---:B------:R-:W-:Y:S02]  /*0d90*/  @!P0 FFMA R18, R10.reuse, R13, R18 ;  /* 0x0000000d0a128223 */ /* 0x040fe40000000012 */
        /* <DEDUP_REMOVED lines=45> */
[----:B------:R-:W-:Y:S01]  /*1070*/  IMAD.MOV.U32 R8, RZ, RZ, RZ ;  /* 0x000000ffff087224 */ /* 0x000fe200078e00ff */
        /* <DEDUP_REMOVED lines=51> */
[----:B------:R-:W-:-:S02]  /*13b0*/  IMAD.MOV.U32 R8, RZ, RZ, RZ ;  /* 0x000000ffff087224 */ /* 0x000fc400078e00ff */
[----:B-1----:R-:W-:Y:S01]  /*13c0*/  FADD R7, R0, R7 ;  /* 0x0000000700077221 */ /* 0x002fe20000000000 */
[----:B--2---:R-:W-:Y:S01]  /*13d0*/  FADD R11, R4, R9 ;  /* 0x00000009040b7221 */ /* 0x004fe20000000000 */
[----:B---3--:R-:W-:Y:S01]  /*13e0*/  FADD R13, R6, R13 ;  /* 0x0000000d060d7221 */ /* 0x008fe20000000000 */
[----:B------:R-:W-:Y:S01]  /*13f0*/  IMAD.U32 R9, RZ, RZ, UR6 ;  /* 0x00000006ff097e24 */ /* 0x000fe2000f8e00ff */
[----:B------:R-:W-:-:S03]  /*1400*/  MOV R15, UR6 ;  /* 0x00000006000f7c02 */ /* 0x000fc60008000f00 */
[----:B------:R-:W-:Y:S02]  /*1410*/  VIADD R9, R9, UR11 ;  /* 0x0000000b09097c36 */ /* 0x000fe40008000000 */
[----:B----4-:R-:W-:Y:S01]  /*1420*/  IMAD.U32 R3, RZ, RZ, UR5 ;  /* 0x00000005ff037e24 */ /* 0x010fe2000f8e00ff */
[----:B0-----:R-:W-:Y:S02]  /*1430*/  MOV R4, UR4 ;  /* 0x0000000400047c02 */ /* 0x001fe40008000f00 */
[----:B-----5:R-:W-:Y:S02]  /*1440*/  @P0 SHF.L.U32 R5, R2, 0x10, RZ ;  /* 0x0000001002050819 */ /* 0x020fe400000006ff */
[----:B------:R-:W-:Y:S02]  /*1450*/  MOV R2, UR4 ;  /* 0x0000000400027c02 */ /* 0x000fe40008000f00 */
[----:B------:R-:W-:Y:S02]  /*1460*/  @P1 MOV R8, R5 ;  /* 0x0000000500081202 */ /* 0x000fe40000000f00 */
[----:B------:R-:W-:Y:S01]  /*1470*/  MOV R5, UR5 ;  /* 0x0000000500057c02 */ /* 0x000fe20008000f00 */
[----:B------:R-:W-:Y:S01]  /*1480*/  UIMAD.WIDE.U32 UR4, UR10, 0x2, UR4 ;  /* 0x000000020a0478a5 */ /* 0x000fe2000f8e0004 */
[----:B------:R-:W-:-:S04]  /*1490*/  IMAD.WIDE.U32 R2, R15, 0x2, R2 ;  /* 0x000000020f027825 */ /* 0x000fc800078e0002 */
[--C-:B------:R-:W-:Y:S01]  /*14a0*/  FADD R0, R7, R8.reuse ;  /* 0x0000000807007221 */ /* 0x100fe20000000000 */
[--C-:B------:R-:W-:Y:S01]  /*14b0*/  FADD R6, R11, R8.reuse ;  /* 0x000000080b067221 */ /* 0x100fe20000000000 */
[----:B------:R-:W-:Y:S01]  /*14c0*/  FADD R7, R13, R8 ;  /* 0x000000080d077221 */ /* 0x000fe20000000000 */
[----:B------:R-:W-:Y:S02]  /*14d0*/  IMAD.WIDE.U32 R4, R9, 0x2, R4 ;  /* 0x0000000209047825 */ /* 0x000fe400078e0004 */
[----:B------:R-:W-:Y:S02]  /*14e0*/  F2FP.BF16.F32.PACK_AB R0, RZ, R0 ;  /* 0x00000000ff00723e */ /* 0x000fe400000010ff */
[----:B------:R-:W-:Y:S02]  /*14f0*/  F2FP.BF16.F32.PACK_AB R8, RZ, R6 ;  /* 0x00000006ff08723e */ /* 0x000fe400000010ff */
[----:B------:R-:W-:Y:S02]  /*1500*/  F2FP.BF16.F32.PACK_AB R9, RZ, R7 ;  /* 0x00000007ff09723e */ /* 0x000fe400000010ff */
[----:B------:R-:W-:-:S02]  /*1510*/  MOV R6, UR4 ;  /* 0x0000000400067c02 */ /* 0x000fc40008000f00 */
[----:B------:R-:W-:-:S05]  /*1520*/  MOV R7, UR5 ;  /* 0x0000000500077c02 */ /* 0x000fca0008000f00 */
[----:B------:R-:W-:Y:S04]  /*1530*/  STG.E.U16 desc[UR12][R6.64], R0 ;  /* 0x0000000006007986 */ /* 0x000fe8000c10150c */
[----:B------:R-:W-:Y:S04]  /*1540*/  STG.E.U16 desc[UR12][R2.64], R8 ;  /* 0x0000000802007986 */ /* 0x000fe8000c10150c */
[----:B------:R-:W-:Y:S01]  /*1550*/  STG.E.U16 desc[UR12][R4.64], R9 ;  /* 0x0000000904007986 */ /* 0x000fe2000c10150c */
[----:B------:R-:W-:Y:S05]  /*1560*/  EXIT ;  /* 0x000000000000794d */ /* 0x000fea0003800000 */
.L_x_680:
        /* <DEDUP_REMOVED lines=9> */
.L_x_975:


//--------------------- .text._Z19gemv_kernel_batchedI13__nv_bfloat1614__nv_bfloat162Li256ELi2EEvPKT_S4_S4_PS2_iib --------------------------
	.section	.text._Z19gemv_kernel_batchedI13__nv_bfloat1614__nv_bfloat162Li256ELi2EEvPKT_S4_S4_PS2_iib,"ax",@progbits
	.align	128
        .global         _Z19gemv_kernel_batchedI13__nv_bfloat1614__nv_bfloat162Li256ELi2EEvPKT_S4_S4_PS2_iib
        .type           _Z19gemv_kernel_batchedI13__nv_bfloat1614__nv_bfloat162Li256ELi2EEvPKT_S4_S4_PS2_iib,@function
        .size           _Z19gemv_kernel_batchedI13__nv_bfloat1614__nv_bfloat162Li256ELi2EEvPKT_S4_S4_PS2_iib,(.L_x_976 - _Z19gemv_kernel_batchedI13__nv_bfloat1614__nv_bfloat162Li256ELi2EEvPKT_S4_S4_PS2_iib)
        .other          _Z19gemv_kernel_batchedI13__nv_bfloat1614__nv_bfloat162Li256ELi2EEvPKT_S4_S4_PS2_iib,@"STO_CUDA_ENTRY STV_DEFAULT"
_Z19gemv_kernel_batchedI13__nv_bfloat1614__nv_bfloat162Li256ELi2EEvPKT_S4_S4_PS2_iib:
.text._Z19gemv_kernel_batchedI13__nv_bfloat1614__nv_bfloat162Li256ELi2EEvPKT_S4_S4_PS2_iib:
        /* <DEDUP_REMOVED lines=9> */
[----:B------:R-:W-:Y:S02]  /*0090*/  HFMA2 R12, -RZ, RZ, 0, 0 ;  /* 0x00000000ff0c7431 */ /* 0x000fe400000001ff */
[----:B------:R-:W-:Y:S01]  /*00a0*/  IMAD.MOV.U32 R18, RZ, RZ, RZ ;  /* 0x000000ffff127224 */ /* 0x000fe200078e00ff */
[----:B------:R-:W3:Y:S01]  /*00b0*/  LDCU.64 UR8, c[0x0][0x388] ;  /* 0x00007100ff0877ac */ /* 0x000ee20008000a00 */
        /* <DEDUP_REMOVED lines=20> */
[----:B------:R-:W-:Y:S01]  /*0200*/  MOV R18, RZ ;  /* 0x000000ff00127202 */ /* 0x000fe20000000f00 */
[----:B------:R-:W-:Y:S01]  /*0210*/  IMAD.MOV.U32 R12, RZ, RZ, RZ ;  /* 0x000000ffff0c7224 */ /* 0x000fe200078e00ff */
[----:B------:R-:W-:Y:S01]  /*0220*/  LOP3.LUT R10, R10, 0x3, RZ, 0xc0, !PT ;  /* 0x000000030a0a7812 */ /* 0x000fe200078ec0ff */
[----:B------:R-:W-:-:S03]  /*0230*/  IMAD.WIDE.U32 R6, R14, 0x4, R4 ;  /* 0x000000040e067825 */ /* 0x000fc600078e0004 */
[----:B------:R-:W-:Y:S01]  /*0240*/  IADD3 R10, PT, PT, -R10, RZ, RZ ;  /* 0x000000ff0a0a7210 */ /* 0x000fe20007ffe1ff */
[----:B------:R-:W-:Y:S02]  /*0250*/  IMAD.MOV.U32 R0, RZ, RZ, R14 ;  /* 0x000000ffff007224 */ /* 0x000fe400078e000e */
[----:B0-----:R-:W-:Y:S01]  /*0260*/  IMAD.WIDE.U32 R4, R14, 0x4, R8 ;  /* 0x000000040e047825 */ /* 0x001fe200078e0008 */
[----:B-1----:R-:W-:-:S04]  /*0270*/  IADD3 R8, P1, PT, R6, UR4, RZ ;  /* 0x0000000406087c10 */ /* 0x002fc8000ff3e0ff */
[----:B------:R-:W-:-:S09]  /*0280*/  IADD3.X R9, PT, PT, R7, UR5, RZ, P1, !PT ;  /* 0x0000000507097c10 */ /* 0x000fd20008ffe4ff */
.L_x_685:
[----:B------:R-:W-:Y:S01]  /*0290*/  IMAD.WIDE R6, R15, 0x2, R4 ;  /* 0x000000020f067825 */ /* 0x000fe200078e0204 */
[----:B------:R0:W2:Y:S04]  /*02a0*/  LDG.E.CONSTANT R11, desc[UR6][R8.64] ;  /* 0x00000006080b7981 */ /* 0x0000a8000c1e9900 */
[----:B------:R1:W3:Y:S04]  /*02b0*/  LDG.E.CONSTANT R20, desc[UR6][R4.64] ;  /* 0x0000000604147981 */ /* 0x0002e8000c1e9900 */
[----:B------:R-:W4:Y:S01]  /*02c0*/  LDG.E.CONSTANT R6, desc[UR6][R6.64] ;  /* 0x0000000606067981 */ /* 0x000f22000c1e9900 */
[----:B------:R-:W-:Y:S01]  /*02d0*/  IADD3 R10, PT, PT, R10, 0x1, RZ ;  /* 0x000000010a0a7810 */ /* 0x000fe20007ffe0ff */
[----:B------:R-:W-:Y:S01]  /*02e0*/  VIADD R0, R0, 0x100 ;  /* 0x0000010000007836 */ /* 0x000fe20000000000 */
[----:B0-----:R-:W-:-:S02]  /*02f0*/  IADD3 R8, P3, PT, R8, 0x400, RZ ;  /* 0x0000040008087810 */ /* 0x001fc40007f7e0ff */
[----:B------:R-:W-:Y:S02]  /*0300*/  ISETP.NE.AND P1, PT, R10, RZ, PT ;  /* 0x000000ff0a00720c */ /* 0x000fe40003f25270 */
[----:B-1----:R-:W-:Y:S02]  /*0310*/  IADD3 R4, P2, PT, R4, 0x400, RZ ;  /* 0x0000040004047810 */ /* 0x002fe40007f5e0ff */
[----:B------:R-:W-:Y:S02]  /*0320*/  IADD3.X R9, PT, PT, RZ, R9, RZ, P3, !PT ;  /* 0x00000009ff097210 */ /* 0x000fe40001ffe4ff */
[----:B------:R-:W-:Y:S01]  /*0330*/  IADD3.X R5, PT, PT, RZ, R5, RZ, P2, !PT ;  /* 0x00000005ff057210 */ /* 0x000fe200017fe4ff */
[C---:B--2---:R-:W-:Y:S01]  /*0340*/  IMAD.U32 R19, R11.reuse, 0x10000, RZ ;  /* 0x000100000b137824 */ /* 0x044fe200078e00ff */
[----:B------:R-:W-:Y:S02]  /*0350*/  PRMT R11, R11, 0x7632, R11 ;  /* 0x000076320b0b7816 */ /* 0x000fe4000000000b */
[----:B---3--:R-:W-:-:S02]  /*0360*/  SHF.L.U32 R21, R20, 0x10, RZ ;  /* 0x0000001014157819 */ /* 0x008fc400000006ff */
[----:B------:R-:W-:Y:S01]  /*0370*/  PRMT R20, R20, 0x7632, R20 ;  /* 0x0000763214147816 */ /* 0x000fe20000000014 */
[----:B------:R-:W-:Y:S02]  /*0380*/  IMAD.U32 R11, R11, 0x10000, RZ ;  /* 0x000100000b0b7824 */ /* 0x000fe400078e00ff */
[----:B----4-:R-:W-:Y:S01]  /*0390*/  IMAD.U32 R23, R6, 0x10000, RZ ;  /* 0x0001000006177824 */ /* 0x010fe200078e00ff */
[----:B------:R-:W-:Y:S01]  /*03a0*/  SHF.L.U32 R20, R20, 0x10, RZ ;  /* 0x0000001014147819 */ /* 0x000fe200000006ff */
[C---:B------:R-:W-:Y:S02]  /*03b0*/  FFMA R18, R19.reuse, R21, R18 ;  /* 0x0000001513127223 */ /* 0x040fe40000000012 */
[--C-:B------:R-:W-:Y:S01]  /*03c0*/  FFMA R22, R19, R23, R12.reuse ;  /* 0x0000001713167223 */ /* 0x100fe2000000000c */
[----:B------:R-:W-:Y:S01]  /*03d0*/  PRMT R12, R6, 0x7632, R12 ;  /* 0x00007632060c7816 */ /* 0x000fe2000000000c */
[----:B------:R-:W-:-:S04]  /*03e0*/  FFMA R18, R11, R20, R18 ;  /* 0x000000140b127223 */ /* 0x000fc80000000012 */
[----:B------:R-:W-:-:S04]  /*03f0*/  IMAD.U32 R7, R12, 0x10000, RZ ;  /* 0x000100000c077824 */ /* 0x000fc800078e00ff */
[----:B------:R-:W-:Y:S01]  /*0400*/  FFMA R12, R11, R7, R22 ;  /* 0x000000070b0c7223 */ /* 0x000fe20000000016 */
[----:B------:R-:W-:Y:S06]  /*0410*/  @P1 BRA `(.L_x_685) ;  /* 0xfffffffc009c1947 */ /* 0x000fec000383ffff */
.L_x_684:
[----:B------:R-:W-:Y:S05]  /*0420*/  BSYNC.RECONVERGENT B1 ;  /* 0x0000000000017941 */ /* 0x000fea0003800200 */
.L_x_683:
[----:B------:R-:W-:Y:S05]  /*0430*/  @!P0 BRA `(.L_x_682) ;  /* 0x0000000400408947 */ /* 0x000fea0003800000 */
[----:B------:R-:W0:Y:S01]  /*0440*/  LDC.64 R6, c[0x0][0x388] ;  /* 0x0000e200ff067b82 */ /* 0x000e220000000a00 */
[----:B------:R-:W-:-:S04]  /*0450*/  IMAD.WIDE.U32 R4, R0, 0x4, RZ ;  /* 0x0000000400047825 */ /* 0x000fc800078e00ff */
[----:B------:R-:W-:Y:S01]  /*0460*/  IMAD.MOV.U32 R21, RZ, RZ, R4 ;  /* 0x000000ffff157224 */ /* 0x000fe200078e0004 */
[----:B------:R-:W-:Y:S01]  /*0470*/  MOV R19, R5 ;  /* 0x0000000500137202 */ /* 0x000fe20000000f00 */
[----:B0-----:R-:W-:-:S07]  /*0480*/  IMAD.WIDE R4, R15, 0x2, R6 ;  /* 0x000000020f047825 */ /* 0x001fce00078e0206 */
.L_x_686:
[----:B------:R-:W-:Y:S02]  /*0490*/  IADD3 R6, P0, PT, R2, R21, RZ ;  /* 0x0000001502067210 */ /* 0x000fe40007f1e0ff */
[----:B------:R-:W-:-:S03]  /*04a0*/  IADD3 R8, P1, PT, R21, UR8, RZ ;  /* 0x0000000815087c10 */ /* 0x000fc6000ff3e0ff */
[----:B------:R-:W-:Y:S01]  /*04b0*/  IMAD.X R7, R3, 0x1, R19, P0 ;  /* 0x0000000103077824 */ /* 0x000fe200000e0613 */
[----:B------:R-:W-:-:S04]  /*04c0*/  IADD3.X R9, PT, PT, R19, UR9, RZ, P1, !PT ;  /* 0x0000000913097c10 */ /* 0x000fc80008ffe4ff */
        /* <DEDUP_REMOVED lines=8> */
[----:B--2---:R-:W-:Y:S01]  /*0550*/  IMAD.U32 R27, R25, 0x10000, RZ ;  /* 0x00010000191b7824 */ /* 0x004fe200078e00ff */
[----:B---3--:R-:W-:-:S05]  /*0560*/  SHF.L.U32 R23, R24, 0x10, RZ ;  /* 0x0000001018177819 */ /* 0x008fca00000006ff */
[----:B------:R-:W-:Y:S02]  /*0570*/  FFMA R23, R27, R23, R18 ;  /* 0x000000171b177223 */ /* 0x000fe40000000012 */
[----:B------:R-:W2:Y:S01]  /*0580*/  LDG.E.CONSTANT R18, desc[UR6][R6.64+0x400] ;  /* 0x0004000606127981 */ /* 0x000ea2000c1e9900 */
[----:B-----5:R-:W-:Y:S01]  /*0590*/  IMAD.U32 R28, R26, 0x10000, RZ ;  /* 0x000100001a1c7824 */ /* 0x020fe200078e00ff */
[----:B------:R-:W-:Y:S02]  /*05a0*/  PRMT R26, R24, 0x7632, R26 ;  /* 0x00007632181a7816 */ /* 0x000fe4000000001a */
[----:B------:R-:W-:Y:S01]  /*05b0*/  PRMT R25, R25, 0x7632, R25 ;  /* 0x0000763219197816 */ /* 0x000fe20000000019 */
[----:B------:R-:W-:Y:S01]  /*05c0*/  FFMA R12, R27, R28, R12 ;  /* 0x0000001c1b0c7223 */ /* 0x000fe2000000000c */
[C---:B------:R-:W-:Y:S02]  /*05d0*/  PRMT R27, R26.reuse, 0x7632, R27 ;  /* 0x000076321a1b7816 */ /* 0x040fe4000000001b */
[----:B------:R-:W-:Y:S01]  /*05e0*/  SHF.L.U32 R24, R25, 0x10, RZ ;  /* 0x0000001019187819 */ /* 0x000fe200000006ff */
[----:B------:R-:W3:Y:S01]  /*05f0*/  LDG.E.CONSTANT R28, desc[UR6][R8.64+0xc00] ;  /* 0x000c0006081c7981 */ /* 0x000ee2000c1e9900 */
[----:B------:R-:W-:Y:S01]  /*0600*/  SHF.L.U32 R27, R27, 0x10, RZ ;  /* 0x000000101b1b7819 */ /* 0x000fe200000006ff */
[----:B------:R-:W-:-:S02]  /*0610*/  IMAD.U32 R26, R26, 0x10000, RZ ;  /* 0x000100001a1a7824 */ /* 0x000fc400078e00ff */
[----:B------:R-:W5:Y:S02]  /*0620*/  LDG.E.CONSTANT R25, desc[UR6][R10.64+0x800] ;  /* 0x000800060a197981 */ /* 0x000f64000c1e9900 */
[C---:B------:R-:W-:Y:S01]  /*0630*/  FFMA R27, R24.reuse, R27, R12 ;  /* 0x0000001b181b7223 */ /* 0x040fe2000000000c */
[----:B------:R-:W-:Y:S01]  /*0640*/  FFMA R23, R24, R26, R23 ;  /* 0x0000001a18177223 */ /* 0x000fe20000000017 */
[----:B----4-:R-:W-:Y:S01]  /*0650*/  SHF.L.U32 R12, R20, 0x10, RZ ;  /* 0x00000010140c7819 */ /* 0x010fe200000006ff */
[----:B------:R-:W-:Y:S02]  /*0660*/  IMAD.U32 R26, R22, 0x10000, RZ ;  /* 0x00010000161a7824 */ /* 0x000fe400078e00ff */
[----:B--2---:R-:W-:-:S04]  /*0670*/  IMAD.U32 R24, R18, 0x10000, RZ ;  /* 0x0001000012187824 */ /* 0x004fc800078e00ff */
[C---:B------:R-:W-:Y:S01]  /*0680*/  FFMA R12, R24.reuse, R12, R23 ;  /* 0x0000000c180c7223 */ /* 0x040fe20000000017 */
[----:B------:R-:W-:Y:S02]  /*0690*/  FFMA R23, R24, R26, R27 ;  /* 0x0000001a18177223 */ /* 0x000fe4000000001b */
[----:B------:R5:W2:Y:S04]  /*06a0*/  LDG.E.CONSTANT R24, desc[UR6][R8.64+0x800] ;  /* 0x0008000608187981 */ /* 0x000aa8000c1e9900 */
[----:B------:R-:W4:Y:S04]  /*06b0*/  LDG.E.CONSTANT R26, desc[UR6][R6.64+0x800] ;  /* 0x00080006061a7981 */ /* 0x000f28000c1e9900 */
[----:B------:R2:W4:Y:S01]  /*06c0*/  LDG.E.CONSTANT R27, desc[UR6][R6.64+0xc00] ;  /* 0x000c0006061b7981 */ /* 0x000522000c1e9900 */
[----:B------:R-:W-:-:S02]  /*06d0*/  PRMT R18, R18, 0x7632, R18 ;  /* 0x0000763212127816 */ /* 0x000fc40000000012 */
[----:B------:R-:W-:Y:S02]  /*06e0*/  PRMT R20, R20, 0x7632, R20 ;  /* 0x0000763214147816 */ /* 0x000fe40000000014 */
[----:B------:R-:W-:Y:S02]  /*06f0*/  PRMT R22, R22, 0x7632, R22 ;  /* 0x0000763216167816 */ /* 0x000fe40000000016 */
[----:B------:R-:W-:Y:S01]  /*0700*/  SHF.L.U32 R18, R18, 0x10, RZ ;  /* 0x0000001012127819 */ /* 0x000fe200000006ff */
[----:B------:R-:W-:Y:S01]  /*0710*/  IMAD.U32 R20, R20, 0x10000, RZ ;  /* 0x0001000014147824 */ /* 0x000fe200078e00ff */
[----:B------:R-:W-:Y:S01]  /*0720*/  SHF.L.U32 R22, R22, 0x10, RZ ;  /* 0x0000001016167819 */ /* 0x000fe200000006ff */
[C---:B-----5:R-:W-:Y:S02]  /*0730*/  IMAD.U32 R8, R25.reuse, 0x10000, RZ ;  /* 0x0001000019087824 */ /* 0x060fe400078e00ff */
[C---:B------:R-:W-:Y:S01]  /*0740*/  FFMA R12, R18.reuse, R20, R12 ;  /* 0x00000014120c7223 */ /* 0x040fe2000000000c */
[----:B------:R-:W-:Y:S01]  /*0750*/  PRMT R25, R25, 0x7632, R25 ;  /* 0x0000763219197816 */ /* 0x000fe20000000019 */
[----:B------:R-:W-:Y:S01]  /*0760*/  FFMA R22, R18, R22, R23 ;  /* 0x0000001612167223 */ /* 0x000fe20000000017 */
[----:B------:R-:W-:-:S04]  /*0770*/  IADD3 R0, PT, PT, R0, 0x400, RZ ;  /* 0x0000040000007810 */ /* 0x000fc80007ffe0ff */
[----:B------:R-:W-:Y:S01]  /*0780*/  ISETP.GE.AND P0, PT, R0, R13, PT ;  /* 0x0000000d0000720c */ /* 0x000fe20003f06270 */
[C---:B---3--:R-:W-:Y:S01]  /*0790*/  IMAD.U32 R10, R28.reuse, 0x10000, RZ ;  /* 0x000100001c0a7824 */ /* 0x048fe200078e00ff */
[----:B------:R-:W-:Y:S02]  /*07a0*/  PRMT R28, R28, 0x7632, R28 ;  /* 0x000076321c1c7816 */ /* 0x000fe4000000001c */
[----:B------:R-:W-:Y:S02]  /*07b0*/  IADD3 R21, P1, PT, R21, 0x1000, RZ ;  /* 0x0000100015157810 */ /* 0x000fe40007f3e0ff */
[----:B------:R-:W-:-:S03]  /*07c0*/  SHF.L.U32 R28, R28, 0x10, RZ ;  /* 0x000000101c1c7819 */ /* 0x000fc600000006ff */
[----:B------:R-:W-:Y:S01]  /*07d0*/  IMAD.X R19, RZ, RZ, R19, P1 ;  /* 0x000000ffff137224 */ /* 0x000fe200008e0613 */
[----:B--2---:R-:W-:Y:S01]  /*07e0*/  SHF.L.U32 R6, R24, 0x10, RZ ;  /* 0x0000001018067819 */ /* 0x004fe200000006ff */
[C---:B----4-:R-:W-:Y:S01]  /*07f0*/  IMAD.U32 R7, R26.reuse, 0x10000, RZ ;  /* 0x000100001a077824 */ /* 0x050fe200078e00ff */
[----:B------:R-:W-:Y:S02]  /*0800*/  PRMT R26, R26, 0x7632, R26 ;  /* 0x000076321a1a7816 */ /* 0x000fe4000000001a */
[----:B------:R-:W-:Y:S01]  /*0810*/  PRMT R24, R24, 0x7632, R24 ;  /* 0x0000763218187816 */ /* 0x000fe20000000018 */
[C---:B------:R-:W-:Y:S01]  /*0820*/  FFMA R9, R7.reuse, R6, R12 ;  /* 0x0000000607097223 */ /* 0x040fe2000000000c */
[----:B------:R-:W-:Y:S01]  /*0830*/  FFMA R7, R7, R8, R22 ;  /* 0x0000000807077223 */ /* 0x000fe20000000016 */
[----:B------:R-:W-:Y:S02]  /*0840*/  SHF.L.U32 R26, R26, 0x10, RZ ;  /* 0x000000101a1a7819 */ /* 0x000fe400000006ff */
[----:B------:R-:W-:Y:S01]  /*0850*/  SHF.L.U32 R8, R25, 0x10, RZ ;  /* 0x0000001019087819 */ /* 0x000fe200000006ff */
[----:B------:R-:W-:Y:S01]  /*0860*/  IMAD.U32 R24, R24, 0x10000, RZ ;  /* 0x0001000018187824 */ /* 0x000fe200078e00ff */
[----:B------:R-:W-:-:S03]  /*0870*/  SHF.L.U32 R6, R27, 0x10, RZ ;  /* 0x000000101b067819 */ /* 0x000fc600000006ff */
[C---:B------:R-:W-:Y:S01]  /*0880*/  FFMA R7, R26.reuse, R8, R7 ;  /* 0x000000081a077223 */ /* 0x040fe20000000007 */
[----:B------:R-:W-:Y:S01]  /*0890*/  FFMA R9, R26, R24, R9 ;  /* 0x000000181a097223 */ /* 0x000fe20000000009 */
[----:B------:R-:W-:Y:S02]  /*08a0*/  PRMT R8, R29, 0x7632, R8 ;  /* 0x000076321d087816 */ /* 0x000fe40000000008 */
[----:B------:R-:W-:Y:S02]  /*08b0*/  PRMT R27, R27, 0x7632, R27 ;  /* 0x000076321b1b7816 */ /* 0x000fe4000000001b */
[----:B------:R-:W-:Y:S01]  /*08c0*/  SHF.L.U32 R29, R29, 0x10, RZ ;  /* 0x000000101d1d7819 */ /* 0x000fe200000006ff */
[----:B------:R-:W-:Y:S01]  /*08d0*/  FFMA R10, R6, R10, R9 ;  /* 0x0000000a060a7223 */ /* 0x000fe20000000009 */
[----:B------:R-:W-:Y:S01]  /*08e0*/  SHF.L.U32 R9, R8, 0x10, RZ ;  /* 0x0000001008097819 */ /* 0x000fe200000006ff */
[----:B------:R-:W-:Y:S02]  /*08f0*/  IMAD.U32 R27, R27, 0x10000, RZ ;  /* 0x000100001b1b7824 */ /* 0x000fe400078e00ff */
[----:B------:R-:W-:-:S02]  /*0900*/  FFMA R6, R6, R29, R7 ;  /* 0x0000001d06067223 */ /* 0x000fc40000000007 */
[C---:B------:R-:W-:Y:S02]  /*0910*/  FFMA R18, R27.reuse, R28, R10 ;  /* 0x0000001c1b127223 */ /* 0x040fe4000000000a */
[----:B------:R-:W-:Y:S01]  /*0920*/  FFMA R12, R27, R9, R6 ;  /* 0x000000091b0c7223 */ /* 0x000fe20000000006 */
[----:B------:R-:W-:Y:S06]  /*0930*/  @!P0 BRA `(.L_x_686) ;  /* 0xfffffff800d48947 */ /* 0x000fec000383ffff */
.L_x_682:
[----:B------:R-:W-:Y:S05]  /*0940*/  BSYNC.RECONVERGENT B0 ;  /* 0x0000000000007941 */ /* 0x000fea0003800200 */
.L_x_681:
        /* <DEDUP_REMOVED lines=10> */
[----:B------:R-:W-:Y:S02]  /*09f0*/  ISETP.GT.U32.AND P1, PT, R14, 0x1f, PT ;  /* 0x0000001f0e00780c */ /* 0x000fe40003f24070 */
[----:B--2---:R-:W-:Y:S02]  /*0a00*/  @!P0 SHF.L.U32 R9, R2, 0x10, RZ ;  /* 0x0000001002098819 */ /* 0x004fe400000006ff */
[----:B---3--:R-:W-:Y:S01]  /*0a10*/  @!P0 SHF.L.U32 R0, R6, 0x10, RZ ;  /* 0x0000001006008819 */ /* 0x008fe200000006ff */
[----:B----4-:R-:W-:-:S04]  /*0a20*/  @!P0 IMAD.U32 R11, R4, 0x10000, RZ ;  /* 0x00010000040b8824 */ /* 0x010fc800078e00ff */
[C---:B------:R-:W-:Y:S01]  /*0a30*/  @!P0 FFMA R18, R9.reuse, R0, R18 ;  /* 0x0000000009128223 */ /* 0x040fe20000000012 */
[----:B------:R-:W-:-:S04]  /*0a40*/  @!P0 FFMA R12, R9, R11, R12 ;  /* 0x0000000b090c8223 */ /* 0x000fc8000000000c */
        /* <DEDUP_REMOVED lines=65> */
[----:B------:R-:W-:Y:S02]  /*0e60*/  IMAD.MOV.U32 R8, RZ, RZ, RZ ;  /* 0x000000ffff087224 */ /* 0x000fe400078e00ff */
[----:B-1----:R-:W-:Y:S01]  /*0e70*/  FADD R7, R0, R7 ;  /* 0x0000000700077221 */ /* 0x002fe20000000000 */
[----:B--2---:R-:W-:Y:S01]  /*0e80*/  FADD R11, R6, R11 ;  /* 0x0000000b060b7221 */ /* 0x004fe20000000000 */
[----:B----4-:R-:W-:Y:S01]  /*0e90*/  @P0 SHF.L.U32 R8, R4, 0x10, RZ ;  /* 0x0000001004080819 */ /* 0x010fe200000006ff */
[----:B---3--:R-:W-:-:S04]  /*0ea0*/  IMAD.WIDE.U32 R4, R17, 0x2, R2 ;  /* 0x0000000211047825 */ /* 0x008fc800078e0002 */
[--C-:B0-----:R-:W-:Y:S01]  /*0eb0*/  FADD R0, R7, R8.reuse ;  /* 0x0000000807007221 */ /* 0x101fe20000000000 */
[----:B------:R-:W-:Y:S01]  /*0ec0*/  FADD R8, R11, R8 ;  /* 0x000000080b087221 */ /* 0x000fe20000000000 */
[----:B------:R-:W-:-:S03]  /*0ed0*/  IADD3 R7, PT, PT, R17, R16, RZ ;  /* 0x0000001011077210 */ /* 0x000fc60007ffe0ff */
[----:B------:R-:W-:Y:S02]  /*0ee0*/  F2FP.BF16.F32.PACK_AB R0, RZ, R0 ;  /* 0x00000000ff00723e */ /* 0x000fe400000010ff */
[----:B------:R-:W-:Y:S01]  /*0ef0*/  F2FP.BF16.F32.PACK_AB R8, RZ, R8 ;  /* 0x00000008ff08723e */ /* 0x000fe200000010ff */
[----:B------:R-:W-:Y:S02]  /*0f00*/  IMAD.WIDE.U32 R2, R7, 0x2, R2 ;  /* 0x0000000207027825 */ /* 0x000fe400078e0002 */
[----:B------:R-:W-:Y:S04]  /*0f10*/  STG.E.U16 desc[UR6][R4.64], R0 ;  /* 0x0000000004007986 */ /* 0x000fe8000c101506 */
[----:B------:R-:W-:Y:S01]  /*0f20*/  STG.E.U16 desc[UR6][R2.64], R8 ;  /* 0x0000000802007986 */ /* 0x000fe2000c101506 */
[----:B------:R-:W-:Y:S05]  /*0f30*/  EXIT ;  /* 0x000000000000794d */ /* 0x000fea0003800000 */
.L_x_687:
        /* <DEDUP_REMOVED lines=12> */
.L_x_976:


//--------------------- .text._Z19gemv_kernel_batchedI13__nv_bfloat1614__nv_bfloat162Li256ELi1EEvPKT_S4_S4_PS2_iib --------------------------
	.section	.text._Z19gemv_kernel_batchedI13__nv_bfloat1614__nv_bfloat162Li256ELi1EEvPKT_S4_S4_PS2_iib,"ax",@progbits
	.align	128
        .global         _Z19gemv_kernel_batchedI13__nv_bfloat1614__nv_bfloat162Li256ELi1EEvPKT_S4_S4_PS2_iib
        .type           _Z19gemv_kernel_batchedI13__nv_bfloat1614__nv_bfloat162Li256ELi1EEvPKT_S4_S4_PS2_iib,@function
        .size           _Z19gemv_kernel_batchedI13__nv_bfloat1614__nv_bfloat162Li256ELi1EEvPKT_S4_S4_PS2_iib,(.L_x_977 - _Z19gemv_kernel_batchedI13__nv_bfloat1614__nv_bfloat162Li256ELi1EEvPKT_S4_S4_PS2_iib)
        .other          _Z19gemv_kernel_batchedI13__nv_bfloat1614__nv_bfloat162Li256ELi1EEvPKT_S4_S4_PS2_iib,@"STO_CUDA_ENTRY STV_DEFAULT"
_Z19gemv_kernel_batchedI13__nv_bfloat1614__nv_bfloat162Li256ELi1EEvPKT_S4_S4_PS2_iib:
.text._Z19gemv_kernel_batchedI13__nv_bfloat1614__nv_bfloat162Li256ELi1EEvPKT_S4_S4_PS2_iib:
        /* <DEDUP_REMOVED lines=9> */
[----:B------:R-:W-:Y:S01]  /*0090*/  IMAD.MOV.U32 R10, RZ, RZ, RZ ;  /* 0x000000ffff0a7224 */ /* 0x000fe200078e00ff */
        /* <DEDUP_REMOVED lines=11> */
[----:B------:R-:W-:Y:S02]  /*0150*/  IMAD.MOV.U32 R12, RZ, RZ, R8 ;  /* 0x000000ffff0c7224 */ /* 0x000fe400078e0008 */
[----:B------:R-:W-:-:S05]  /*0160*/  IMAD.IADD R13, R11, 0x1, R4 ;  /* 0x000000010b0d7824 */ /* 0x000fca00078e0204 */
[C---:B------:R-:W-:Y:S02]  /*0170*/  LOP3.LUT R4, R13.reuse, 0x300, RZ, 0xc0, !PT ;  /* 0x000003000d047812 */ /* 0x040fe400078ec0ff */
[----:B------:R-:W-:Y:S02]  /*0180*/  ISETP.GE.U32.AND P0, PT, R13, 0x300, PT ;  /* 0x000003000d00780c */ /* 0x000fe40003f06070 */
[----:B------:R-:W-:-:S13]  /*0190*/  ISETP.NE.AND P1, PT, R4, 0x300, PT ;  /* 0x000003000400780c */ /* 0x000fda0003f25270 */
[----:B------:R-:W-:Y:S05]  /*01a0*/  @!P1 BRA `(.L_x_691) ;  /* 0x0000000000849947 */ /* 0x000fea0003800000 */
[----:B------:R-:W0:Y:S01]  /*01b0*/  LDC.64 R6, c[0x0][0x388] ;  /* 0x0000e200ff067b82 */ /* 0x000e220000000a00 */
[----:B------:R-:W1:Y:S01]  /*01c0*/  LDCU.64 UR4, c[0x0][0x380] ;  /* 0x00007000ff0477ac */ /* 0x000e620008000a00 */
[----:B------:R-:W-:Y:S01]  /*01d0*/  IMAD.WIDE R4, R5, 0x2, RZ ;  /* 0x0000000205047825 */ /* 0x000fe200078e02ff */
[----:B------:R-:W-:Y:S02]  /*01e0*/  LEA.HI R13, R13, 0x1, RZ, 0x18 ;  /* 0x000000010d0d7811 */ /* 0x000fe400078fc0ff */
[----:B------:R-:W-:Y:S01]  /*01f0*/  MOV R10, RZ ;  /* 0x000000ff000a7202 */ /* 0x000fe20000000f00 */
[----:B------:R-:W-:Y:S01]  /*0200*/  IMAD.MOV.U32 R12, RZ, RZ, R8 ;  /* 0x000000ffff0c7224 */ /* 0x000fe200078e0008 */
[----:B------:R-:W-:Y:S01]  /*0210*/  LOP3.LUT R13, R13, 0x3, RZ, 0xc0, !PT ;  /* 0x000000030d0d7812 */ /* 0x000fe200078ec0ff */
[----:B------:R-:W-:-:S04]  /*0220*/  IMAD.WIDE.U32 R4, R8, 0x4, R4 ;  /* 0x0000000408047825 */ /* 0x000fc800078e0004 */
[----:B------:R-:W-:Y:S01]  /*0230*/  IMAD.MOV R13, RZ, RZ, -R13 ;  /* 0x000000ffff0d7224 */ /* 0x000fe200078e0a0d */
[----:B-1----:R-:W-:-:S04]  /*0240*/  IADD3 R4, P1, PT, R4, UR4, RZ ;  /* 0x0000000404047c10 */ /* 0x002fc8000ff3e0ff */
[----:B------:R-:W-:Y:S01]  /*0250*/  IADD3.X R19, PT, PT, R5, UR5, RZ, P1, !PT ;  /* 0x0000000505137c10 */ /* 0x000fe20008ffe4ff */
[----:B0-----:R-:W-:-:S04]  /*0260*/  IMAD.WIDE.U32 R6, R8, 0x4, R6 ;  /* 0x0000000408067825 */ /* 0x001fc800078e0006 */
[----:B------:R-:W-:-:S07]  /*0270*/  IMAD.MOV.U32 R21, RZ, RZ, R7 ;  /* 0x000000ffff157224 */ /* 0x000fce00078e0007 */
.L_x_692:
[----:B------:R-:W-:Y:S01]  /*0280*/  IMAD.MOV.U32 R7, RZ, RZ, R21 ;  /* 0x000000ffff077224 */ /* 0x000fe200078e0015 */
[----:B------:R-:W-:-:S05]  /*0290*/  MOV R5, R19 ;  /* 0x0000001300057202 */ /* 0x000fca0000000f00 */
[----:B------:R0:W2:Y:S04]  /*02a0*/  LDG.E.CONSTANT R7, desc[UR6][R6.64] ;  /* 0x0000000606077981 */ /* 0x0000a8000c1e9900 */
[----:B------:R1:W3:Y:S01]  /*02b0*/  LDG.E.CONSTANT R5, desc[UR6][R4.64] ;  /* 0x0000000604057981 */ /* 0x0002e2000c1e9900 */
[----:B------:R-:W-:-:S05]  /*02c0*/  VIADD R13, R13, 0x1 ;  /* 0x000000010d0d7836 */ /* 0x000fca0000000000 */
[----:B------:R-:W-:Y:S02]  /*02d0*/  ISETP.NE.AND P1, PT, R13, RZ, PT ;  /* 0x000000ff0d00720c */ /* 0x000fe40003f25270 */
[----:B0-----:R-:W-:Y:S02]  /*02e0*/  IADD3 R6, P2, PT, R6, 0x400, RZ ;  /* 0x0000040006067810 */ /* 0x001fe40007f5e0ff */
[----:B-1----:R-:W-:Y:S01]  /*02f0*/  IADD3 R4, P3, PT, R4, 0x400, RZ ;  /* 0x0000040004047810 */ /* 0x002fe20007f7e0ff */
[----:B------:R-:W-:Y:S02]  /*0300*/  VIADD R12, R12, 0x100 ;  /* 0x000001000c0c7836 */ /* 0x000fe40000000000 */
[----:B------:R-:W-:Y:S01]  /*0310*/  IMAD.X R21, RZ, RZ, R21, P2 ;  /* 0x000000ffff157224 */ /* 0x000fe200010e0615 */
[----:B------:R-:W-:Y:S02]  /*0320*/  IADD3.X R19, PT, PT, RZ, R19, RZ, P3, !PT ;  /* 0x00000013ff137210 */ /* 0x000fe40001ffe4ff */
[----:B--2---:R-:W-:-:S02]  /*0330*/  SHF.L.U32 R16, R7, 0x10, RZ ;  /* 0x0000001007107819 */ /* 0x004fc400000006ff */
[----:B------:R-:W-:Y:S01]  /*0340*/  PRMT R15, R7, 0x7632, R15 ;  /* 0x00007632070f7816 */ /* 0x000fe2000000000f */
[C---:B---3--:R-:W-:Y:S01]  /*0350*/  IMAD.U32 R17, R5.reuse, 0x10000, RZ ;  /* 0x0001000005117824 */ /* 0x048fe200078e00ff */
[----:B------:R-:W-:Y:S02]  /*0360*/  PRMT R14, R5, 0x7632, R14 ;  /* 0x00007632050e7816 */ /* 0x000fe4000000000e */
[----:B------:R-:W-:Y:S01]  /*0370*/  SHF.L.U32 R15, R15, 0x10, RZ ;  /* 0x000000100f0f7819 */ /* 0x000fe200000006ff */
[----:B------:R-:W-:Y:S02]  /*0380*/  FFMA R10, R17, R16, R10 ;  /* 0x00000010110a7223 */ /* 0x000fe4000000000a */
[----:B------:R-:W-:-:S04]  /*0390*/  IMAD.U32 R17, R14, 0x10000, RZ ;  /* 0x000100000e117824 */ /* 0x000fc800078e00ff */
[----:B------:R-:W-:Y:S01]  /*03a0*/  FFMA R10, R17, R15, R10 ;  /* 0x0000000f110a7223 */ /* 0x000fe2000000000a */
[----:B------:R-:W-:Y:S06]  /*03b0*/  @P1 BRA `(.L_x_692) ;  /* 0xfffffffc00b01947 */ /* 0x000fec000383ffff */
.L_x_691:
[----:B------:R-:W-:Y:S05]  /*03c0*/  BSYNC.RECONVERGENT B1 ;  /* 0x0000000000017941 */ /* 0x000fea0003800200 */
.L_x_690:
[----:B------:R-:W-:Y:S05]  /*03d0*/  @!P0 BRA `(.L_x_689) ;  /* 0x0000000000cc8947 */ /* 0x000fea0003800000 */
[----:B------:R-:W-:-:S04]  /*03e0*/  IMAD.WIDE.U32 R14, R12, 0x4, RZ ;  /* 0x000000040c0e7825 */ /* 0x000fc800078e00ff */
[----:B------:R-:W-:-:S07]  /*03f0*/  IMAD.MOV.U32 R13, RZ, RZ, R14 ;  /* 0x000000ffff0d7224 */ /* 0x000fce00078e000e */
.L_x_693:
[----:B------:R-:W-:Y:S02]  /*0400*/  IADD3 R6, P0, PT, R2, R13, RZ ;  /* 0x0000000d02067210 */ /* 0x000fe40007f1e0ff */
[----:B------:R-:W-:-:S03]  /*0410*/  IADD3 R4, P1, PT, R13, UR8, RZ ;  /* 0x000000080d047c10 */ /* 0x000fc6000ff3e0ff */
[----:B------:R-:W-:Y:S01]  /*0420*/  IMAD.X R7, R3, 0x1, R15, P0 ;  /* 0x0000000103077824 */ /* 0x000fe200000e060f */
[----:B------:R-:W-:-:S04]  /*0430*/  IADD3.X R5, PT, PT, R15, UR9, RZ, P1, !PT ;  /* 0x000000090f057c10 */ /* 0x000fc80008ffe4ff */
[----:B------:R-:W2:Y:S04]  /*0440*/  LDG.E.CONSTANT R21, desc[UR6][R6.64] ;  /* 0x0000000606157981 */ /* 0x000ea8000c1e9900 */
[----:B------:R-:W3:Y:S04]  /*0450*/  LDG.E.CONSTANT R23, desc[UR6][R4.64] ;  /* 0x0000000604177981 */ /* 0x000ee8000c1e9900 */
[----:B------:R-:W4:Y:S04]  /*0460*/  LDG.E.CONSTANT R18, desc[UR6][R6.64+0x400] ;  /* 0x0004000606127981 */ /* 0x000f28000c1e9900 */
[----:B------:R-:W5:Y:S04]  /*0470*/  LDG.E.CONSTANT R17, desc[UR6][R4.64+0x400] ;  /* 0x0004000604117981 */ /* 0x000f68000c1e9900 */
[----:B------:R-:W5:Y:S04]  /*0480*/  LDG.E.CONSTANT R14, desc[UR6][R4.64+0x800] ;  /* 0x00080006040e7981 */ /* 0x000f68000c1e9900 */
[----:B------:R-:W5:Y:S04]  /*0490*/  LDG.E.CONSTANT R16, desc[UR6][R6.64+0x800] ;  /* 0x0008000606107981 */ /* 0x000f68000c1e9900 */
[----:B------:R-:W5:Y:S04]  /*04a0*/  LDG.E.CONSTANT R19, desc[UR6][R6.64+0xc00] ;  /* 0x000c000606137981 */ /* 0x000f68000c1e9900 */
[----:B------:R0:W5:Y:S01]  /*04b0*/  LDG.E.CONSTANT R20, desc[UR6][R4.64+0xc00] ;  /* 0x000c000604147981 */ /* 0x000162000c1e9900 */
[----:B------:R-:W-:-:S05]  /*04c0*/  VIADD R12, R12, 0x400 ;  /* 0x000004000c0c7836 */ /* 0x000fca0000000000 */
[----:B------:R-:W-:Y:S02]  /*04d0*/  ISETP.GE.AND P0, PT, R12, R11, PT ;  /* 0x0000000b0c00720c */ /* 0x000fe40003f06270 */
[----:B------:R-:W-:-:S04]  /*04e0*/  IADD3 R13, P1, PT, R13, 0x1000, RZ ;  /* 0x000010000d0d7810 */ /* 0x000fc80007f3e0ff */
[----:B------:R-:W-:Y:S02]  /*04f0*/  IADD3.X R15, PT, PT, RZ, R15, RZ, P1, !PT ;  /* 0x0000000fff0f7210 */ /* 0x000fe40000ffe4ff */
[C---:B--2---:R-:W-:Y:S02]  /*0500*/  PRMT R22, R21.reuse, 0x7632, R22 ;  /* 0x0000763215167816 */ /* 0x044fe40000000016 */
[----:B------:R-:W-:Y:S02]  /*0510*/  SHF.L.U32 R25, R21, 0x10, RZ ;  /* 0x0000001015197819 */ /* 0x000fe400000006ff */
[C---:B---3--:R-:W-:Y:S01]  /*0520*/  PRMT R21, R23.reuse, 0x7632, R21 ;  /* 0x0000763217157816 */ /* 0x048fe20000000015 */
[----:B------:R-:W-:Y:S02]  /*0530*/  IMAD.U32 R23, R23, 0x10000, RZ ;  /* 0x0001000017177824 */ /* 0x000fe400078e00ff */
[----:B------:R-:W-:Y:S01]  /*0540*/  IMAD.U32 R22, R22, 0x10000, RZ ;  /* 0x0001000016167824 */ /* 0x000fe200078e00ff */
[----:B------:R-:W-:Y:S01]  /*0550*/  SHF.L.U32 R21, R21, 0x10, RZ ;  /* 0x0000001015157819 */ /* 0x000fe200000006ff */
[----:B------:R-:W-:Y:S01]  /*0560*/  FFMA R23, R25, R23, R10 ;  /* 0x0000001719177223 */ /* 0x000fe2000000000a */
[C---:B----4-:R-:W-:Y:S01]  /*0570*/  IMAD.U32 R10, R18.reuse, 0x10000, RZ ;  /* 0x00010000120a7824 */ /* 0x050fe200078e00ff */
[----:B------:R-:W-:-:S02]  /*0580*/  PRMT R18, R18, 0x7632, R18 ;  /* 0x0000763212127816 */ /* 0x000fc40000000012 */
[C---:B-----5:R-:W-:Y:S01]  /*0590*/  SHF.L.U32 R24, R17.reuse, 0x10, RZ ;  /* 0x0000001011187819 */ /* 0x060fe200000006ff */
[----:B------:R-:W-:Y:S01]  /*05a0*/  FFMA R21, R22, R21, R23 ;  /* 0x0000001516157223 */ /* 0x000fe20000000017 */
[----:B------:R-:W-:Y:S01]  /*05b0*/  PRMT R17, R17, 0x7632, R17 ;  /* 0x0000763211117816 */ /* 0x000fe20000000011 */
[----:B0-----:R-:W-:Y:S02]  /*05c0*/  IMAD.U32 R5, R18, 0x10000, RZ ;  /* 0x0001000012057824 */ /* 0x001fe400078e00ff */
[----:B------:R-:W-:Y:S01]  /*05d0*/  FFMA R10, R10, R24, R21 ;  /* 0x000000180a0a7223 */ /* 0x000fe20000000015 */
[----:B------:R-:W-:Y:S02]  /*05e0*/  SHF.L.U32 R17, R17, 0x10, RZ ;  /* 0x0000001011117819 */ /* 0x000fe400000006ff */
[----:B------:R-:W-:Y:S02]  /*05f0*/  PRMT R6, R14, 0x7632, R6 ;  /* 0x000076320e067816 */ /* 0x000fe40000000006 */
[C---:B------:R-:W-:Y:S01]  /*0600*/  PRMT R4, R16.reuse, 0x7632, R4 ;  /* 0x0000763210047816 */ /* 0x040fe20000000004 */
[----:B------:R-:W-:Y:S01]  /*0610*/  IMAD.U32 R16, R16, 0x10000, RZ ;  /* 0x0001000010107824 */ /* 0x000fe200078e00ff */
[----:B------:R-:W-:Y:S01]  /*0620*/  SHF.L.U32 R14, R14, 0x10, RZ ;  /* 0x000000100e0e7819 */ /* 0x000fe200000006ff */
[----:B------:R-:W-:Y:S01]  /*0630*/  FFMA R5, R5, R17, R10 ;  /* 0x0000001105057223 */ /* 0x000fe2000000000a */
[----:B------:R-:W-:Y:S01]  /*0640*/  SHF.L.U32 R6, R6, 0x10, RZ ;  /* 0x0000001006067819 */ /* 0x000fe200000006ff */
[----:B------:R-:W-:-:S02]  /*0650*/  IMAD.U32 R4, R4, 0x10000, RZ ;  /* 0x0001000004047824 */ /* 0x000fc400078e00ff */
[----:B------:R-:W-:-:S04]  /*0660*/  FFMA R5, R16, R14, R5 ;  /* 0x0000000e10057223 */ /* 0x000fc80000000005 */
[--C-:B------:R-:W-:Y:S01]  /*0670*/  FFMA R4, R4, R6, R5.reuse ;  /* 0x0000000604047223 */ /* 0x100fe20000000005 */
[C---:B------:R-:W-:Y:S02]  /*0680*/  PRMT R5, R19.reuse, 0x7632, R5 ;  /* 0x0000763213057816 */ /* 0x040fe40000000005 */
[----:B------:R-:W-:Y:S02]  /*0690*/  SHF.L.U32 R19, R19, 0x10, RZ ;  /* 0x0000001013137819 */ /* 0x000fe400000006ff */
[C---:B------:R-:W-:Y:S01]  /*06a0*/  PRMT R6, R20.reuse, 0x7632, R6 ;  /* 0x0000763214067816 */ /* 0x040fe20000000006 */
[----:B------:R-:W-:Y:S01]  /*06b0*/  IMAD.U32 R20, R20, 0x10000, RZ ;  /* 0x0001000014147824 */ /* 0x000fe200078e00ff */
[----:B------:R-:W-:-:S03]  /*06c0*/  SHF.L.U32 R5, R5, 0x10, RZ ;  /* 0x0000001005057819 */ /* 0x000fc600000006ff */
[----:B------:R-:W-:Y:S02]  /*06d0*/  IMAD.U32 R6, R6, 0x10000, RZ ;  /* 0x0001000006067824 */ /* 0x000fe400078e00ff */
[----:B------:R-:W-:-:S04]  /*06e0*/  FFMA R4, R19, R20, R4 ;  /* 0x0000001413047223 */ /* 0x000fc80000000004 */
[----:B------:R-:W-:Y:S01]  /*06f0*/  FFMA R10, R5, R6, R4 ;  /* 0x00000006050a7223 */ /* 0x000fe20000000004 */
[----:B------:R-:W-:Y:S06]  /*0700*/  @!P0 BRA `(.L_x_693) ;  /* 0xfffffffc003c8947 */ /* 0x000fec000383ffff */
.L_x_689:
[----:B------:R-:W-:Y:S05]  /*0710*/  BSYNC.RECONVERGENT B0 ;  /* 0x0000000000007941 */ /* 0x000fea0003800200 */
.L_x_688:
        /* <DEDUP_REMOVED lines=9> */
[----:B--2---:R-:W-:Y:S01]  /*07b0*/  @!P0 IMAD.U32 R7, R2, 0x10000, RZ ;  /* 0x0001000002078824 */ /* 0x004fe200078e00ff */
[----:B---3--:R-:W-:-:S05]  /*07c0*/  @!P0 SHF.L.U32 R6, R4, 0x10, RZ ;  /* 0x0000001004068819 */ /* 0x008fca00000006ff */
        /* <DEDUP_REMOVED lines=23> */
[----:B------:R-:W-:-:S03]  /*0940*/  IMAD.MOV.U32 R2, RZ, RZ, RZ ;  /* 0x000000ffff027224 */ /* 0x000fc600078e00ff */
        /* <DEDUP_REMOVED lines=16> */
[----:B------:R-:W-:Y:S01]  /*0a50*/  IMAD.MOV.U32 R6, RZ, RZ, RZ ;  /* 0x000000ffff067224 */ /* 0x000fe200078e00ff */
[----:B--2---:R-:W-:-:S04]  /*0a60*/  UPRMT UR4, UR4, 0x8880, URZ ;  /* 0x0000888004047896 */ /* 0x004fc800080000ff */
[----:B------:R-:W-:-:S09]  /*0a70*/  UISETP.NE.AND UP0, UPT, UR4, URZ, UPT ;  /* 0x000000ff0400728c */ /* 0x000fd2000bf05270 */
[----:B------:R-:W-:Y:S05]  /*0a80*/  BRA.U !UP0, `(.L_x_694) ;  /* 0x0000000108107547 */ /* 0x000fea000b800000 */
[----:B------:R-:W1:Y:S02]  /*0a90*/  LDC.64 R2, c[0x0][0x390] ;  /* 0x0000e400ff027b82 */ /* 0x000e640000000a00 */
[----:B-1----:R-:W-:-:S06]  /*0aa0*/  IMAD.WIDE.U32 R2, R0, 0x2, R2 ;  /* 0x0000000200027825 */ /* 0x002fcc00078e0002 */
[----:B------:R-:W2:Y:S02]  /*0ab0*/  LDG.E.U16.CONSTANT R2, desc[UR6][R2.64] ;  /* 0x0000000602027981 */ /* 0x000ea4000c1e9500 */
[----:B--2---:R-:W-:-:S07]  /*0ac0*/  SHF.L.U32 R6, R2, 0x10, RZ ;  /* 0x0000001002067819 */ /* 0x004fce00000006ff */
.L_x_694:
[----:B------:R-:W-:Y:S01]  /*0ad0*/  FADD R6, R7, R6 ;  /* 0x0000000607067221 */ /* 0x000fe20000000000 */
[----:B---3--:R-:W-:-:S04]  /*0ae0*/  IMAD.WIDE.U32 R2, R0, 0x2, R4 ;  /* 0x0000000200027825 */ /* 0x008fc800078e0004 */
[----:B------:R-:W-:-:S05]  /*0af0*/  F2FP.BF16.F32.PACK_AB R6, RZ, R6 ;  /* 0x00000006ff06723e */ /* 0x000fca00000010ff */
[----:B------:R-:W-:Y:S01]  /*0b00*/  STG.E.U16 desc[UR6][R2.64], R6 ;  /* 0x0000000602007986 */ /* 0x000fe2000c101506 */
[----:B------:R-:W-:Y:S05]  /*0b10*/  EXIT ;  /* 0x000000000000794d */ /* 0x000fea0003800000 */
.L_x_695:
        /* <DEDUP_REMOVED lines=14> */
.L_x_977:


//--------------------- .text._Z19gemv_kernel_batchedI13__nv_bfloat1614__nv_bfloat162Li128ELi8EEvPKT_S4_S4_PS2_iib --------------------------
	.section	.text._Z19gemv_kernel_batchedI13__nv_bfloat1614__nv_bfloat162Li128ELi8EEvPKT_S4_S4_PS2_iib,"ax",@progbits
	.align	128
        .global         _Z19gemv_kernel_batchedI13__nv_bfloat1614__nv_bfloat162Li128ELi8EEvPKT_S4_S4_PS2_iib
        .type           _Z19gemv_kernel_batchedI13__nv_bfloat1614__nv_bfloat162Li128ELi8EEvPKT_S4_S4_PS2_iib,@function
        .size           _Z19gemv_kernel_batchedI13__nv_bfloat1614__nv_bfloat162Li128ELi8EEvPKT_S4_S4_PS2_iib,(.L_x_978 - _Z19gemv_kernel_batchedI13__nv_bfloat1614__nv_bfloat162Li128ELi8EEvPKT_S4_S4_PS2_iib)
        .other          _Z19gemv_kernel_batchedI13__nv_bfloat1614__nv_bfloat162Li128ELi8EEvPKT_S4_S4_PS2_iib,@"STO_CUDA_ENTRY STV_DEFAULT"
_Z19gemv_kernel_batchedI13__nv_bfloat1614__nv_bfloat162Li128ELi8EEvPKT_S4_S4_PS2_iib:
.text._Z19gemv_kernel_batchedI13__nv_bfloat1614__nv_bfloat162Li128ELi8EEvPKT_S4_S4_PS2_iib:
        /* <DEDUP_REMOVED lines=94> */
.L_x_699:
[----:B------:R-:W-:Y:S05]  /*05e0*/  BSYNC.RECONVERGENT B1 ;  /* 0x0000000000017941 */ /* 0x000fea0003800200 */
.L_x_698:
        /* <DEDUP_REMOVED lines=13> */
.L_x_700:
        /* <DEDUP_REMOVED lines=126> */
.L_x_697:
[----:B------:R-:W-:Y:S05]  /*0ea0*/  BSYNC.RECONVERGENT B0 ;  /* 0x0000000000007941 */ /* 0x000fea0003800200 */
.L_x_696:
        /* <DEDUP_REMOVED lines=49> */
.L_x_702:
[----:B------:R-:W-:Y:S05]  /*11c0*/  BSYNC.RECONVERGENT B0 ;  /* 0x0000000000007941 */ /* 0x000fea0003800200 */
.L_x_701:
        /* <DEDUP_REMOVED lines=95> */
.L_x_704:
[----:B------:R-:W-:Y:S05]  /*17c0*/  BSYNC.RECONVERGENT B0 ;  /* 0x0000000000007941 */ /* 0x000fea0003800200 */
.L_x_703:
        /* <DEDUP_REMOVED lines=156> */
.L_x_705:
        /* <DEDUP_REMOVED lines=15> */
.L_x_978:


//--------------------- .text._Z19gemv_kernel_batchedI13__nv_bfloat1614__nv_bfloat162Li128ELi7EEvPKT_S4_S4_PS2_iib --------------------------
	.section	.text._Z19gemv_kernel_batchedI13__nv_bfloat1614__nv_bfloat162Li128ELi7EEvPKT_S4_S4_PS2_iib,"ax",@progbits
	.align	128
        .global         _Z19gemv_kernel_batchedI13__nv_bfloat1614__nv_bfloat162Li128ELi7EEvPKT_S4_S4_PS2_iib
        .type           _Z19gemv_kernel_batchedI13__nv_bfloat1614__nv_bfloat162Li128ELi7EEvPKT_S4_S4_PS2_iib,@function
        .size           _Z19gemv_kernel_batchedI13__nv_bfloat1614__nv_bfloat162Li128ELi7EEvPKT_S4_S4_PS2_iib,(.L_x_979 - _Z19gemv_kernel_batchedI13__nv_bfloat1614__nv_bfloat162Li128ELi7EEvPKT_S4_S4_PS2_iib)
        .other          _Z19gemv_kernel_batchedI13__nv_bfloat1614__nv_bfloat162Li128ELi7EEvPKT_S4_S4_PS2_iib,@"STO_CUDA_ENTRY STV_DEFAULT"
_Z19gemv_kernel_batchedI13__nv_bfloat1614__nv_bfloat162Li128ELi7EEvPKT_S4_S4_PS2_iib:
.text._Z19gemv_kernel_batchedI13__nv_bfloat1614__nv_bfloat162Li128ELi7EEvPKT_S4_S4_PS2_iib:
        /* <DEDUP_REMOVED lines=86> */
.L_x_709:
[----:B------:R-:W-:Y:S05]  /*0560*/  BSYNC.RECONVERGENT B1 ;  /* 0x0000000000017941 */ /* 0x000fea0003800200 */
.L_x_708:
        /* <DEDUP_REMOVED lines=13> */
.L_x_710:
        /* <DEDUP_REMOVED lines=112> */
.L_x_707:
[----:B------:R-:W-:Y:S05]  /*0d40*/  BSYNC.RECONVERGENT B0 ;  /* 0x0000000000007941 */ /* 0x000fea0003800200 */
.L_x_706:
        /* <DEDUP_REMOVED lines=44> */
.L_x_712:
[----:B------:R-:W-:Y:S05]  /*1010*/  BSYNC.RECONVERGENT B0 ;  /* 0x0000000000007941 */ /* 0x000fea0003800200 */
.L_x_711:
        /* <DEDUP_REMOVED lines=86> */
.L_x_714:
[----:B------:R-:W-:Y:S05]  /*1580*/  BSYNC.RECONVERGENT B0 ;  /* 0x0000000000007941 */ /* 0x000fea0003800200 */
.L_x_713:
        /* <DEDUP_REMOVED lines=139> */
.L_x_715:
        /* <DEDUP_REMOVED lines=12> */
.L_x_979:


//--------------------- .text._Z19gemv_kernel_batchedI13__nv_bfloat1614__nv_bfloat162Li128ELi6EEvPKT_S4_S4_PS2_iib --------------------------
	.section	.text._Z19gemv_kernel_batchedI13__nv_bfloat1614__nv_bfloat162Li128ELi6EEvPKT_S4_S4_PS2_iib,"ax",@progbits
	.align	128
        .global         _Z19gemv_kernel_batchedI13__nv_bfloat1614__nv_bfloat162Li128ELi6EEvPKT_S4_S4_PS2_iib
        .type           _Z19gemv_kernel_batchedI13__nv_bfloat1614__nv_bfloat162Li128ELi6EEvPKT_S4_S4_PS2_iib,@function
        .size           _Z19gemv_kernel_batchedI13__nv_bfloat1614__nv_bfloat162Li128ELi6EEvPKT_S4_S4_PS2_iib,(.L_x_980 - _Z19gemv_kernel_batchedI13__nv_bfloat1614__nv_bfloat162Li128ELi6EEvPKT_S4_S4_PS2_iib)
        .other          _Z19gemv_kernel_batchedI13__nv_bfloat1614__nv_bfloat162Li128ELi6EEvPKT_S4_S4_PS2_iib,@"STO_CUDA_ENTRY STV_DEFAULT"
_Z19gemv_kernel_batchedI13__nv_bfloat1614__nv_bfloat162Li128ELi6EEvPKT_S4_S4_PS2_iib:
.text._Z19gemv_kernel_batchedI13__nv_bfloat1614__nv_bfloat162Li128ELi6EEvPKT_S4_S4_PS2_iib:
        /* <DEDUP_REMOVED lines=77> */
.L_x_719:
[----:B------:R-:W-:Y:S05]  /*04d0*/  BSYNC.RECONVERGENT B1 ;  /* 0x0000000000017941 */ /* 0x000fea0003800200 */
.L_x_718:
        /* <DEDUP_REMOVED lines=13> */
.L_x_720:
        /* <DEDUP_REMOVED lines=100> */
.L_x_717:
[----:B------:R-:W-:Y:S05]  /*0bf0*/  BSYNC.RECONVERGENT B0 ;  /* 0x0000000000007941 */ /* 0x000fea0003800200 */
.L_x_716:
        /* <DEDUP_REMOVED lines=39> */
.L_x_722:
[----:B------:R-:W-:Y:S05]  /*0e70*/  BSYNC.RECONVERGENT B0 ;  /* 0x0000000000007941 */ /* 0x000fea0003800200 */
.L_x_721:
        /* <DEDUP_REMOVED lines=191> */
.L_x_723:
        /* <DEDUP_REMOVED lines=9> */
.L_x_980:


//--------------------- .text._Z19gemv_kernel_batchedI13__nv_bfloat1614__nv_bfloat162Li128ELi5EEvPKT_S4_S4_PS2_iib --------------------------
	.section	.text._Z19gemv_kernel_batchedI13__nv_bfloat1614__nv_bfloat162Li128ELi5EEvPKT_S4_S4_PS2_iib,"ax",@progbits
	.align	128
        .global         _Z19gemv_kernel_batchedI13__nv_bfloat1614__nv_bfloat162Li128ELi5EEvPKT_S4_S4_PS2_iib
        .type           _Z19gemv_kernel_batchedI13__nv_bfloat1614__nv_bfloat162Li128ELi5EEvPKT_S4_S4_PS2_iib,@function
        .size           _Z19gemv_kernel_batchedI13__nv_bfloat1614__nv_bfloat162Li128ELi5EEvPKT_S4_S4_PS2_iib,(.L_x_981 - _Z19gemv_kernel_batchedI13__nv_bfloat1614__nv_bfloat162Li128ELi5EEvPKT_S4_S4_PS2_iib)
        .other          _Z19gemv_kernel_batchedI13__nv_bfloat1614__nv_bfloat162Li128ELi5EEvPKT_S4_S4_PS2_iib,@"STO_CUDA_ENTRY STV_DEFAULT"
_Z19gemv_kernel_batchedI13__nv_bfloat1614__nv_bfloat162Li128ELi5EEvPKT_S4_S4_PS2_iib:
.text._Z19gemv_kernel_batchedI13__nv_bfloat1614__nv_bfloat162Li128ELi5EEvPKT_S4_S4_PS2_iib:
        /* <DEDUP_REMOVED lines=43> */
.L_x_728:
        /* <DEDUP_REMOVED lines=46> */
.L_x_727:
[----:B------:R-:W-:Y:S05]  /*0590*/  BSYNC.RECONVERGENT B1 ;  /* 0x0000000000017941 */ /* 0x000fea0003800200 */
.L_x_726:
[----:B------:R-:W-:Y:S05]  /*05a0*/  @!P0 BRA `(.L_x_725) ;  /* 0x0000000800a48947 */ /* 0x000fea0003800000 */
[----:B------:R-:W-:-:S04]  /*05b0*/  IMAD.WIDE R14, R5, 0x6, RZ ;  /* 0x00000006050e7825 */ /* 0x000fc800078e02ff */
[----:B------:R-:W-:Y:S01]  /*05c0*/  IMAD.WIDE.U32 R8, R4, 0x4, RZ ;  /* 0x0000000404087825 */ /* 0x000fe200078e00ff */
[----:B------:R-:W-:Y:S02]  /*05d0*/  IADD3 R12, P0, PT, -R14, 0x200, RZ ;  /* 0x000002000e0c7810 */ /* 0x000fe40007f1e1ff */
[----:B------:R-:W-:-:S03]  /*05e0*/  MOV R6, R8 ;  /* 0x0000000800067202 */ /* 0x000fc60000000f00 */
[----:B------:R-:W-:-:S08]  /*05f0*/  IMAD.X R14, RZ, RZ, ~R15, P0 ;  /* 0x000000ffff0e7224 */ /* 0x000fd000000e0e0f */
.L_x_729:
        /* <DEDUP_REMOVED lines=164> */
.L_x_725:
[----:B------:R-:W-:Y:S05]  /*1040*/  BSYNC.RECONVERGENT B0 ;  /* 0x0000000000007941 */ /* 0x000fea0003800200 */
.L_x_724:
        /* <DEDUP_REMOVED lines=34> */
.L_x_731:
[----:B------:R-:W-:Y:S05]  /*1270*/  BSYNC.RECONVERGENT B0 ;  /* 0x0000000000007941 */ /* 0x000fea0003800200 */
.L_x_730:
        /* <DEDUP_REMOVED lines=64> */
.L_x_733:
[----:B------:R-:W-:Y:S05]  /*1680*/  BSYNC.RECONVERGENT B0 ;  /* 0x0000000000007941 */ /* 0x000fea0003800200 */
.L_x_732:
        /* <DEDUP_REMOVED lines=103> */
.L_x_734:
        /* <DEDUP_REMOVED lines=16> */
.L_x_981:


//--------------------- .text._Z19gemv_kernel_batchedI13__nv_bfloat1614__nv_bfloat162Li128ELi4EEvPKT_S4_S4_PS2_iib --------------------------
	.section	.text._Z19gemv_kernel_batchedI13__nv_bfloat1614__nv_bfloat162Li128ELi4EEvPKT_S4_S4_PS2_iib,"ax",@progbits
	.align	128
        .global         _Z19gemv_kernel_batchedI13__nv_bfloat1614__nv_bfloat162Li128ELi4EEvPKT_S4_S4_PS2_iib
        .type           _Z19gemv_kernel_batchedI13__nv_bfloat1614__nv_bfloat162Li128ELi4EEvPKT_S4_S4_PS2_iib,@function
        .size           _Z19gemv_kernel_batchedI13__nv_bfloat1614__nv_bfloat162Li128ELi4EEvPKT_S4_S4_PS2_iib,(.L_x_982 - _Z19gemv_kernel_batchedI13__nv_bfloat1614__nv_bfloat162Li128ELi4EEvPKT_S4_S4_PS2_iib)
        .other          _Z19gemv_kernel_batchedI13__nv_bfloat1614__nv_bfloat162Li128ELi4EEvPKT_S4_S4_PS2_iib,@"STO_CUDA_ENTRY STV_DEFAULT"
_Z19gemv_kernel_batchedI13__nv_bfloat1614__nv_bfloat162Li128ELi4EEvPKT_S4_S4_PS2_iib:
.text._Z19gemv_kernel_batchedI13__nv_bfloat1614__nv_bfloat162Li128ELi4EEvPKT_S4_S4_PS2_iib:
        /* <DEDUP_REMOVED lines=42> */
.L_x_739:
        /* <DEDUP_REMOVED lines=39> */
.L_x_738:
[----:B------:R-:W-:Y:S05]  /*0510*/  BSYNC.RECONVERGENT B1 ;  /* 0x0000000000017941 */ /* 0x000fea0003800200 */
.L_x_737:
        /* <DEDUP_REMOVED lines=8> */
.L_x_740:
        /* <DEDUP_REMOVED lines=129> */
.L_x_736:
[----:B------:R-:W-:Y:S05]  /*0db0*/  BSYNC.RECONVERGENT B0 ;  /* 0x0000000000007941 */ /* 0x000fea0003800200 */
.L_x_735:
        /* <DEDUP_REMOVED lines=31> */
.L_x_742:
[----:B------:R-:W-:Y:S05]  /*0fb0*/  BSYNC.RECONVERGENT B0 ;  /* 0x0000000000007941 */ /* 0x000fea0003800200 */
.L_x_741:
        /* <DEDUP_REMOVED lines=137> */
.L_x_743:
        /* <DEDUP_REMOVED lines=11> */
.L_x_982:


//--------------------- .text._Z19gemv_kernel_batchedI13__nv_bfloat1614__nv_bfloat162Li128ELi3EEvPKT_S4_S4_PS2_iib --------------------------
	.section	.text._Z19gemv_kernel_batchedI13__nv_bfloat1614__nv_bfloat162Li128ELi3EEvPKT_S4_S4_PS2_iib,"ax",@progbits
	.align	128
        .global         _Z19gemv_kernel_batchedI13__nv_bfloat1614__nv_bfloat162Li128ELi3EEvPKT_S4_S4_PS2_iib
        .type           _Z19gemv_kernel_batchedI13__nv_bfloat1614__nv_bfloat162Li128ELi3EEvPKT_S4_S4_PS2_iib,@function
        .size           _Z19gemv_kernel_batchedI13__nv_bfloat1614__nv_bfloat162Li128ELi3EEvPKT_S4_S4_PS2_iib,(.L_x_983 - _Z19gemv_kernel_batchedI13__nv_bfloat1614__nv_bfloat162Li128ELi3EEvPKT_S4_S4_PS2_iib)
        .other          _Z19gemv_kernel_batchedI13__nv_bfloat1614__nv_bfloat162Li128ELi3EEvPKT_S4_S4_PS2_iib,@"STO_CUDA_ENTRY STV_DEFAULT"
_Z19gemv_kernel_batchedI13__nv_bfloat1614__nv_bfloat162Li128ELi3EEvPKT_S4_S4_PS2_iib:
.text._Z19gemv_kernel_batchedI13__nv_bfloat1614__nv_bfloat162Li128ELi3EEvPKT_S4_S4_PS2_iib:
        /* <DEDUP_REMOVED lines=44> */
.L_x_748:
        /* <DEDUP_REMOVED lines=34> */
.L_x_747:
[----:B------:R-:W-:Y:S05]  /*04e0*/  BSYNC.RECONVERGENT B1 ;  /* 0x0000000000017941 */ /* 0x000fea0003800200 */
.L_x_746:
        /* <DEDUP_REMOVED lines=9> */
.L_x_749:
        /* <DEDUP_REMOVED lines=101> */
.L_x_745:
[----:B------:R-:W-:Y:S05]  /*0bd0*/  BSYNC.RECONVERGENT B0 ;  /* 0x0000000000007941 */ /* 0x000fea0003800200 */
.L_x_744:
        /* <DEDUP_REMOVED lines=153> */
.L_x_750:
        /* <DEDUP_REMOVED lines=9> */
.L_x_983:


//--------------------- .text._Z19gemv_kernel_batchedI13__nv_bfloat1614__nv_bfloat162Li128ELi2EEvPKT_S4_S4_PS2_iib --------------------------
	.section	.text._Z19gemv_kernel_batchedI13__nv_bfloat1614__nv_bfloat162Li128ELi2EEvPKT_S4_S4_PS2_iib,"ax",@progbits
	.align	128
        .global         _Z19gemv_kernel_batchedI13__nv_bfloat1614__nv_bfloat162Li128ELi2EEvPKT_S4_S4_PS2_iib
        .type           _Z19gemv_kernel_batchedI13__nv_bfloat1614__nv_bfloat162Li128ELi2EEvPKT_S4_S4_PS2_iib,@function
        .size           _Z19gemv_kernel_batchedI13__nv_bfloat1614__nv_bfloat162Li128ELi2EEvPKT_S4_S4_PS2_iib,(.L_x_984 - _Z19gemv_kernel_batchedI13__nv_bfloat1614__nv_bfloat162Li128ELi2EEvPKT_S4_S4_PS2_iib)
        .other          _Z19gemv_kernel_batchedI13__nv_bfloat1614__nv_bfloat162Li128ELi2EEvPKT_S4_S4_PS2_iib,@"STO_CUDA_ENTRY STV_DEFAULT"
_Z19gemv_kernel_batchedI13__nv_bfloat1614__nv_bfloat162Li128ELi2EEvPKT_S4_S4_PS2_iib:
.text._Z19gemv_kernel_batchedI13__nv_bfloat1614__nv_bfloat162Li128ELi2EEvPKT_S4_S4_PS2_iib:
        /* <DEDUP_REMOVED lines=41> */
.L_x_755:
        /* <DEDUP_REMOVED lines=25> */
.L_x_754:
[----:B------:R-:W-:Y:S05]  /*0420*/  BSYNC.RECONVERGENT B1 ;  /* 0x0000000000017941 */ /* 0x000fea0003800200 */
.L_x_753:
[----:B------:R-:W-:Y:S05]  /*0430*/  @!P0 BRA `(.L_x_752) ;  /* 0x0000000400408947 */ /* 0x000fea0003800000 */
[----:B------:R-:W0:Y:S01]  /*0440*/  LDC.64 R6, c[0x0][0x388] ;  /* 0x0000e200ff067b82 */ /* 0x000e220000000a00 */
[----:B------:R-:W-:-:S04]  /*0450*/  IMAD.WIDE.U32 R4, R0, 0x4, RZ ;  /* 0x0000000400047825 */ /* 0x000fc800078e00ff */
[----:B------:R-:W-:Y:S01]  /*0460*/  IMAD.MOV.U32 R21, RZ, RZ, R4 ;  /* 0x000000ffff157224 */ /* 0x000fe200078e0004 */
[----:B------:R-:W-:Y:S01]  /*0470*/  MOV R19, R5 ;  /* 0x0000000500137202 */ /* 0x000fe20000000f00 */
[----:B0-----:R-:W-:-:S07]  /*0480*/  IMAD.WIDE R4, R15, 0x2, R6 ;  /* 0x000000020f047825 */ /* 0x001fce00078e0206 */
.L_x_756:
        /* <DEDUP_REMOVED lines=75> */
.L_x_752:
[----:B------:R-:W-:Y:S05]  /*0940*/  BSYNC.RECONVERGENT B0 ;  /* 0x0000000000007941 */ /* 0x000fea0003800200 */
.L_x_751:
        /* <DEDUP_REMOVED lines=95> */
.L_x_757:
        /* <DEDUP_REMOVED lines=12> */
.L_x_984:


//--------------------- .text._Z19gemv_kernel_batchedI13__nv_bfloat1614__nv_bfloat162Li128ELi1EEvPKT_S4_S4_PS2_iib --------------------------
	.section	.text._Z19gemv_kernel_batchedI13__nv_bfloat1614__nv_bfloat162Li128ELi1EEvPKT_S4_S4_PS2_iib,"ax",@progbits
	.align	128
        .global         _Z19gemv_kernel_batchedI13__nv_bfloat1614__nv_bfloat162Li128ELi1EEvPKT_S4_S4_PS2_iib
        .type           _Z19gemv_kernel_batchedI13__nv_bfloat1614__nv_bfloat162Li128ELi1EEvPKT_S4_S4_PS2_iib,@function
        .size           _Z19gemv_kernel_batchedI13__nv_bfloat1614__nv_bfloat162Li128ELi1EEvPKT_S4_S4_PS2_iib,(.L_x_985 - _Z19gemv_kernel_batchedI13__nv_bfloat1614__nv_bfloat162Li128ELi1EEvPKT_S4_S4_PS2_iib)
        .other          _Z19gemv_kernel_batchedI13__nv_bfloat1614__nv_bfloat162Li128ELi1EEvPKT_S4_S4_PS2_iib,@"STO_CUDA_ENTRY STV_DEFAULT"
_Z19gemv_kernel_batchedI13__nv_bfloat1614__nv_bfloat162Li128ELi1EEvPKT_S4_S4_PS2_iib:
.text._Z19gemv_kernel_batchedI13__nv_bfloat1614__nv_bfloat162Li128ELi1EEvPKT_S4_S4_PS2_iib:
        /* <DEDUP_REMOVED lines=40> */
.L_x_762:
        /* <DEDUP_REMOVED lines=20> */
.L_x_761:
[----:B------:R-:W-:Y:S05]  /*03c0*/  BSYNC.RECONVERGENT B1 ;  /* 0x0000000000017941 */ /* 0x000fea0003800200 */
.L_x_760:
[----:B------:R-:W-:Y:S05]  /*03d0*/  @!P0 BRA `(.L_x_759) ;  /* 0x0000000000cc8947 */ /* 0x000fea0003800000 */
[----:B------:R-:W-:-:S04]  /*03e0*/  IMAD.WIDE.U32 R14, R12, 0x4, RZ ;  /* 0x000000040c0e7825 */ /* 0x000fc800078e00ff */
[----:B------:R-:W-:-:S07]  /*03f0*/  IMAD.MOV.U32 R13, RZ, RZ, R14 ;  /* 0x000000ffff0d7224 */ /* 0x000fce00078e000e */
.L_x_763:
        /* <DEDUP_REMOVED lines=49> */
.L_x_759:
[----:B------:R-:W-:Y:S05]  /*0710*/  BSYNC.RECONVERGENT B0 ;  /* 0x0000000000007941 */ /* 0x000fea0003800200 */
.L_x_758:
        /* <DEDUP_REMOVED lines=59> */
.L_x_764:
[----:B------:R-:W-:Y:S01]  /*0ad0*/  FADD R6, R7, R6 ;  /* 0x0000000607067221 */ /* 0x000fe20000000000 */
[----:B---3--:R-:W-:-:S04]  /*0ae0*/  IMAD.WIDE.U32 R2, R0, 0x2, R4 ;  /* 0x0000000200027825 */ /* 0x008fc800078e0004 */
[----:B------:R-:W-:-:S05]  /*0af0*/  F2FP.BF16.F32.PACK_AB R6, RZ, R6 ;  /* 0x00000006ff06723e */ /* 0x000fca00000010ff */
[----:B------:R-:W-:Y:S01]  /*0b00*/  STG.E.U16 desc[UR6][R2.64], R6 ;  /* 0x0000000602007986 */ /* 0x000fe2000c101506 */
[----:B------:R-:W-:Y:S05]  /*0b10*/  EXIT ;  /* 0x000000000000794d */ /* 0x000fea0003800000 */
.L_x_765:
        /* <DEDUP_REMOVED lines=14> */
.L_x_985:


//--------------------- .text._Z19gemv_kernel_batchedI13__nv_bfloat1614__nv_bfloat162Li64ELi8EEvPKT_S4_S4_PS2_iib --------------------------
	.section	.text._Z19gemv_kernel_batchedI13__nv_bfloat1614__nv_bfloat162Li64ELi8EEvPKT_S4_S4_PS2_iib,"ax",@progbits
	.align	128
        .global         _Z19gemv_kernel_batchedI13__nv_bfloat1614__nv_bfloat162Li64ELi8EEvPKT_S4_S4_PS2_iib
        .type           _Z19gemv_kernel_batchedI13__nv_bfloat1614__nv_bfloat162Li64ELi8EEvPKT_S4_S4_PS2_iib,@function
        .size           _Z19gemv_kernel_batchedI13__nv_bfloat1614__nv_bfloat162Li64ELi8EEvPKT_S4_S4_PS2_iib,(.L_x_986 - _Z19gemv_kernel_batchedI13__nv_bfloat1614__nv_bfloat162Li64ELi8EEvPKT_S4_S4_PS2_iib)
        .other          _Z19gemv_kernel_batchedI13__nv_bfloat1614__nv_bfloat162Li64ELi8EEvPKT_S4_S4_PS2_iib,@"STO_CUDA_ENTRY STV_DEFAULT"
_Z19gemv_kernel_batchedI13__nv_bfloat1614__nv_bfloat162Li64ELi8EEvPKT_S4_S4_PS2_iib:
.text._Z19gemv_kernel_batchedI13__nv_bfloat1614__nv_bfloat162Li64ELi8EEvPKT_S4_S4_PS2_iib:
        /* <DEDUP_REMOVED lines=94> */
.L_x_769:
[----:B------:R-:W-:Y:S05]  /*05e0*/  BSYNC.RECONVERGENT B1 ;  /* 0x0000000000017941 */ /* 0x000fea0003800200 */
.L_x_768:
        /* <DEDUP_REMOVED lines=13> */
.L_x_770:
        /* <DEDUP_REMOVED lines=126> */
.L_x_767:
[----:B------:R-:W-:Y:S05]  /*0ea0*/  BSYNC.RECONVERGENT B0 ;  /* 0x0000000000007941 */ /* 0x000fea0003800200 */
.L_x_766:
        /* <DEDUP_REMOVED lines=49> */
.L_x_772:
[----:B------:R-:W-:Y:S05]  /*11c0*/  BSYNC.RECONVERGENT B0 ;  /* 0x0000000000007941 */ /* 0x000fea0003800200 */
.L_x_771:
        /* <DEDUP_REMOVED lines=95> */
.L_x_774:
[----:B------:R-:W-:Y:S05]  /*17c0*/  BSYNC.RECONVERGENT B0 ;  /* 0x0000000000007941 */ /* 0x000fea0003800200 */
.L_x_773:
        /* <DEDUP_REMOVED lines=156> */
.L_x_775:
        /* <DEDUP_REMOVED lines=15> */
.L_x_986:


//--------------------- .text._Z19gemv_kernel_batchedI13__nv_bfloat1614__nv_bfloat162Li64ELi7EEvPKT_S4_S4_PS2_iib --------------------------
	.section	.text._Z19gemv_kernel_batchedI13__nv_bfloat1614__nv_bfloat162Li64ELi7EEvPKT_S4_S4_PS2_iib,"ax",@progbits
	.align	128
        .global         _Z19gemv_kernel_batchedI13__nv_bfloat1614__nv_bfloat162Li64ELi7EEvPKT_S4_S4_PS2_iib
        .type           _Z19gemv_kernel_batchedI13__nv_bfloat1614__nv_bfloat162Li64ELi7EEvPKT_S4_S4_PS2_iib,@function
        .size           _Z19gemv_kernel_batchedI13__nv_bfloat1614__nv_bfloat162Li64ELi7EEvPKT_S4_S4_PS2_iib,(.L_x_987 - _Z19gemv_kernel_batchedI13__nv_bfloat1614__nv_bfloat162Li64ELi7EEvPKT_S4_S4_PS2_iib)
        .other          _Z19gemv_kernel_batchedI13__nv_bfloat1614__nv_bfloat162Li64ELi7EEvPKT_S4_S4_PS2_iib,@"STO_CUDA_ENTRY STV_DEFAULT"
_Z19gemv_kernel_batchedI13__nv_bfloat1614__nv_bfloat162Li64ELi7EEvPKT_S4_S4_PS2_iib:
.text._Z19gemv_kernel_batchedI13__nv_bfloat1614__nv_bfloat162Li64ELi7EEvPKT_S4_S4_PS2_iib:
        /* <DEDUP_REMOVED lines=86> */
.L_x_779:
[----:B------:R-:W-:Y:S05]  /*0560*/  BSYNC.RECONVERGENT B1 ;  /* 0x0000000000017941 */ /* 0x000fea0003800200 */
.L_x_778:
        /* <DEDUP_REMOVED lines=13> */
.L_x_780:
        /* <DEDUP_REMOVED lines=112> */
.L_x_777:
[----:B------:R-:W-:Y:S05]  /*0d40*/  BSYNC.RECONVERGENT B0 ;  /* 0x0000000000007941 */ /* 0x000fea0003800200 */
.L_x_776:
        /* <DEDUP_REMOVED lines=44> */
.L_x_782:
[----:B------:R-:W-:Y:S05]  /*1010*/  BSYNC.RECONVERGENT B0 ;  /* 0x0000000000007941 */ /* 0x000fea0003800200 */
.L_x_781:
        /* <DEDUP_REMOVED lines=86> */
.L_x_784:
[----:B------:R-:W-:Y:S05]  /*1580*/  BSYNC.RECONVERGENT B0 ;  /* 0x0000000000007941 */ /* 0x000fea0003800200 */
.L_x_783:
        /* <DEDUP_REMOVED lines=139> */
.L_x_785:
        /* <DEDUP_REMOVED lines=12> */
.L_x_987:


//--------------------- .text._Z19gemv_kernel_batchedI13__nv_bfloat1614__nv_bfloat162Li64ELi6EEvPKT_S4_S4_PS2_iib --------------------------
	.section	.text._Z19gemv_kernel_batchedI13__nv_bfloat1614__nv_bfloat162Li64ELi6EEvPKT_S4_S4_PS2_iib,"ax",@progbits
	.align	128
        .global         _Z19gemv_kernel_batchedI13__nv_bfloat1614__nv_bfloat162Li64ELi6EEvPKT_S4_S4_PS2_iib
        .type           _Z19gemv_kernel_batchedI13__nv_bfloat1614__nv_bfloat162Li64ELi6EEvPKT_S4_S4_PS2_iib,@function
        .size           _Z19gemv_kernel_batchedI13__nv_bfloat1614__nv_bfloat162Li64ELi6EEvPKT_S4_S4_PS2_iib,(.L_x_988 - _Z19gemv_kernel_batchedI13__nv_bfloat1614__nv_bfloat162Li64ELi6EEvPKT_S4_S4_PS2_iib)
        .other          _Z19gemv_kernel_batchedI13__nv_bfloat1614__nv_bfloat162Li64ELi6EEvPKT_S4_S4_PS2_iib,@"STO_CUDA_ENTRY STV_DEFAULT"
_Z19gemv_kernel_batchedI13__nv_bfloat1614__nv_bfloat162Li64ELi6EEvPKT_S4_S4_PS2_iib:
.text._Z19gemv_kernel_batchedI13__nv_bfloat1614__nv_bfloat162Li64ELi6EEvPKT_S4_S4_PS2_iib:
        /* <DEDUP_REMOVED lines=77> */
.L_x_789:
[----:B------:R-:W-:Y:S05]  /*04d0*/  BSYNC.RECONVERGENT B1 ;  /* 0x0000000000017941 */ /* 0x000fea0003800200 */
.L_x_788:
        /* <DEDUP_REMOVED lines=13> */
.L_x_790:
        /* <DEDUP_REMOVED lines=100> */
.L_x_787:
[----:B------:R-:W-:Y:S05]  /*0bf0*/  BSYNC.RECONVERGENT B0 ;  /* 0x0000000000007941 */ /* 0x000fea0003800200 */
.L_x_786:
        /* <DEDUP_REMOVED lines=39> */
.L_x_792:
[----:B------:R-:W-:Y:S05]  /*0e70*/  BSYNC.RECONVERGENT B0 ;  /* 0x0000000000007941 */ /* 0x000fea0003800200 */
.L_x_791:
        /* <DEDUP_REMOVED lines=191> */
.L_x_793:
        /* <DEDUP_REMOVED lines=9> */
.L_x_988:


//--------------------- .text._Z19gemv_kernel_batchedI13__nv_bfloat1614__nv_bfloat162Li64ELi5EEvPKT_S4_S4_PS2_iib --------------------------
	.section	.text._Z19gemv_kernel_batchedI13__nv_bfloat1614__nv_bfloat162Li64ELi5EEvPKT_S4_S4_PS2_iib,"ax",@progbits
	.align	128
        .global         _Z19gemv_kernel_batchedI13__nv_bfloat1614__nv_bfloat162Li64ELi5EEvPKT_S4_S4_PS2_iib
        .type           _Z19gemv_kernel_batchedI13__nv_bfloat1614__nv_bfloat162Li64ELi5EEvPKT_S4_S4_PS2_iib,@function
        .size           _Z19gemv_kernel_batchedI13__nv_bfloat1614__nv_bfloat162Li64ELi5EEvPKT_S4_S4_PS2_iib,(.L_x_989 - _Z19gemv_kernel_batchedI13__nv_bfloat1614__nv_bfloat162Li64ELi5EEvPKT_S4_S4_PS2_iib)
        .other          _Z19gemv_kernel_batchedI13__nv_bfloat1614__nv_bfloat162Li64ELi5EEvPKT_S4_S4_PS2_iib,@"STO_CUDA_ENTRY STV_DEFAULT"
_Z19gemv_kernel_batchedI13__nv_bfloat1614__nv_bfloat162Li64ELi5EEvPKT_S4_S4_PS2_iib:
.text._Z19gemv_kernel_batchedI13__nv_bfloat1614__nv_bfloat162Li64ELi5EEvPKT_S4_S4_PS2_iib:
        /* <DEDUP_REMOVED lines=43> */
.L_x_798:
        /* <DEDUP_REMOVED lines=46> */
.L_x_797:
[----:B------:R-:W-:Y:S05]  /*0590*/  BSYNC.RECONVERGENT B1 ;  /* 0x0000000000017941 */ /* 0x000fea0003800200 */
.L_x_796:
[----:B------:R-:W-:Y:S05]  /*05a0*/  @!P0 BRA `(.L_x_795) ;  /* 0x0000000800a48947 */ /* 0x000fea0003800000 */
[----:B------:R-:W-:-:S04]  /*05b0*/  IMAD.WIDE R14, R5, 0x6, RZ ;  /* 0x00000006050e7825 */ /* 0x000fc800078e02ff */
[----:B------:R-:W-:Y:S01]  /*05c0*/  IMAD.WIDE.U32 R8, R4, 0x4, RZ ;  /* 0x0000000404087825 */ /* 0x000fe200078e00ff */
[----:B------:R-:W-:Y:S02]  /*05d0*/  IADD3 R12, P0, PT, -R14, 0x100, RZ ;  /* 0x000001000e0c7810 */ /* 0x000fe40007f1e1ff */
[----:B------:R-:W-:-:S03]  /*05e0*/  MOV R6, R8 ;  /* 0x0000000800067202 */ /* 0x000fc60000000f00 */
[----:B------:R-:W-:-:S08]  /*05f0*/  IMAD.X R14, RZ, RZ, ~R15, P0 ;  /* 0x000000ffff0e7224 */ /* 0x000fd000000e0e0f */
.L_x_799:
        /* <DEDUP_REMOVED lines=164> */
.L_x_795:
[----:B------:R-:W-:Y:S05]  /*1040*/  BSYNC.RECONVERGENT B0 ;  /* 0x0000000000007941 */ /* 0x000fea0003800200 */
.L_x_794:
        /* <DEDUP_REMOVED lines=34> */
.L_x_801:
[----:B------:R-:W-:Y:S05]  /*1270*/  BSYNC.RECONVERGENT B0 ;  /* 0x0000000000007941 */ /* 0x000fea0003800200 */
.L_x_800:
        /* <DEDUP_REMOVED lines=64> */
.L_x_803:
[----:B------:R-:W-:Y:S05]  /*1680*/  BSYNC.RECONVERGENT B0 ;  /* 0x0000000000007941 */ /* 0x000fea0003800200 */
.L_x_802:
        /* <DEDUP_REMOVED lines=103> */
.L_x_804:
        /* <DEDUP_REMOVED lines=16> */
.L_x_989:


//--------------------- .text._Z19gemv_kernel_batchedI13__nv_bfloat1614__nv_bfloat162Li64ELi4EEvPKT_S4_S4_PS2_iib --------------------------
	.section	.text._Z19gemv_kernel_batchedI13__nv_bfloat1614__nv_bfloat162Li64ELi4EEvPKT_S4_S4_PS2_iib,"ax",@progbits
	.align	128
        .global         _Z19gemv_kernel_batchedI13__nv_bfloat1614__nv_bfloat162Li64ELi4EEvPKT_S4_S4_PS2_iib
        .type           _Z19gemv_kernel_batchedI13__nv_bfloat1614__nv_bfloat162Li64ELi4EEvPKT_S4_S4_PS2_iib,@function
        .size           _Z19gemv_kernel_batchedI13__nv_bfloat1614__nv_bfloat162Li64ELi4EEvPKT_S4_S4_PS2_iib,(.L_x_990 - _Z19gemv_kernel_batchedI13__nv_bfloat1614__nv_bfloat162Li64ELi4EEvPKT_S4_S4_PS2_iib)
        .other          _Z19gemv_kernel_batchedI13__nv_bfloat1614__nv_bfloat162Li64ELi4EEvPKT_S4_S4_PS2_iib,@"STO_CUDA_ENTRY STV_DEFAULT"
_Z19gemv_kernel_batchedI13__nv_bfloat1614__nv_bfloat162Li64ELi4EEvPKT_S4_S4_PS2_iib:
.text._Z19gemv_kernel_batchedI13__nv_bfloat1614__nv_bfloat162Li64ELi4EEvPKT_S4_S4_PS2_iib:
        /* <DEDUP_REMOVED lines=42> */
.L_x_809:
        /* <DEDUP_REMOVED lines=39> */
.L_x_808:
[----:B------:R-:W-:Y:S05]  /*0510*/  BSYNC.RECONVERGENT B1 ;  /* 0x0000000000017941 */ /* 0x000fea0003800200 */
.L_x_807:
        /* <DEDUP_REMOVED lines=8> */
.L_x_810:
        /* <DEDUP_REMOVED lines=129> */
.L_x_806:
[----:B------:R-:W-:Y:S05]  /*0db0*/  BSYNC.RECONVERGENT B0 ;  /* 0x0000000000007941 */ /* 0x000fea0003800200 */
.L_x_805:
        /* <DEDUP_REMOVED lines=31> */
.L_x_812:
[----:B------:R-:W-:Y:S05]  /*0fb0*/  BSYNC.RECONVERGENT B0 ;  /* 0x0000000000007941 */ /* 0x000fea0003800200 */
.L_x_811:
        /* <DEDUP_REMOVED lines=137> */
.L_x_813:
        /* <DEDUP_REMOVED lines=11> */
.L_x_990:


//--------------------- .text._Z19gemv_kernel_batchedI13__nv_bfloat1614__nv_bfloat162Li64ELi3EEvPKT_S4_S4_PS2_iib --------------------------
	.section	.text._Z19gemv_kernel_batchedI13__nv_bfloat1614__nv_bfloat162Li64ELi3EEvPKT_S4_S4_PS2_iib,"ax",@progbits
	.align	128
        .global         _Z19gemv_kernel_batchedI13__nv_bfloat1614__nv_bfloat162Li64ELi3EEvPKT_S4_S4_PS2_iib
        .type           _Z19gemv_kernel_batchedI13__nv_bfloat1614__nv_bfloat162Li64ELi3EEvPKT_S4_S4_PS2_iib,@function
        .size           _Z19gemv_kernel_batchedI13__nv_bfloat1614__nv_bfloat162Li64ELi3EEvPKT_S4_S4_PS2_iib,(.L_x_991 - _Z19gemv_kernel_batchedI13__nv_bfloat1614__nv_bfloat162Li64ELi3EEvPKT_S4_S4_PS2_iib)
        .other          _Z19gemv_kernel_batchedI13__nv_bfloat1614__nv_bfloat162Li64ELi3EEvPKT_S4_S4_PS2_iib,@"STO_CUDA_ENTRY STV_DEFAULT"
_Z19gemv_kernel_batchedI13__nv_bfloat1614__nv_bfloat162Li64ELi3EEvPKT_S4_S4_PS2_iib:
.text._Z19gemv_kernel_batchedI13__nv_bfloat1614__nv_bfloat162Li64ELi3EEvPKT_S4_S4_PS2_iib:
        /* <DEDUP_REMOVED lines=44> */
.L_x_818:
        /* <DEDUP_REMOVED lines=34> */
.L_x_817:
[----:B------:R-:W-:Y:S05]  /*04e0*/  BSYNC.RECONVERGENT B1 ;  /* 0x0000000000017941 */ /* 0x000fea0003800200 */
.L_x_816:
        /* <DEDUP_REMOVED lines=9> */
.L_x_819:
        /* <DEDUP_REMOVED lines=101> */
.L_x_815:
[----:B------:R-:W-:Y:S05]  /*0bd0*/  BSYNC.RECONVERGENT B0 ;  /* 0x0000000000007941 */ /* 0x000fea0003800200 */
.L_x_814:
        /* <DEDUP_REMOVED lines=153> */
.L_x_820:
        /* <DEDUP_REMOVED lines=9> */
.L_x_991:


//--------------------- .text._Z19gemv_kernel_batchedI13__nv_bfloat1614__nv_bfloat162Li64ELi2EEvPKT_S4_S4_PS2_iib --------------------------
	.section	.text._Z19gemv_kernel_batchedI13__nv_bfloat1614__nv_bfloat162Li64ELi2EEvPKT_S4_S4_PS2_iib,"ax",@progbits
	.align	128
        .global         _Z19gemv_kernel_batchedI13__nv_bfloat1614__nv_bfloat162Li64ELi2EEvPKT_S4_S4_PS2_iib
        .type           _Z19gemv_kernel_batchedI13__nv_bfloat1614__nv_bfloat162Li64ELi2EEvPKT_S4_S4_PS2_iib,@function
        .size           _Z19gemv_kernel_batchedI13__nv_bfloat1614__nv_bfloat162Li64ELi2EEvPKT_S4_S4_PS2_iib,(.L_x_992 - _Z19gemv_kernel_batchedI13__nv_bfloat1614__nv_bfloat162Li64ELi2EEvPKT_S4_S4_PS2_iib)
        .other          _Z19gemv_kernel_batchedI13__nv_bfloat1614__nv_bfloat162Li64ELi2EEvPKT_S4_S4_PS2_iib,@"STO_CUDA_ENTRY STV_DEFAULT"
_Z19gemv_kernel_batchedI13__nv_bfloat1614__nv_bfloat162Li64ELi2EEvPKT_S4_S4_PS2_iib:
.text._Z19gemv_kernel_batchedI13__nv_bfloat1614__nv_bfloat162Li64ELi2EEvPKT_S4_S4_PS2_iib:
        /* <DEDUP_REMOVED lines=41> */
.L_x_825:
        /* <DEDUP_REMOVED lines=25> */
.L_x_824:
[----:B------:R-:W-:Y:S05]  /*0420*/  BSYNC.RECONVERGENT B1 ;  /* 0x0000000000017941 */ /* 0x000fea0003800200 */
.L_x_823:
[----:B------:R-:W-:Y:S05]  /*0430*/  @!P0 BRA `(.L_x_822) ;  /* 0x0000000400408947 */ /* 0x000fea0003800000 */
[----:B------:R-:W0:Y:S01]  /*0440*/  LDC.64 R6, c[0x0][0x388] ;  /* 0x0000e200ff067b82 */ /* 0x000e220000000a00 */
[----:B------:R-:W-:-:S04]  /*0450*/  IMAD.WIDE.U32 R4, R0, 0x4, RZ ;  /* 0x0000000400047825 */ /* 0x000fc800078e00ff */
[----:B------:R-:W-:Y:S01]  /*0460*/  IMAD.MOV.U32 R21, RZ, RZ, R4 ;  /* 0x000000ffff157224 */ /* 0x000fe200078e0004 */
[----:B------:R-:W-:Y:S01]  /*0470*/  MOV R19, R5 ;  /* 0x0000000500137202 */ /* 0x000fe20000000f00 */
[----:B0-----:R-:W-:-:S07]  /*0480*/  IMAD.WIDE R4, R15, 0x2, R6 ;  /* 0x000000020f047825 */ /* 0x001fce00078e0206 */
.L_x_826:
        /* <DEDUP_REMOVED lines=75> */
.L_x_822:
[----:B------:R-:W-:Y:S05]  /*0940*/  BSYNC.RECONVERGENT B0 ;  /* 0x0000000000007941 */ /* 0x000fea0003800200 */
.L_x_821:
        /* <DEDUP_REMOVED lines=95> */
.L_x_827:
        /* <DEDUP_REMOVED lines=12> */
.L_x_992:


//--------------------- .text._Z19gemv_kernel_batchedI13__nv_bfloat1614__nv_bfloat162Li64ELi1EEvPKT_S4_S4_PS2_iib --------------------------
	.section	.text._Z19gemv_kernel_batchedI13__nv_bfloat1614__nv_bfloat162Li64ELi1EEvPKT_S4_S4_PS2_iib,"ax",@progbits
	.align	128
        .global         _Z19gemv_kernel_batchedI13__nv_bfloat1614__nv_bfloat162Li64ELi1EEvPKT_S4_S4_PS2_iib
        .type           _Z19gemv_kernel_batchedI13__nv_bfloat1614__nv_bfloat162Li64ELi1EEvPKT_S4_S4_PS2_iib,@function
        .size           _Z19gemv_kernel_batchedI13__nv_bfloat1614__nv_bfloat162Li64ELi1EEvPKT_S4_S4_PS2_iib,(.L_x_993 - _Z19gemv_kernel_batchedI13__nv_bfloat1614__nv_bfloat162Li64ELi1EEvPKT_S4_S4_PS2_iib)
        .other          _Z19gemv_kernel_batchedI13__nv_bfloat1614__nv_bfloat162Li64ELi1EEvPKT_S4_S4_PS2_iib,@"STO_CUDA_ENTRY STV_DEFAULT"
_Z19gemv_kernel_batchedI13__nv_bfloat1614__nv_bfloat162Li64ELi1EEvPKT_S4_S4_PS2_iib:
.text._Z19gemv_kernel_batchedI13__nv_bfloat1614__nv_bfloat162Li64ELi1EEvPKT_S4_S4_PS2_iib:
        /* <DEDUP_REMOVED lines=40> */
.L_x_832:
        /* <DEDUP_REMOVED lines=20> */
.L_x_831:
[----:B------:R-:W-:Y:S05]  /*03c0*/  BSYNC.RECONVERGENT B1 ;  /* 0x0000000000017941 */ /* 0x000fea0003800200 */
.L_x_830:
[----:B------:R-:W-:Y:S05]  /*03d0*/  @!P0 BRA `(.L_x_829) ;  /* 0x0000000000cc8947 */ /* 0x000fea0003800000 */
[----:B------:R-:W-:-:S04]  /*03e0*/  IMAD.WIDE.U32 R14, R12, 0x4, RZ ;  /* 0x000000040c0e7825 */ /* 0x000fc800078e00ff */
[----:B------:R-:W-:-:S07]  /*03f0*/  IMAD.MOV.U32 R13, RZ, RZ, R14 ;  /* 0x000000ffff0d7224 */ /* 0x000fce00078e000e */
.L_x_833:
        /* <DEDUP_REMOVED lines=49> */
.L_x_829:
[----:B------:R-:W-:Y:S05]  /*0710*/  BSYNC.RECONVERGENT B0 ;  /* 0x0000000000007941 */ /* 0x000fea0003800200 */
.L_x_828:
        /* <DEDUP_REMOVED lines=59> */
.L_x_834:
[----:B------:R-:W-:Y:S01]  /*0ad0*/  FADD R6, R7, R6 ;  /* 0x0000000607067221 */ /* 0x000fe20000000000 */
[----:B---3--:R-:W-:-:S04]  /*0ae0*/  IMAD.WIDE.U32 R2, R0, 0x2, R4 ;  /* 0x0000000200027825 */ /* 0x008fc800078e0004 */
[----:B------:R-:W-:-:S05]  /*0af0*/  F2FP.BF16.F32.PACK_AB R6, RZ, R6 ;  /* 0x00000006ff06723e */ /* 0x000fca00000010ff */
[----:B------:R-:W-:Y:S01]  /*0b00*/  STG.E.U16 desc[UR6][R2.64], R6 ;  /* 0x0000000602007986 */ /* 0x000fe2000c101506 */
[----:B------:R-:W-:Y:S05]  /*0b10*/  EXIT ;  /* 0x000000000000794d */ /* 0x000fea0003800000 */
.L_x_835:
        /* <DEDUP_REMOVED lines=14> */
.L_x_993:


//--------------------- .text._Z19gemv_kernel_batchedI13__nv_bfloat1614__nv_bfloat162Li32ELi8EEvPKT_S4_S4_PS2_iib --------------------------
	.section	.text._Z19gemv_kernel_batchedI13__nv_bfloat1614__nv_bfloat162Li32ELi8EEvPKT_S4_S4_PS2_iib,"ax",@progbits
	.align	128
        .global         _Z19gemv_kernel_batchedI13__nv_bfloat1614__nv_bfloat162Li32ELi8EEvPKT_S4_S4_PS2_iib
        .type           _Z19gemv_kernel_batchedI13__nv_bfloat1614__nv_bfloat162Li32ELi8EEvPKT_S4_S4_PS2_iib,@function
        .size           _Z19gemv_kernel_batchedI13__nv_bfloat1614__nv_bfloat162Li32ELi8EEvPKT_S4_S4_PS2_iib,(.L_x_994 - _Z19gemv_kernel_batchedI13__nv_bfloat1614__nv_bfloat162Li32ELi8EEvPKT_S4_S4_PS2_iib)
        .other          _Z19gemv_kernel_batchedI13__nv_bfloat1614__nv_bfloat162Li32ELi8EEvPKT_S4_S4_PS2_iib,@"STO_CUDA_ENTRY STV_DEFAULT"
_Z19gemv_kernel_batchedI13__nv_bfloat1614__nv_bfloat162Li32ELi8EEvPKT_S4_S4_PS2_iib:
.text._Z19gemv_kernel_batchedI13__nv_bfloat1614__nv_bfloat162Li32ELi8EEvPKT_S4_S4_PS2_iib:
        /* <DEDUP_REMOVED lines=94> */
.L_x_839:
[----:B------:R-:W-:Y:S05]  /*05e0*/  BSYNC.RECONVERGENT B1 ;  /* 0x0000000000017941 */ /* 0x000fea0003800200 */
.L_x_838:
        /* <DEDUP_REMOVED lines=13> */
.L_x_840:
        /* <DEDUP_REMOVED lines=126> */
.L_x_837:
[----:B------:R-:W-:Y:S05]  /*0ea0*/  BSYNC.RECONVERGENT B0 ;  /* 0x0000000000007941 */ /* 0x000fea0003800200 */
.L_x_836:
        /* <DEDUP_REMOVED lines=8> */
[----:B------:R-:W-:-:S03]  /*0f30*/  SHF.L.U32 R11, R5, 0x2, RZ ;  /* 0x00000002050b7819 */ /* 0x000fc600000006ff */
[C---:B------:R-:W-:Y:S02]  /*0f40*/  IMAD R9, R5.reuse, 0x3, RZ ;  /* 0x0000000305097824 */ /* 0x040fe400078e02ff */
[C---:B------:R-:W-:Y:S01]  /*0f50*/  IMAD R15, R5.reuse, 0x5, RZ ;  /* 0x00000005050f7824 */ /* 0x040fe200078e02ff */
[----:B------:R-:W2:Y:S01]  /*0f60*/  LDG.E.U16.CONSTANT R24, desc[UR4][R24.64+-0x2] ;  /* 0xfffffe0418187981 */ /* 0x000ea2000c1e9500 */
[C---:B------:R-:W-:Y:S02]  /*0f70*/  IMAD R17, R5.reuse, 0x6, RZ ;  /* 0x0000000605117824 */ /* 0x040fe400078e02ff */
[----:B0-----:R-:W-:-:S03]  /*0f80*/  IMAD.WIDE R20, R5, 0x2, R20 ;  /* 0x0000000205147825 */ /* 0x001fc600078e0214 */
[----:B------:R-:W-:Y:S01]  /*0f90*/  IADD3 R6, P0, PT, R20, -0x2, RZ ;  /* 0xfffffffe14067810 */ /* 0x000fe20007f1e0ff */
[----:B------:R-:W-:Y:S02]  /*0fa0*/  IMAD.WIDE R22, R5, 0x2, R20 ;  /* 0x0000000205167825 */ /* 0x000fe400078e0214 */
[----:B------:R-:W3:Y:S01]  /*0fb0*/  LDG.E.U16.CONSTANT R20, desc[UR4][R20.64+-0x2] ;  /* 0xfffffe0414147981 */ /* 0x000ee2000c1e9500 */
[----:B------:R-:W-:Y:S01]  /*0fc0*/  IADD3.X R7, PT, PT, R21, -0x1, RZ, P0, !PT ;  /* 0xffffffff15077810 */ /* 0x000fe200007fe4ff */
[----:B------:R-:W-:Y:S02]  /*0fd0*/  IMAD R5, R5, 0x7, RZ ;  /* 0x0000000705057824 */ /* 0x000fe400078e02ff */
        /* <DEDUP_REMOVED lines=30> */
.L_x_842:
[----:B------:R-:W-:Y:S05]  /*11c0*/  BSYNC.RECONVERGENT B0 ;  /* 0x0000000000007941 */ /* 0x000fea0003800200 */
.L_x_841:
        /* <DEDUP_REMOVED lines=59> */
[----:B----4-:R-:W-:Y:S01]  /*1580*/  FADD R15, R10, R15 ;  /* 0x0000000f0a0f7221 */ /* 0x010fe20000000000 */
[----:B-1----:R-:W-:Y:S01]  /*1590*/  FADD R9, R7, R6 ;  /* 0x0000000607097221 */ /* 0x002fe20000000000 */
[----:B-----5:R-:W-:Y:S01]  /*15a0*/  FADD R10, R14, R13 ;  /* 0x0000000d0e0a7221 */ /* 0x020fe20000000000 */
[----:B--2---:R-:W-:Y:S02]  /*15b0*/  FADD R11, R16, R17 ;  /* 0x00000011100b7221 */ /* 0x004fe40000000000 */
[----:B------:R0:W1:Y:S01]  /*15c0*/  SHFL.BFLY PT, R17, R2, 0x1, 0x1f ;  /* 0x0c201f0002117f89 */ /* 0x00006200000e0000 */
[----:B------:R-:W-:-:S03]  /*15d0*/  FADD R12, R18, R19 ;  /* 0x00000013120c7221 */ /* 0x000fc60000000000 */
[----:B------:R0:W2:Y:S01]  /*15e0*/  SHFL.BFLY PT, R16, R9, 0x1, 0x1f ;  /* 0x0c201f0009107f89 */ /* 0x0000a200000e0000 */
[----:B---3--:R-:W-:-:S03]  /*15f0*/  FADD R14, R20, R21 ;  /* 0x00000015140e7221 */ /* 0x008fc60000000000 */
[----:B------:R0:W3:Y:S04]  /*1600*/  SHFL.BFLY PT, R18, R15, 0x1, 0x1f ;  /* 0x0c201f000f127f89 */ /* 0x0000e800000e0000 */
        /* <DEDUP_REMOVED lines=14> */
[----:B---3--:R-:W-:Y:S01]  /*16f0*/  FADD R18, R15, R18 ;  /* 0x000000120f127221 */ /* 0x008fe20000000000 */
[----:B0-----:R-:W-:Y:S01]  /*1700*/  HFMA2 R15, -RZ, RZ, 0, 0 ;  /* 0x00000000ff0f7431 */ /* 0x001fe200000001ff */
[-C--:B------:R-:W-:Y:S01]  /*1710*/  IADD3 R9, PT, PT, R0, R3.reuse, RZ ;  /* 0x0000000300097210 */ /* 0x080fe20007ffe0ff */
[----:B------:R-:W-:Y:S01]  /*1720*/  FADD R26, R10, R21 ;  /* 0x000000150a1a7221 */ /* 0x000fe20000000000 */
[----:B------:R-:W-:Y:S01]  /*1730*/  FADD R14, R14, R13 ;  /* 0x0000000d0e0e7221 */ /* 0x000fe20000000000 */
[----:B------:R-:W-:Y:S01]  /*1740*/  FADD R2, R2, R17 ;  /* 0x0000001102027221 */ /* 0x000fe20000000000 */
[-C--:B------:R-:W-:Y:S01]  /*1750*/  IADD3 R16, PT, PT, R9, R3.reuse, RZ ;  /* 0x0000000309107210 */ /* 0x080fe20007ffe0ff */
[----:B----4-:R-:W-:Y:S01]  /*1760*/  FADD R24, R8, R19 ;  /* 0x0000001308187221 */ /* 0x010fe20000000000 */
[----:B------:R-:W-:Y:S01]  /*1770*/  FADD R12, R12, R23 ;  /* 0x000000170c0c7221 */ /* 0x000fe20000000000 */
[----:B------:R-:W-:Y:S01]  /*1780*/  FADD R28, R11, R20 ;  /* 0x000000140b1c7221 */ /* 0x000fe20000000000 */
[C---:B------:R-:W-:Y:S01]  /*1790*/  IADD3 R10, PT, PT, R16.reuse, R3, RZ ;  /* 0x00000003100a7210 */ /* 0x040fe20007ffe0ff */
        /* <DEDUP_REMOVED lines=40> */
.L_x_843:
        /* <DEDUP_REMOVED lines=14> */
.L_x_994:


//--------------------- .text._Z19gemv_kernel_batchedI13__nv_bfloat1614__nv_bfloat162Li32ELi7EEvPKT_S4_S4_PS2_iib --------------------------
	.section	.text._Z19gemv_kernel_batchedI13__nv_bfloat1614__nv_bfloat162Li32ELi7EEvPKT_S4_S4_PS2_iib,"ax",@progbits
	.align	128
        .global         _Z19gemv_kernel_batchedI13__nv_bfloat1614__nv_bfloat162Li32ELi7EEvPKT_S4_S4_PS2_iib
        .type           _Z19gemv_kernel_batchedI13__nv_bfloat1614__nv_bfloat162Li32ELi7EEvPKT_S4_S4_PS2_iib,@function
        .size           _Z19gemv_kernel_batchedI13__nv_bfloat1614__nv_bfloat162Li32ELi7EEvPKT_S4_S4_PS2_iib,(.L_x_995 - _Z19gemv_kernel_batchedI13__nv_bfloat1614__nv_bfloat162Li32ELi7EEvPKT_S4_S4_PS2_iib)
        .other          _Z19gemv_kernel_batchedI13__nv_bfloat1614__nv_bfloat162Li32ELi7EEvPKT_S4_S4_PS2_iib,@"STO_CUDA_ENTRY STV_DEFAULT"
_Z19gemv_kernel_batchedI13__nv_bfloat1614__nv_bfloat162Li32ELi7EEvPKT_S4_S4_PS2_iib:
.text._Z19gemv_kernel_batchedI13__nv_bfloat1614__nv_bfloat162Li32ELi7EEvPKT_S4_S4_PS2_iib:
        /* <DEDUP_REMOVED lines=86> */
.L_x_847:
[----:B------:R-:W-:Y:S05]  /*0560*/  BSYNC.RECONVERGENT B1 ;  /* 0x0000000000017941 */ /* 0x000fea0003800200 */
.L_x_846:
        /* <DEDUP_REMOVED lines=13> */
.L_x_848:
        /* <DEDUP_REMOVED lines=112> */
.L_x_845:
[----:B------:R-:W-:Y:S05]  /*0d40*/  BSYNC.RECONVERGENT B0 ;  /* 0x0000000000007941 */ /* 0x000fea0003800200 */
.L_x_844:
        /* <DEDUP_REMOVED lines=8> */
[C---:B------:R-:W-:Y:S01]  /*0dd0*/  SHF.L.U32 R27, R3.reuse, 0x2, RZ ;  /* 0x00000002031b7819 */ /* 0x040fe200000006ff */
[C---:B------:R-:W-:Y:S01]  /*0de0*/  IMAD R17, R3.reuse, 0x3, RZ ;  /* 0x0000000303117824 */ /* 0x040fe200078e02ff */
[----:B------:R1:W2:Y:S01]  /*0df0*/  LDG.E.U16.CONSTANT R8, desc[UR4][R18.64+-0x2] ;  /* 0xfffffe0412087981 */ /* 0x0002a2000c1e9500 */
[C---:B------:R-:W-:Y:S02]  /*0e00*/  IMAD R29, R3.reuse, 0x5, RZ ;  /* 0x00000005031d7824 */ /* 0x040fe400078e02ff */
        /* <DEDUP_REMOVED lines=32> */
.L_x_850:
[----:B------:R-:W-:Y:S05]  /*1010*/  BSYNC.RECONVERGENT B0 ;  /* 0x0000000000007941 */ /* 0x000fea0003800200 */
.L_x_849:
        /* <DEDUP_REMOVED lines=12> */
[----:B---3--:R-:W-:Y:S01]  /*10e0*/  FADD R11, R11, R30 ;  /* 0x0000001e0b0b7221 */ /* 0x008fe20000000000 */
[----:B----4-:R-:W-:-:S04]  /*10f0*/  FADD R13, R8, R15 ;  /* 0x0000000f080d7221 */ /* 0x010fc80000000000 */
[----:B------:R-:W1:Y:S01]  /*1100*/  SHFL.BFLY PT, R12, R11, 0x8, 0x1f ;  /* 0x0d001f000b0c7f89 */ /* 0x000e6200000e0000 */
[----:B-----5:R-:W-:-:S03]  /*1110*/  FADD R17, R17, R24 ;  /* 0x0000001811117221 */ /* 0x020fc60000000000 */
[----:B------:R-:W2:Y:S01]  /*1120*/  SHFL.BFLY PT, R8, R5, 0x8, 0x1f ;  /* 0x0d001f0005087f89 */ /* 0x000ea200000e0000 */
[----:B------:R-:W-:-:S03]  /*1130*/  FADD R18, R10, R25 ;  /* 0x000000190a127221 */ /* 0x000fc60000000000 */
[----:B------:R-:W3:Y:S04]  /*1140*/  SHFL.BFLY PT, R14, R13, 0x8, 0x1f ;  /* 0x0d001f000d0e7f89 */ /* 0x000ee800000e0000 */
[----:B------:R-:W4:Y:S01]  /*1150*/  SHFL.BFLY PT, R10, R7, 0x8, 0x1f ;  /* 0x0d001f00070a7f89 */ /* 0x000f2200000e0000 */
[----:B0-----:R-:W-:-:S03]  /*1160*/  FADD R6, R3, R6 ;  /* 0x0000000603067221 */ /* 0x001fc60000000000 */
[----:B------:R-:W0:Y:S04]  /*1170*/  SHFL.BFLY PT, R16, R17, 0x8, 0x1f ;  /* 0x0d001f0011107f89 */ /* 0x000e2800000e0000 */
[----:B------:R-:W5:Y:S01]  /*1180*/  SHFL.BFLY PT, R9, R18, 0x8, 0x1f ;  /* 0x0d001f0012097f89 */ /* 0x000f6200000e0000 */
[----:B-1----:R-:W-:-:S03]  /*1190*/  FADD R12, R11, R12 ;  /* 0x0000000c0b0c7221 */ /* 0x002fc60000000000 */
        /* <DEDUP_REMOVED lines=9> */
[----:B------:R-:W4:Y:S04]  /*1230*/  SHFL.BFLY PT, R15, R16, 0x4, 0x1f ;  /* 0x0c801f00100f7f89 */ /* 0x000f2800000e0000 */
[----:B------:R-:W5:Y:S01]  /*1240*/  SHFL.BFLY PT, R9, R10, 0x4, 0x1f ;  /* 0x0c801f000a097f89 */ /* 0x000f6200000e0000 */
[----:B-1----:R-:W-:-:S03]  /*1250*/  FADD R5, R6, R3 ;  /* 0x0000000306057221 */ /* 0x002fc60000000000 */
[----:B------:R-:W1:Y:S01]  /*1260*/  SHFL.BFLY PT, R18, R19, 0x4, 0x1f ;  /* 0x0c801f0013127f89 */ /* 0x000e6200000e0000 */
[----:B--2---:R-:W-:-:S03]  /*1270*/  FADD R11, R12, R11 ;  /* 0x0000000b0c0b7221 */ /* 0x004fc60000000000 */
[----:B------:R-:W2:Y:S01]  /*1280*/  SHFL.BFLY PT, R6, R5, 0x2, 0x1f ;  /* 0x0c401f0005067f89 */ /* 0x000ea200000e0000 */
[----:B---3--:R-:W-:-:S03]  /*1290*/  FADD R13, R14, R13 ;  /* 0x0000000d0e0d7221 */ /* 0x008fc60000000000 */
[----:B------:R-:W3:Y:S01]  /*12a0*/  SHFL.BFLY PT, R14, R11, 0x2, 0x1f ;  /* 0x0c401f000b0e7f89 */ /* 0x000ee200000e0000 */
[----:B0-----:R-:W-:Y:S01]  /*12b0*/  FADD R7, R8, R7 ;  /* 0x0000000708077221 */ /* 0x001fe20000000000 */
[----:B----4-:R-:W-:-:S04]  /*12c0*/  FADD R15, R16, R15 ;  /* 0x0000000f100f7221 */ /* 0x010fc80000000000 */
[----:B------:R-:W0:Y:S01]  /*12d0*/  SHFL.BFLY PT, R8, R7, 0x2, 0x1f ;  /* 0x0c401f0007087f89 */ /* 0x000e2200000e0000 */
[----:B-----5:R-:W-:-:S03]  /*12e0*/  FADD R9, R10, R9 ;  /* 0x000000090a097221 */ /* 0x020fc60000000000 */
[----:B------:R-:W4:Y:S01]  /*12f0*/  SHFL.BFLY PT, R16, R13, 0x2, 0x1f ;  /* 0x0c401f000d107f89 */ /* 0x000f2200000e0000 */
[----:B-1----:R-:W-:-:S03]  /*1300*/  FADD R17, R19, R18 ;  /* 0x0000001213117221 */ /* 0x002fc60000000000 */
[----:B------:R-:W1:Y:S01]  /*1310*/  SHFL.BFLY PT, R12, R9, 0x2, 0x1f ;  /* 0x0c401f00090c7f89 */ /* 0x000e6200000e0000 */
[----:B--2---:R-:W-:-:S03]  /*1320*/  FADD R6, R5, R6 ;  /* 0x0000000605067221 */ /* 0x004fc60000000000 */
[----:B------:R-:W2:Y:S04]  /*1330*/  SHFL.BFLY PT, R18, R15, 0x2, 0x1f ;  /* 0x0c401f000f127f89 */ /* 0x000ea800000e0000 */
[----:B------:R-:W5:Y:S01]  /*1340*/  SHFL.BFLY PT, R20, R17, 0x2, 0x1f ;  /* 0x0c401f0011147f89 */ /* 0x000f6200000e0000 */
[----:B---3--:R-:W-:Y:S01]  /*1350*/  FADD R14, R11, R14 ;  /* 0x0000000e0b0e7221 */ /* 0x008fe20000000000 */
[----:B0-----:R-:W-:Y:S02]  /*1360*/  FADD R10, R7, R8 ;  /* 0x00000008070a7221 */ /* 0x001fe40000000000 */
[----:B------:R0:W3:Y:S01]  /*1370*/  SHFL.BFLY PT, R7, R6, 0x1, 0x1f ;  /* 0x0c201f0006077f89 */ /* 0x0000e200000e0000 */
[----:B----4-:R-:W-:-:S03]  /*1380*/  FADD R16, R13, R16 ;  /* 0x000000100d107221 */ /* 0x010fc60000000000 */
[----:B------:R0:W4:Y:S01]  /*1390*/  SHFL.BFLY PT, R11, R10, 0x1, 0x1f ;  /* 0x0c201f000a0b7f89 */ /* 0x00012200000e0000 */
[----:B-1----:R-:W-:Y:S01]  /*13a0*/  FADD R3, R9, R12 ;  /* 0x0000000c09037221 */ /* 0x002fe20000000000 */
[----:B--2---:R-:W-:-:S04]  /*13b0*/  FADD R18, R15, R18 ;  /* 0x000000120f127221 */ /* 0x004fc80000000000 */
[----:B------:R0:W1:Y:S01]  /*13c0*/  SHFL.BFLY PT, R12, R3, 0x1, 0x1f ;  /* 0x0c201f00030c7f89 */ /* 0x00006200000e0000 */
[----:B-----5:R-:W-:-:S03]  /*13d0*/  FADD R20, R17, R20 ;  /* 0x0000001411147221 */ /* 0x020fc60000000000 */
[----:B------:R0:W2:Y:S04]  /*13e0*/  SHFL.BFLY PT, R15, R14, 0x1, 0x1f ;  /* 0x0c201f000e0f7f89 */ /* 0x0000a800000e0000 */
[----:B------:R0:W0:Y:S04]  /*13f0*/  SHFL.BFLY PT, R17, R16, 0x1, 0x1f ;  /* 0x0c201f0010117f89 */ /* 0x00002800000e0000 */
[----:B------:R0:W0:Y:S04]  /*1400*/  SHFL.BFLY PT, R19, R18, 0x1, 0x1f ;  /* 0x0c201f0012137f89 */ /* 0x00002800000e0000 */
[----:B------:R0:W0:Y:S01]  /*1410*/  SHFL.BFLY PT, R21, R20, 0x1, 0x1f ;  /* 0x0c201f0014157f89 */ /* 0x00002200000e0000 */
[----:B---34-:R-:W-:Y:S05]  /*1420*/  @P0 EXIT ;  /* 0x000000000000094d */ /* 0x018fea0003800000 */
[----:B------:R-:W3:Y:S02]  /*1430*/  LDC.U8 R4, c[0x0][0x3a8] ;  /* 0x0000ea00ff047b82 */ /* 0x000ee40000000000 */
[----:B---3--:R-:W-:-:S04]  /*1440*/  PRMT R4, R4, 0x8880, RZ ;  /* 0x0000888004047816 */ /* 0x008fc800000000ff */
[----:B------:R-:W-:Y:S02]  /*1450*/  ISETP.NE.AND P0, PT, R4, RZ, PT ;  /* 0x000000ff0400720c */ /* 0x000fe40003f05270 */
[----:B------:R-:W3:Y:S11]  /*1460*/  LDC.64 R4, c[0x0][0x398] ;  /* 0x0000e600ff047b82 */ /* 0x000ef60000000a00 */
[----:B------:R-:W4:Y:S02]  /*1470*/  @P0 LDC.64 R8, c[0x0][0x390] ;  /* 0x0000e400ff080b82 */ /* 0x000f240000000a00 */
[----:B----4-:R-:W-:-:S06]  /*1480*/  @P0 IMAD.WIDE.U32 R8, R0, 0x2, R8 ;  /* 0x0000000200080825 */ /* 0x010fcc00078e0008 */
[----:B------:R-:W4:Y:S01]  /*1490*/  @P0 LDG.E.U16.CONSTANT R8, desc[UR4][R8.64] ;  /* 0x0000000408080981 */ /* 0x000f22000c1e9500 */
[----:B------:R-:W-:Y:S01]  /*14a0*/  FADD R7, R6, R7 ;  /* 0x0000000706077221 */ /* 0x000fe20000000000 */
[----:B0-----:R-:W-:Y:S01]  /*14b0*/  HFMA2 R6, -RZ, RZ, 0, 0 ;  /* 0x00000000ff067431 */ /* 0x001fe200000001ff */
[-C--:B------:R-:W-:Y:S01]  /*14c0*/  IADD3 R13, PT, PT, R0, R2.reuse, RZ ;  /* 0x00000002000d7210 */ /* 0x080fe20007ffe0ff */
[----:B------:R-:W-:Y:S01]  /*14d0*/  FADD R23, R10, R11 ;  /* 0x0000000b0a177221 */ /* 0x000fe20000000000 */
[----:B--2---:R-:W-:Y:S01]  /*14e0*/  FADD R27, R14, R15 ;  /* 0x0000000f0e1b7221 */ /* 0x004fe20000000000 */
[----:B------:R-:W-:Y:S01]  /*14f0*/  FADD R21, R20, R21 ;  /* 0x0000001514157221 */ /* 0x000fe20000000000 */
[-C--:B------:R-:W-:Y:S01]  /*1500*/  IADD3 R11, PT, PT, R13, R2.reuse, RZ ;  /* 0x000000020d0b7210 */ /* 0x080fe20007ffe0ff */
[----:B-1----:R-:W-:Y:S01]  /*1510*/  FADD R25, R3, R12 ;  /* 0x0000000c03197221 */ /* 0x002fe20000000000 */
[----:B------:R-:W-:Y:S01]  /*1520*/  FADD R29, R16, R17 ;  /* 0x00000011101d7221 */ /* 0x000fe20000000000 */
[----:B------:R-:W-:Y:S01]  /*1530*/  FADD R19, R18, R19 ;  /* 0x0000001312137221 */ /* 0x000fe20000000000 */
[----:B------:R-:W-:Y:S01]  /*1540*/  IADD3 R15, PT, PT, R11, R2, RZ ;  /* 0x000000020b0f7210 */ /* 0x000fe20007ffe0ff */
[----:B---3--:R-:W-:Y:S01]  /*1550*/  IMAD.WIDE.U32 R12, R13, 0x2, R4 ;  /* 0x000000020d0c7825 */ /* 0x008fe200078e0004 */
[----:B----4-:R-:W-:-:S03]  /*1560*/  @P0 SHF.L.U32 R6, R8, 0x10, RZ ;  /* 0x0000001008060819 */ /* 0x010fc600000006ff */
        /* <DEDUP_REMOVED lines=33> */
.L_x_851:
        /* <DEDUP_REMOVED lines=16> */
.L_x_995:


//--------------------- .text._Z19gemv_kernel_batchedI13__nv_bfloat1614__nv_bfloat162Li32ELi6EEvPKT_S4_S4_PS2_iib --------------------------
	.section	.text._Z19gemv_kernel_batchedI13__nv_bfloat1614__nv_bfloat162Li32ELi6EEvPKT_S4_S4_PS2_iib,"ax",@progbits
	.align	128
        .global         _Z19gemv_kernel_batchedI13__nv_bfloat1614__nv_bfloat162Li32ELi6EEvPKT_S4_S4_PS2_iib
        .type           _Z19gemv_kernel_batchedI13__nv_bfloat1614__nv_bfloat162Li32ELi6EEvPKT_S4_S4_PS2_iib,@function
        .size           _Z19gemv_kernel_batchedI13__nv_bfloat1614__nv_bfloat162Li32ELi6EEvPKT_S4_S4_PS2_iib,(.L_x_996 - _Z19gemv_kernel_batchedI13__nv_bfloat1614__nv_bfloat162Li32ELi6EEvPKT_S4_S4_PS2_iib)
        .other          _Z19gemv_kernel_batchedI13__nv_bfloat1614__nv_bfloat162Li32ELi6EEvPKT_S4_S4_PS2_iib,@"STO_CUDA_ENTRY STV_DEFAULT"
_Z19gemv_kernel_batchedI13__nv_bfloat1614__nv_bfloat162Li32ELi6EEvPKT_S4_S4_PS2_iib:
.text._Z19gemv_kernel_batchedI13__nv_bfloat1614__nv_bfloat162Li32ELi6EEvPKT_S4_S4_PS2_iib:
        /* <DEDUP_REMOVED lines=55> */
[----:B------:R-:W-:Y:S01]  /*0370*/  SHF.L.U32 R13, R10, 0x10, RZ ;  /* 0x000000100a0d7819 */ /* 0x000fe200000006ff */
[----:B------:R-:W-:Y:S01]  /*0380*/  FFMA R9, R23, R9, R20 ;  /* 0x0000000917097223 */ /* 0x000fe20000000014 */
[----:B------:R-:W-:Y:S01]  /*0390*/  PRMT R6, R6, 0x7632, R6 ;  /* 0x0000763206067816 */ /* 0x000fe20000000006 */
[----:B------:R-:W-:Y:S01]  /*03a0*/  FFMA R20, R4, R11, RZ ;  /* 0x0000000b04147223 */ /* 0x000fe200000000ff */
[----:B------:R-:W-:-:S02]  /*03b0*/  PRMT R10, R10, 0x7632, R10 ;  /* 0x000076320a0a7816 */ /* 0x000fc4000000000a */
[C---:B------:R-:W-:Y:S01]  /*03c0*/  SHF.L.U32 R17, R12.reuse, 0x10, RZ ;  /* 0x000000100c117819 */ /* 0x040fe200000006ff */
[----:B------:R-:W-:Y:S01]  /*03d0*/  FFMA R22, R23, R8, R22 ;  /* 0x0000000817167223 */ /* 0x000fe20000000016 */
[----:B------:R-:W-:Y:S01]  /*03e0*/  PRMT R12, R12, 0x7632, R12 ;  /* 0x000076320c0c7816 */ /* 0x000fe2000000000c */
[----:B------:R-:W-:Y:S01]  /*03f0*/  FFMA R8, R4, R13, RZ ;  /* 0x0000000d04087223 */ /* 0x000fe200000000ff */
[C---:B------:R-:W-:Y:S02]  /*0400*/  PRMT R19, R16.reuse, 0x7632, R19 ;  /* 0x0000763210137816 */ /* 0x040fe40000000013 */
[----:B------:R-:W-:Y:S02]  /*0410*/  SHF.L.U32 R11, R16, 0x10, RZ ;  /* 0x00000010100b7819 */ /* 0x000fe400000006ff */
[----:B------:R-:W-:Y:S01]  /*0420*/  SHF.L.U32 R13, R6, 0x10, RZ ;  /* 0x00000010060d7819 */ /* 0x000fe200000006ff */
[----:B------:R-:W-:Y:S01]  /*0430*/  FFMA R6, R4, R17, RZ ;  /* 0x0000001104067223 */ /* 0x000fe200000000ff */
[----:B------:R-:W-:Y:S01]  /*0440*/  SHF.L.U32 R10, R10, 0x10, RZ ;  /* 0x000000100a0a7819 */ /* 0x000fe200000006ff */
[----:B------:R-:W-:Y:S01]  /*0450*/  IMAD.U32 R17, R12, 0x10000, RZ ;  /* 0x000100000c117824 */ /* 0x000fe200078e00ff */
[----:B------:R-:W-:Y:S01]  /*0460*/  SHF.L.U32 R19, R19, 0x10, RZ ;  /* 0x0000001013137819 */ /* 0x000fe200000006ff */
[----:B------:R-:W-:Y:S01]  /*0470*/  FFMA R12, R4, R11, RZ ;  /* 0x0000000b040c7223 */ /* 0x000fe200000000ff */
[C---:B------:R-:W-:Y:S01]  /*0480*/  FFMA R4, R23.reuse, R13, R20 ;  /* 0x0000000d17047223 */ /* 0x040fe20000000014 */
[C---:B------:R-:W-:Y:S01]  /*0490*/  FFMA R8, R23.reuse, R10, R8 ;  /* 0x0000000a17087223 */ /* 0x040fe20000000008 */
[C---:B------:R-:W-:Y:S01]  /*04a0*/  FFMA R6, R23.reuse, R17, R6 ;  /* 0x0000001117067223 */ /* 0x040fe20000000006 */
[----:B------:R-:W-:Y:S01]  /*04b0*/  FFMA R23, R23, R19, R12 ;  /* 0x0000001317177223 */ /* 0x000fe2000000000c */
[----:B------:R-:W-:-:S07]  /*04c0*/  IADD3 R20, PT, PT, R2, 0x20, RZ ;  /* 0x0000002002147810 */ /* 0x000fce0007ffe0ff */
.L_x_855:
[----:B------:R-:W-:Y:S05]  /*04d0*/  BSYNC.RECONVERGENT B1 ;  /* 0x0000000000017941 */ /* 0x000fea0003800200 */
.L_x_854:
        /* <DEDUP_REMOVED lines=13> */
.L_x_856:
        /* <DEDUP_REMOVED lines=28> */
[----:B------:R-:W-:Y:S01]  /*0770*/  IADD3.X R19, PT, PT, R19, R21, RZ, P0, !PT ;  /* 0x0000001513137210 */ /* 0x000fe200007fe4ff */
[C---:B--2---:R-:W-:Y:S01]  /*0780*/  IMAD.U32 R29, R28.reuse, 0x10000, RZ ;  /* 0x000100001c1d7824 */ /* 0x044fe200078e00ff */
        /* <DEDUP_REMOVED lines=37> */
[----:B------:R-:W-:Y:S02]  /*09e0*/  FFMA R24, R27, R24, R9 ;  /* 0x000000181b187223 */ /* 0x000fe40000000009 */
[----:B------:R-:W-:-:S04]  /*09f0*/  IMAD.U32 R28, R28, 0x10000, RZ ;  /* 0x000100001c1c7824 */ /* 0x000fc800078e00ff */
        /* <DEDUP_REMOVED lines=31> */
.L_x_853:
[----:B------:R-:W-:Y:S05]  /*0bf0*/  BSYNC.RECONVERGENT B0 ;  /* 0x0000000000007941 */ /* 0x000fea0003800200 */
.L_x_852:
        /* <DEDUP_REMOVED lines=9> */
[C---:B------:R-:W-:Y:S02]  /*0c90*/  IMAD R19, R5.reuse, 0x3, RZ ;  /* 0x0000000305137824 */ /* 0x040fe400078e02ff */
[----:B------:R-:W2:Y:S01]  /*0ca0*/  LDG.E.U16.CONSTANT R24, desc[UR4][R24.64+-0x2] ;  /* 0xfffffe0418187981 */ /* 0x000ea2000c1e9500 */
[----:B0-----:R-:W-:-:S03]  /*0cb0*/  IMAD.WIDE R20, R5, 0x2, R20 ;  /* 0x0000000205147825 */ /* 0x001fc600078e0214 */
[----:B------:R-:W-:Y:S01]  /*0cc0*/  IADD3 R12, P0, PT, R20, -0x2, RZ ;  /* 0xfffffffe140c7810 */ /* 0x000fe20007f1e0ff */
[----:B------:R-:W-:Y:S01]  /*0cd0*/  IMAD.WIDE R10, R5, 0x2, R20 ;  /* 0x00000002050a7825 */ /* 0x000fe200078e0214 */
[----:B------:R-:W3:Y:S02]  /*0ce0*/  LDG.E.U16.CONSTANT R7, desc[UR4][R20.64+-0x2] ;  /* 0xfffffe0414077981 */ /* 0x000ee4000c1e9500 */
[----:B------:R-:W-:Y:S01]  /*0cf0*/  IADD3.X R13, PT, PT, R21, -0x1, RZ, P0, !PT ;  /* 0xffffffff150d7810 */ /* 0x000fe200007fe4ff */
[----:B------:R-:W-:Y:S02]  /*0d00*/  IMAD R5, R5, 0x5, RZ ;  /* 0x0000000505057824 */ /* 0x000fe400078e02ff */
        /* <DEDUP_REMOVED lines=9> */
[----:B--2---:R-:W-:Y:S01]  /*0da0*/  IMAD.U32 R5, R24, 0x10000, RZ ;  /* 0x0001000018057824 */ /* 0x004fe200078e00ff */
[----:B---3--:R-:W-:-:S05]  /*0db0*/  SHF.L.U32 R7, R7, 0x10, RZ ;  /* 0x0000001007077819 */ /* 0x008fca00000006ff */
[C---:B------:R-:W-:Y:S01]  /*0dc0*/  FFMA R22, R5.reuse, R7, R22 ;  /* 0x0000000705167223 */ /* 0x040fe20000000016 */
[----:B----4-:R-:W-:Y:S02]  /*0dd0*/  SHF.L.U32 R20, R10, 0x10, RZ ;  /* 0x000000100a147819 */ /* 0x010fe400000006ff */
        /* <DEDUP_REMOVED lines=9> */
.L_x_858:
[----:B------:R-:W-:Y:S05]  /*0e70*/  BSYNC.RECONVERGENT B0 ;  /* 0x0000000000007941 */ /* 0x000fea0003800200 */
.L_x_857:
        /* <DEDUP_REMOVED lines=40> */
[----:B------:R-:W3:Y:S04]  /*1100*/  SHFL.BFLY PT, R9, R6, 0x2, 0x1f ;  /* 0x0c401f0006097f89 */ /* 0x000ee800000e0000 */
[----:B------:R-:W4:Y:S04]  /*1110*/  SHFL.BFLY PT, R12, R17, 0x2, 0x1f ;  /* 0x0c401f00110c7f89 */ /* 0x000f2800000e0000 */
[----:B------:R-:W5:Y:S01]  /*1120*/  SHFL.BFLY PT, R13, R20, 0x2, 0x1f ;  /* 0x0c401f00140d7f89 */ /* 0x000f6200000e0000 */
[----:B0-----:R-:W-:-:S05]  /*1130*/  FADD R8, R5, R8 ;  /* 0x0000000805087221 */ /* 0x001fca0000000000 */
[----:B------:R0:W0:Y:S01]  /*1140*/  SHFL.BFLY PT, R15, R8, 0x1, 0x1f ;  /* 0x0c201f00080f7f89 */ /* 0x00002200000e0000 */
[----:B-1----:R-:W-:Y:S01]  /*1150*/  FADD R10, R14, R11 ;  /* 0x0000000b0e0a7221 */ /* 0x002fe20000000000 */
[----:B--2---:R-:W-:Y:S01]  /*1160*/  FADD R2, R7, R4 ;  /* 0x0000000407027221 */ /* 0x004fe20000000000 */
[----:B---3--:R-:W-:-:S04]  /*1170*/  FADD R9, R6, R9 ;  /* 0x0000000906097221 */ /* 0x008fc80000000000 */
        /* <DEDUP_REMOVED lines=16> */
[----:B------:R-:W-:Y:S01]  /*1280*/  HFMA2 R15, -RZ, RZ, 0, 0 ;  /* 0x00000000ff0f7431 */ /* 0x000fe200000001ff */
[-C--:B------:R-:W-:Y:S01]  /*1290*/  IADD3 R8, PT, PT, R0, R3.reuse, RZ ;  /* 0x0000000300087210 */ /* 0x080fe20007ffe0ff */
[----:B--2---:R-:W-:Y:S01]  /*12a0*/  FADD R20, R2, R19 ;  /* 0x0000001302147221 */ /* 0x004fe20000000000 */
[----:B---3--:R-:W-:Y:S01]  /*12b0*/  FADD R16, R9, R16 ;  /* 0x0000001009107221 */ /* 0x008fe20000000000 */
[----:B-1--4-:R-:W-:Y:S01]  /*12c0*/  FADD R10, R10, R17 ;  /* 0x000000110a0a7221 */ /* 0x012fe20000000000 */
[----:B------:R-:W-:Y:S01]  /*12d0*/  IADD3 R2, PT, PT, R8, R3, RZ ;  /* 0x0000000308027210 */ /* 0x000fe20007ffe0ff */
[----:B------:R-:W-:Y:S01]  /*12e0*/  FADD R22, R13, R12 ;  /* 0x0000000c0d167221 */ /* 0x000fe20000000000 */
[----:B------:R-:W-:-:S02]  /*12f0*/  FADD R14, R11, R14 ;  /* 0x0000000e0b0e7221 */ /* 0x000fc40000000000 */
        /* <DEDUP_REMOVED lines=30> */
.L_x_859:
        /* <DEDUP_REMOVED lines=10> */
.L_x_996:


//--------------------- .text._Z19gemv_kernel_batchedI13__nv_bfloat1614__nv_bfloat162Li32ELi5EEvPKT_S4_S4_PS2_iib --------------------------
	.section	.text._Z19gemv_kernel_batchedI13__nv_bfloat1614__nv_bfloat162Li32ELi5EEvPKT_S4_S4_PS2_iib,"ax",@progbits
	.align	128
        .global         _Z19gemv_kernel_batchedI13__nv_bfloat1614__nv_bfloat162Li32ELi5EEvPKT_S4_S4_PS2_iib
        .type           _Z19gemv_kernel_batchedI13__nv_bfloat1614__nv_bfloat162Li32ELi5EEvPKT_S4_S4_PS2_iib,@function
        .size           _Z19gemv_kernel_batchedI13__nv_bfloat1614__nv_bfloat162Li32ELi5EEvPKT_S4_S4_PS2_iib,(.L_x_997 - _Z19gemv_kernel_batchedI13__nv_bfloat1614__nv_bfloat162Li32ELi5EEvPKT_S4_S4_PS2_iib)
        .other          _Z19gemv_kernel_batchedI13__nv_bfloat1614__nv_bfloat162Li32ELi5EEvPKT_S4_S4_PS2_iib,@"STO_CUDA_ENTRY STV_DEFAULT"
_Z19gemv_kernel_batchedI13__nv_bfloat1614__nv_bfloat162Li32ELi5EEvPKT_S4_S4_PS2_iib:
.text._Z19gemv_kernel_batchedI13__nv_bfloat1614__nv_bfloat162Li32ELi5EEvPKT_S4_S4_PS2_iib:
        /* <DEDUP_REMOVED lines=26> */
[----:B------:R-:W-:Y:S01]  /*01a0*/  ISETP.NE.AND P1, PT, R4, 0x60, PT ;  /* 0x000000600400780c */ /* 0x000fe20003f25270 */
[----:B------:R-:W-:-:S12]  /*01b0*/  IMAD.MOV.U32 R4, RZ, RZ, R2 ;  /* 0x000000ffff047224 */ /* 0x000fd800078e0002 */
        /* <DEDUP_REMOVED lines=10> */
[----:B------:R-:W-:-:S02]  /*0260*/  MOV R4, R2 ;  /* 0x0000000200047202 */ /* 0x000fc40000000f00 */
[----:B------:R-:W-:Y:S02]  /*0270*/  IADD3 R6, PT, PT, -R6, RZ, RZ ;  /* 0x000000ff06067210 */ /* 0x000fe40007ffe1ff */
[----:B-1----:R-:W-:-:S04]  /*0280*/  IADD3 R20, P1, PT, R10, UR6, RZ ;  /* 0x000000060a147c10 */ /* 0x002fc8000ff3e0ff */
[----:B------:R-:W-:Y:S01]  /*0290*/  IADD3.X R21, PT, PT, R11, UR7, RZ, P1, !PT ;  /* 0x000000070b157c10 */ /* 0x000fe20008ffe4ff */
[----:B0-----:R-:W-:-:S08]  /*02a0*/  IMAD.WIDE.U32 R8, R2, 0x4, R12 ;  /* 0x0000000402087825 */ /* 0x001fd000078e000c */
.L_x_864:
[C---:B------:R-:W-:Y:S01]  /*02b0*/  IMAD.WIDE R10, R5.reuse, 0x2, R8 ;  /* 0x00000002050a7825 */ /* 0x040fe200078e0208 */
[----:B------:R0:W2:Y:S04]  /*02c0*/  LDG.E.CONSTANT R24, desc[UR4][R8.64] ;  /* 0x0000000408187981 */ /* 0x0000a8000c1e9900 */
[----:B------:R1:W3:Y:S01]  /*02d0*/  LDG.E.CONSTANT R23, desc[UR4][R20.64] ;  /* 0x0000000414177981 */ /* 0x0002e2000c1e9900 */
[----:B------:R-:W-:-:S03]  /*02e0*/  IMAD.WIDE R12, R5, 0x2, R10 ;  /* 0x00000002050c7825 */ /* 0x000fc600078e020a */
[----:B------:R4:W5:Y:S01]  /*02f0*/  LDG.E.CONSTANT R10, desc[UR4][R10.64] ;  /* 0x000000040a0a7981 */ /* 0x000962000c1e9900 */
[----:B------:R-:W-:-:S03]  /*0300*/  IMAD.WIDE R14, R5, 0x2, R12 ;  /* 0x00000002050e7825 */ /* 0x000fc600078e020c */
[----:B------:R-:W5:Y:S01]  /*0310*/  LDG.E.CONSTANT R12, desc[UR4][R12.64] ;  /* 0x000000040c0c7981 */ /* 0x000f62000c1e9900 */
[----:B------:R-:W-:-:S03]  /*0320*/  IMAD.WIDE R18, R5, 0x2, R14 ;  /* 0x0000000205127825 */ /* 0x000fc600078e020e */
[----:B------:R-:W5:Y:S04]  /*0330*/  LDG.E.CONSTANT R14, desc[UR4][R14.64] ;  /* 0x000000040e0e7981 */ /* 0x000f68000c1e9900 */
[----:B------:R-:W5:Y:S01]  /*0340*/  LDG.E.CONSTANT R18, desc[UR4][R18.64] ;  /* 0x0000000412127981 */ /* 0x000f62000c1e9900 */
[----:B0-----:R-:W-:Y:S02]  /*0350*/  IADD3 R8, P1, PT, R8, 0x80, RZ ;  /* 0x0000008008087810 */ /* 0x001fe40007f3e0ff */
[----:B------:R-:W-:-:S03]  /*0360*/  IADD3 R6, PT, PT, R6, 0x1, RZ ;  /* 0x0000000106067810 */ /* 0x000fc60007ffe0ff */
[----:B------:R-:W-:Y:S01]  /*0370*/  IMAD.X R9, RZ, RZ, R9, P1 ;  /* 0x000000ffff097224 */ /* 0x000fe200008e0609 */
[----:B------:R-:W-:Y:S02]  /*0380*/  ISETP.NE.AND P1, PT, R6, RZ, PT ;  /* 0x000000ff0600720c */ /* 0x000fe40003f25270 */
[----:B-1----:R-:W-:Y:S02]  /*0390*/  IADD3 R20, P2, PT, R20, 0x80, RZ ;  /* 0x0000008014147810 */ /* 0x002fe40007f5e0ff */
[----:B------:R-:W-:Y:S02]  /*03a0*/  IADD3 R4, PT, PT, R4, 0x20, RZ ;  /* 0x0000002004047810 */ /* 0x000fe40007ffe0ff */
[----:B------:R-:W-:Y:S02]  /*03b0*/  IADD3.X R21, PT, PT, RZ, R21, RZ, P2, !PT ;  /* 0x00000015ff157210 */ /* 0x000fe400017fe4ff */
[C---:B--2---:R-:W-:Y:S02]  /*03c0*/  PRMT R25, R24.reuse, 0x7632, R25 ;  /* 0x0000763218197816 */ /* 0x044fe40000000019 */
[----:B------:R-:W-:-:S02]  /*03d0*/  SHF.L.U32 R24, R24, 0x10, RZ ;  /* 0x0000001018187819 */ /* 0x000fc400000006ff */
[C---:B---3--:R-:W-:Y:S01]  /*03e0*/  PRMT R22, R23.reuse, 0x7632, R22 ;  /* 0x0000763217167816 */ /* 0x048fe20000000016 */
[----:B------:R-:W-:Y:S01]  /*03f0*/  IMAD.U32 R23, R23, 0x10000, RZ ;  /* 0x0001000017177824 */ /* 0x000fe200078e00ff */
[----:B------:R-:W-:Y:S02]  /*0400*/  SHF.L.U32 R25, R25, 0x10, RZ ;  /* 0x0000001019197819 */ /* 0x000fe400000006ff */
[----:B------:R-:W-:Y:S01]  /*0410*/  SHF.L.U32 R22, R22, 0x10, RZ ;  /* 0x0000001016167819 */ /* 0x000fe200000006ff */
[----:B----4-:R-:W-:Y:S01]  /*0420*/  FFMA R11, R23, R24, R32 ;  /* 0x00000018170b7223 */ /* 0x010fe20000000020 */
[----:B-----5:R-:W-:-:S03]  /*0430*/  SHF.L.U32 R24, R10, 0x10, RZ ;  /* 0x000000100a187819 */ /* 0x020fc600000006ff */
[----:B------:R-:W-:Y:S01]  /*0440*/  FFMA R32, R22, R25, R11 ;  /* 0x0000001916207223 */ /* 0x000fe2000000000b */
[----:B------:R-:W-:Y:S02]  /*0450*/  SHF.L.U32 R11, R12, 0x10, RZ ;  /* 0x000000100c0b7819 */ /* 0x000fe400000006ff */
[----:B------:R-:W-:Y:S02]  /*0460*/  PRMT R10, R10, 0x7632, R10 ;  /* 0x000076320a0a7816 */ /* 0x000fe4000000000a */
[----:B------:R-:W-:Y:S02]  /*0470*/  PRMT R12, R12, 0x7632, R12 ;  /* 0x000076320c0c7816 */ /* 0x000fe4000000000c */
[C---:B------:R-:W-:Y:S02]  /*0480*/  SHF.L.U32 R26, R14.reuse, 0x10, RZ ;  /* 0x000000100e1a7819 */ /* 0x040fe400000006ff */
[----:B------:R-:W-:Y:S01]  /*0490*/  PRMT R14, R14, 0x7632, R14 ;  /* 0x000076320e0e7816 */ /* 0x000fe2000000000e */
[C---:B------:R-:W-:Y:S01]  /*04a0*/  IMAD.U32 R13, R18.reuse, 0x10000, RZ ;  /* 0x00010000120d7824 */ /* 0x040fe200078e00ff */
        /* <DEDUP_REMOVED lines=14> */
.L_x_863:
[----:B------:R-:W-:Y:S05]  /*0590*/  BSYNC.RECONVERGENT B1 ;  /* 0x0000000000017941 */ /* 0x000fea0003800200 */
.L_x_862:
[----:B------:R-:W-:Y:S05]  /*05a0*/  @!P0 BRA `(.L_x_861) ;  /* 0x0000000800a48947 */ /* 0x000fea0003800000 */
[----:B------:R-:W-:-:S04]  /*05b0*/  IMAD.WIDE R14, R5, 0x6, RZ ;  /* 0x00000006050e7825 */ /* 0x000fc800078e02ff */
[----:B------:R-:W-:Y:S01]  /*05c0*/  IMAD.WIDE.U32 R8, R4, 0x4, RZ ;  /* 0x0000000404087825 */ /* 0x000fe200078e00ff */
[----:B------:R-:W-:-:S03]  /*05d0*/  IADD3 R12, P0, PT, -R14, 0x80, RZ ;  /* 0x000000800e0c7810 */ /* 0x000fc60007f1e1ff */
[----:B------:R-:W-:Y:S01]  /*05e0*/  IMAD.MOV.U32 R6, RZ, RZ, R8 ;  /* 0x000000ffff067224 */ /* 0x000fe200078e0008 */
[----:B------:R-:W-:-:S09]  /*05f0*/  IADD3.X R14, PT, PT, RZ, ~R15, RZ, P0, !PT ;  /* 0x8000000fff0e7210 */ /* 0x000fd200007fe4ff */
.L_x_865:
        /* <DEDUP_REMOVED lines=16> */
[----:B---3--:R-:W-:Y:S01]  /*0700*/  SHF.L.U32 R37, R13, 0x10, RZ ;  /* 0x000000100d257819 */ /* 0x008fe200000006ff */
[----:B--2---:R-:W-:Y:S01]  /*0710*/  IMAD.U32 R20, R23, 0x10000, RZ ;  /* 0x0001000017147824 */ /* 0x004fe200078e00ff */
[----:B----4-:R-:W-:Y:S01]  /*0720*/  SHF.L.U32 R10, R26, 0x10, RZ ;  /* 0x000000101a0a7819 */ /* 0x010fe200000006ff */
[----:B-----5:R-:W-:Y:S01]  /*0730*/  IMAD.U32 R30, R8, 0x10000, RZ ;  /* 0x00010000081e7824 */ /* 0x020fe200078e00ff */
[----:B------:R-:W-:-:S03]  /*0740*/  SHF.L.U32 R27, R22, 0x10, RZ ;  /* 0x00000010161b7819 */ /* 0x000fc600000006ff */
[----:B------:R-:W-:Y:S01]  /*0750*/  FFMA R35, R37, R30, R35 ;  /* 0x0000001e25237223 */ /* 0x000fe20000000023 */
[----:B------:R-:W-:Y:S01]  /*0760*/  SHF.L.U32 R21, R15, 0x10, RZ ;  /* 0x000000100f157819 */ /* 0x000fe200000006ff */
        /* <DEDUP_REMOVED lines=31> */
[----:B------:R-:W-:Y:S01]  /*0960*/  IADD3.X R21, PT, PT, R11, R14, RZ, P0, !PT ;  /* 0x0000000e0b157210 */ /* 0x000fe200007fe4ff */
[----:B------:R-:W3:Y:S04]  /*0970*/  LDG.E.CONSTANT R26, desc[UR4][R28.64+0x180] ;  /* 0x000180041c1a7981 */ /* 0x000ee8000c1e9900 */
[----:B------:R0:W3:Y:S02]  /*0980*/  LDG.E.CONSTANT R31, desc[UR4][R20.64] ;  /* 0x00000004141f7981 */ /* 0x0000e4000c1e9900 */
[----:B0-----:R-:W-:Y:S01]  /*0990*/  IMAD.WIDE R20, R5, 0x2, R20 ;  /* 0x0000000205147825 */ /* 0x001fe200078e0214 */
[----:B--2---:R-:W-:-:S03]  /*09a0*/  SHF.L.U32 R8, R24, 0x10, RZ ;  /* 0x0000001018087819 */ /* 0x004fc600000006ff */
[----:B----4-:R-:W-:Y:S01]  /*09b0*/  IMAD.U32 R15, R23, 0x10000, RZ ;  /* 0x00010000170f7824 */ /* 0x010fe200078e00ff */
[----:B-----5:R-:W-:Y:S01]  /*09c0*/  SHF.L.U32 R22, R25, 0x10, RZ ;  /* 0x0000001019167819 */ /* 0x020fe200000006ff */
[----:B---3--:R-:W-:-:S04]  /*09d0*/  IMAD.U32 R36, R27, 0x10000, RZ ;  /* 0x000100001b247824 */ /* 0x008fc800078e00ff */
        /* <DEDUP_REMOVED lines=14> */
[----:B------:R-:W-:-:S03]  /*0ac0*/  IMAD.U32 R25, R25, 0x10000, RZ ;  /* 0x0001000019197824 */ /* 0x000fc600078e00ff */
[----:B------:R0:W5:Y:S01]  /*0ad0*/  LDG.E.CONSTANT R10, desc[UR4][R20.64] ;  /* 0x00000004140a7981 */ /* 0x000162000c1e9900 */
[----:B------:R-:W-:Y:S01]  /*0ae0*/  FFMA R33, R37, R25, R22 ;  /* 0x0000001925217223 */ /* 0x000fe20000000016 */
[----:B------:R-:W-:Y:S02]  /*0af0*/  PRMT R13, R24, 0x7632, R13 ;  /* 0x00007632180d7816 */ /* 0x000fe4000000000d */
[----:B------:R-:W2:Y:S01]  /*0b00*/  LDG.E.CONSTANT R18, desc[UR4][R18.64+0x180] ;  /* 0x0001800412127981 */ /* 0x000ea2000c1e9900 */
[----:B0-----:R-:W-:-:S03]  /*0b10*/  IMAD.WIDE R20, R5, 0x2, R20 ;  /* 0x0000000205147825 */ /* 0x001fc600078e0214 */
[----:B------:R-:W-:-:S03]  /*0b20*/  IADD3 R22, P0, PT, R20, R12, RZ ;  /* 0x0000000c14167210 */ /* 0x000fc60007f1e0ff */
[----:B------:R0:W2:Y:S01]  /*0b30*/  LDG.E.CONSTANT R20, desc[UR4][R20.64] ;  /* 0x0000000414147981 */ /* 0x0000a2000c1e9900 */
[----:B------:R-:W-:-:S03]  /*0b40*/  IADD3.X R23, PT, PT, R21, R14, RZ, P0, !PT ;  /* 0x0000000e15177210 */ /* 0x000fc600007fe4ff */
[----:B------:R-:W-:Y:S02]  /*0b50*/  IMAD.WIDE R24, R5, 0x2, R22 ;  /* 0x0000000205187825 */ /* 0x000fe400078e0216 */
[----:B------:R-:W2:Y:S01]  /*0b60*/  LDG.E.CONSTANT R22, desc[UR4][R22.64] ;  /* 0x0000000416167981 */ /* 0x000ea2000c1e9900 */
[----:B0-----:R-:W-:Y:S01]  /*0b70*/  SHF.L.U32 R21, R13, 0x10, RZ ;  /* 0x000000100d157819 */ /* 0x001fe200000006ff */
[----:B------:R-:W-:Y:S02]  /*0b80*/  IMAD.WIDE R28, R5, 0x2, R24 ;  /* 0x00000002051c7825 */ /* 0x000fe400078e0218 */
[----:B------:R-:W2:Y:S02]  /*0b90*/  LDG.E.CONSTANT R19, desc[UR4][R24.64] ;  /* 0x0000000418137981 */ /* 0x000ea4000c1e9900 */
[----:B------:R-:W-:Y:S02]  /*0ba0*/  FFMA R21, R37, R21, R30 ;  /* 0x0000001525157223 */ /* 0x000fe4000000001e */
[----:B------:R0:W2:Y:S02]  /*0bb0*/  LDG.E.CONSTANT R30, desc[UR4][R28.64] ;  /* 0x000000041c1e7981 */ /* 0x0000a4000c1e9900 */
[----:B0-----:R-:W-:-:S06]  /*0bc0*/  IMAD.WIDE R28, R5, 0x2, R28 ;  /* 0x00000002051c7825 */ /* 0x001fcc00078e021c */
[----:B------:R-:W2:Y:S01]  /*0bd0*/  LDG.E.CONSTANT R28, desc[UR4][R28.64] ;  /* 0x000000041c1c7981 */ /* 0x000ea2000c1e9900 */
[----:B------:R-:W-:Y:S02]  /*0be0*/  PRMT R32, R32, 0x7632, R32 ;  /* 0x0000763220207816 */ /* 0x000fe40000000020 */
[----:B------:R-:W-:Y:S02]  /*0bf0*/  PRMT R13, R13, 0x7632, R13 ;  /* 0x000076320d0d7816 */ /* 0x000fe4000000000d */
[----:B------:R-:W-:Y:S02]  /*0c00*/  SHF.L.U32 R25, R31, 0x10, RZ ;  /* 0x000000101f197819 */ /* 0x000fe400000006ff */
[----:B------:R-:W-:Y:S01]  /*0c10*/  SHF.L.U32 R32, R32, 0x10, RZ ;  /* 0x0000001020207819 */ /* 0x000fe200000006ff */
[----:B------:R-:W-:Y:S01]  /*0c20*/  IMAD.U32 R13, R13, 0x10000, RZ ;  /* 0x000100000d0d7824 */ /* 0x000fe200078e00ff */
[----:B------:R-:W-:-:S03]  /*0c30*/  PRMT R27, R27, 0x7632, R27 ;  /* 0x000076321b1b7816 */ /* 0x000fc6000000001b */
[C---:B------:R-:W-:Y:S01]  /*0c40*/  FFMA R11, R37.reuse, R32, R11 ;  /* 0x00000020250b7223 */ /* 0x040fe2000000000b */
[----:B------:R-:W-:Y:S01]  /*0c50*/  FFMA R13, R37, R13, R34 ;  /* 0x0000000d250d7223 */ /* 0x000fe20000000022 */
[----:B------:R-:W-:Y:S02]  /*0c60*/  SHF.L.U32 R27, R27, 0x10, RZ ;  /* 0x000000101b1b7819 */ /* 0x000fe400000006ff */
[----:B------:R-:W-:-:S03]  /*0c70*/  PRMT R31, R31, 0x7632, R31 ;  /* 0x000076321f1f7816 */ /* 0x000fc6000000001f */
[----:B------:R-:W-:Y:S01]  /*0c80*/  FFMA R36, R37, R27, R36 ;  /* 0x0000001b25247223 */ /* 0x000fe20000000024 */
[----:B------:R-:W-:Y:S02]  /*0c90*/  IADD3 R4, PT, PT, R4, 0x80, RZ ;  /* 0x0000008004047810 */ /* 0x000fe40007ffe0ff */
[----:B------:R-:W-:Y:S02]  /*0ca0*/  SHF.L.U32 R31, R31, 0x10, RZ ;  /* 0x000000101f1f7819 */ /* 0x000fe400000006ff */
[----:B------:R-:W-:Y:S02]  /*0cb0*/  ISETP.GE.AND P0, PT, R4, R7, PT ;  /* 0x000000070400720c */ /* 0x000fe40003f06270 */
[----:B------:R-:W-:-:S05]  /*0cc0*/  IADD3 R6, P1, PT, R6, 0x200, RZ ;  /* 0x0000020006067810 */ /* 0x000fca0007f3e0ff */
[----:B------:R-:W-:Y:S01]  /*0cd0*/  IMAD.X R9, RZ, RZ, R9, P1 ;  /* 0x000000ffff097224 */ /* 0x000fe200008e0609 */
[C---:B---3--:R-:W-:Y:S02]  /*0ce0*/  SHF.L.U32 R24, R8.reuse, 0x10, RZ ;  /* 0x0000001008187819 */ /* 0x048fe400000006ff */
[----:B------:R-:W-:Y:S02]  /*0cf0*/  PRMT R8, R8, 0x7632, R8 ;  /* 0x0000763208087816 */ /* 0x000fe40000000008 */
[C---:B----4-:R-:W-:Y:S02]  /*0d00*/  SHF.L.U32 R23, R15.reuse, 0x10, RZ ;  /* 0x000000100f177819 */ /* 0x050fe400000006ff */
[----:B------:R-:W-:Y:S01]  /*0d10*/  PRMT R15, R15, 0x7632, R15 ;  /* 0x000076320f0f7816 */ /* 0x000fe2000000000f */
[----:B------:R-:W-:Y:S02]  /*0d20*/  IMAD.U32 R8, R8, 0x10000, RZ ;  /* 0x0001000008087824 */ /* 0x000fe400078e00ff */
[C---:B------:R-:W-:Y:S01]  /*0d30*/  FFMA R21, R24.reuse, R25, R21 ;  /* 0x0000001918157223 */ /* 0x040fe20000000015 */
[----:B------:R-:W-:Y:S01]  /*0d40*/  FFMA R23, R24, R23, R33 ;  /* 0x0000001718177223 */ /* 0x000fe20000000021 */
[----:B------:R-:W-:Y:S01]  /*0d50*/  SHF.L.U32 R15, R15, 0x10, RZ ;  /* 0x000000100f0f7819 */ /* 0x000fe200000006ff */
[C---:B-----5:R-:W-:Y:S01]  /*0d60*/  IMAD.U32 R32, R10.reuse, 0x10000, RZ ;  /* 0x000100000a207824 */ /* 0x060fe200078e00ff */
[----:B------:R-:W-:-:S03]  /*0d70*/  PRMT R25, R10, 0x7632, R25 ;  /* 0x000076320a197816 */ /* 0x000fc60000000019 */
[--C-:B------:R-:W-:Y:S01]  /*0d80*/  FFMA R15, R8, R15, R23.reuse ;  /* 0x0000000f080f7223 */ /* 0x100fe20000000017 */
[----:B--2---:R-:W-:Y:S01]  /*0d90*/  PRMT R23, R35, 0x7632, R23 ;  /* 0x0000763223177816 */ /* 0x004fe20000000017 */
[----:B------:R-:W-:Y:S01]  /*0da0*/  FFMA R13, R24, R32, R13 ;  /* 0x00000020180d7223 */ /* 0x000fe2000000000d */
[----:B------:R-:W-:Y:S02]  /*0db0*/  SHF.L.U32 R34, R25, 0x10, RZ ;  /* 0x0000001019227819 */ /* 0x000fe400000006ff */
        /* <DEDUP_REMOVED lines=12> */
[C---:B------:R-:W-:Y:S01]  /*0e80*/  FFMA R21, R8.reuse, R31, R21 ;  /* 0x0000001f08157223 */ /* 0x040fe20000000015 */
[----:B------:R-:W-:Y:S01]  /*0e90*/  SHF.L.U32 R25, R19, 0x10, RZ ;  /* 0x0000001013197819 */ /* 0x000fe200000006ff */
[----:B------:R-:W-:Y:S01]  /*0ea0*/  FFMA R11, R8, R20, R11 ;  /* 0x00000014080b7223 */ /* 0x000fe2000000000b */
[----:B------:R-:W-:-:S02]  /*0eb0*/  SHF.L.U32 R23, R22, 0x10, RZ ;  /* 0x0000001016177819 */ /* 0x000fc400000006ff */
[----:B------:R-:W-:Y:S01]  /*0ec0*/  SHF.L.U32 R8, R30, 0x10, RZ ;  /* 0x000000101e087819 */ /* 0x000fe200000006ff */
[----:B------:R-:W-:Y:S01]  /*0ed0*/  FFMA R25, R34, R25, R10 ;  /* 0x0000001922197223 */ /* 0x000fe2000000000a */
[----:B------:R-:W-:Y:S02]  /*0ee0*/  PRMT R36, R26, 0x7632, R36 ;  /* 0x000076321a247816 */ /* 0x000fe40000000024 */
[----:B------:R-:W-:Y:S02]  /*0ef0*/  PRMT R18, R18, 0x7632, R18 ;  /* 0x0000763212127816 */ /* 0x000fe40000000012 */
[----:B------:R-:W-:Y:S02]  /*0f00*/  PRMT R22, R22, 0x7632, R22 ;  /* 0x0000763216167816 */ /* 0x000fe40000000016 */
[----:B------:R-:W-:Y:S02]  /*0f10*/  PRMT R19, R19, 0x7632, R19 ;  /* 0x0000763213137816 */ /* 0x000fe40000000013 */
[----:B------:R-:W-:Y:S01]  /*0f20*/  PRMT R30, R30, 0x7632, R30 ;  /* 0x000076321e1e7816 */ /* 0x000fe2000000001e */
[----:B------:R-:W-:Y:S01]  /*0f30*/  FFMA R13, R34, R8, R13 ;  /* 0x00000008220d7223 */ /* 0x000fe2000000000d */
[----:B------:R-:W-:-:S02]  /*0f40*/  SHF.L.U32 R36, R36, 0x10, RZ ;  /* 0x0000001024247819 */ /* 0x000fc400000006ff */
[C---:B------:R-:W-:Y:S01]  /*0f50*/  PRMT R10, R28.reuse, 0x7632, R10 ;  /* 0x000076321c0a7816 */ /* 0x040fe2000000000a */
[----:B------:R-:W-:Y:S01]  /*0f60*/  IMAD.U32 R28, R28, 0x10000, RZ ;  /* 0x000100001c1c7824 */ /* 0x000fe200078e00ff */
[----:B------:R-:W-:Y:S01]  /*0f70*/  SHF.L.U32 R22, R22, 0x10, RZ ;  /* 0x0000001016167819 */ /* 0x000fe200000006ff */
[----:B------:R-:W-:Y:S01]  /*0f80*/  IMAD.U32 R18, R18, 0x10000, RZ ;  /* 0x0001000012127824 */ /* 0x000fe200078e00ff */
[----:B------:R-:W-:Y:S01]  /*0f90*/  SHF.L.U32 R8, R19, 0x10, RZ ;  /* 0x0000001013087819 */ /* 0x000fe200000006ff */
[----:B------:R-:W-:Y:S01]  /*0fa0*/  FFMA R21, R34, R23, R21 ;  /* 0x0000001722157223 */ /* 0x000fe20000000015 */
[----:B------:R-:W-:Y:S01]  /*0fb0*/  SHF.L.U32 R30, R30, 0x10, RZ ;  /* 0x000000101e1e7819 */ /* 0x000fe200000006ff */
[----:B------:R-:W-:Y:S01]  /*0fc0*/  FFMA R11, R34, R28, R11 ;  /* 0x0000001c220b7223 */ /* 0x000fe2000000000b */
[----:B------:R-:W-:Y:S01]  /*0fd0*/  SHF.L.U32 R10, R10, 0x10, RZ ;  /* 0x000000100a0a7819 */ /* 0x000fe200000006ff */
[C---:B------:R-:W-:Y:S01]  /*0fe0*/  FFMA R32, R36.reuse, R18, R15 ;  /* 0x0000001224207223 */ /* 0x040fe2000000000f */
[C---:B------:R-:W-:Y:S01]  /*0ff0*/  FFMA R33, R36.reuse, R22, R21 ;  /* 0x0000001624217223 */ /* 0x040fe20000000015 */
[C---:B------:R-:W-:Y:S01]  /*1000*/  FFMA R34, R36.reuse, R8, R25 ;  /* 0x0000000824227223 */ /* 0x040fe20000000019 */
[C---:B------:R-:W-:Y:S01]  /*1010*/  FFMA R35, R36.reuse, R30, R13 ;  /* 0x0000001e24237223 */ /* 0x040fe2000000000d */
[----:B------:R-:W-:Y:S01]  /*1020*/  FFMA R36, R36, R10, R11 ;  /* 0x0000000a24247223 */ /* 0x000fe2000000000b */
[----:B------:R-:W-:Y:S06]  /*1030*/  @!P0 BRA `(.L_x_865) ;  /* 0xfffffff400708947 */ /* 0x000fec000383ffff */
.L_x_861:
[----:B------:R-:W-:Y:S05]  /*1040*/  BSYNC.RECONVERGENT B0 ;  /* 0x0000000000007941 */ /* 0x000fea0003800200 */
.L_x_860:
        /* <DEDUP_REMOVED lines=24> */
[----:B---3--:R-:W-:Y:S01]  /*11d0*/  SHF.L.U32 R14, R6, 0x10, RZ ;  /* 0x00000010060e7819 */ /* 0x008fe200000006ff */
[----:B----4-:R-:W-:Y:S01]  /*11e0*/  IMAD.U32 R16, R4, 0x10000, RZ ;  /* 0x0001000004107824 */ /* 0x010fe200078e00ff */
[----:B-----5:R-:W-:Y:S02]  /*11f0*/  SHF.L.U32 R17, R10, 0x10, RZ ;  /* 0x000000100a117819 */ /* 0x020fe400000006ff */
[----:B------:R-:W-:-:S02]  /*1200*/  SHF.L.U32 R18, R12, 0x10, RZ ;  /* 0x000000100c127819 */ /* 0x000fc400000006ff */
[----:B------:R-:W-:Y:S01]  /*1210*/  SHF.L.U32 R19, R8, 0x10, RZ ;  /* 0x0000001008137819 */ /* 0x000fe200000006ff */
[C---:B------:R-:W-:Y:S01]  /*1220*/  FFMA R32, R15.reuse, R14, R32 ;  /* 0x0000000e0f207223 */ /* 0x040fe20000000020 */
[C---:B------:R-:W-:Y:S01]  /*1230*/  FFMA R33, R15.reuse, R16, R33 ;  /* 0x000000100f217223 */ /* 0x040fe20000000021 */
[C---:B------:R-:W-:Y:S01]  /*1240*/  FFMA R34, R15.reuse, R17, R34 ;  /* 0x000000110f227223 */ /* 0x040fe20000000022 */
[C---:B------:R-:W-:Y:S01]  /*1250*/  FFMA R35, R15.reuse, R18, R35 ;  /* 0x000000120f237223 */ /* 0x040fe20000000023 */
[----:B------:R-:W-:-:S07]  /*1260*/  FFMA R36, R15, R19, R36 ;  /* 0x000000130f247223 */ /* 0x000fce0000000024 */
.L_x_867:
[----:B------:R-:W-:Y:S05]  /*1270*/  BSYNC.RECONVERGENT B0 ;  /* 0x0000000000007941 */ /* 0x000fea0003800200 */
.L_x_866:
[----:B------:R-:W0:Y:S01]  /*1280*/  SHFL.BFLY PT, R5, R32, 0x10, 0x1f ;  /* 0x0e001f0020057f89 */ /* 0x000e2200000e0000 */
[----:B------:R-:W-:-:S03]  /*1290*/  ISETP.NE.AND P0, PT, R2, RZ, PT ;  /* 0x000000ff0200720c */ /* 0x000fc60003f05270 */
        /* <DEDUP_REMOVED lines=37> */
[----:B---3--:R-:W-:-:S04]  /*14f0*/  FADD R15, R14, R11 ;  /* 0x0000000b0e0f7221 */ /* 0x008fc80000000000 */
[----:B------:R0:W1:Y:S01]  /*1500*/  SHFL.BFLY PT, R9, R2, 0x1, 0x1f ;  /* 0x0c201f0002097f89 */ /* 0x00006200000e0000 */
[----:B----4-:R-:W-:-:S03]  /*1510*/  FADD R17, R16, R13 ;  /* 0x0000000d10117221 */ /* 0x010fc60000000000 */
[----:B------:R0:W2:Y:S04]  /*1520*/  SHFL.BFLY PT, R11, R8, 0x1, 0x1f ;  /* 0x0c201f00080b7f89 */ /* 0x0000a800000e0000 */
        /* <DEDUP_REMOVED lines=11> */
[----:B------:R-:W-:Y:S02]  /*15e0*/  HFMA2 R16, -RZ, RZ, 0, 0 ;  /* 0x00000000ff107431 */ /* 0x000fe400000001ff */
[----:B------:R-:W-:Y:S02]  /*15f0*/  IMAD.IADD R18, R0, 0x1, R3 ;  /* 0x0000000100127824 */ /* 0x000fe400078e0203 */
[----:B--2---:R-:W-:Y:S01]  /*1600*/  FADD R11, R8, R11 ;  /* 0x0000000b080b7221 */ /* 0x004fe20000000000 */
[----:B------:R-:W-:Y:S01]  /*1610*/  FADD R9, R2, R9 ;  /* 0x0000000902097221 */ /* 0x000fe20000000000 */
[----:B---3--:R-:W-:Y:S01]  /*1620*/  FADD R19, R10, R13 ;  /* 0x0000000d0a137221 */ /* 0x008fe20000000000 */
[----:B0---4-:R-:W-:Y:S01]  /*1630*/  FADD R15, R15, R12 ;  /* 0x0000000c0f0f7221 */ /* 0x011fe20000000000 */
[----:B------:R-:W-:Y:S01]  /*1640*/  IADD3 R8, PT, PT, R18, R3, RZ ;  /* 0x0000000312087210 */ /* 0x000fe20007ffe0ff */
[----:B------:R-:W-:-:S03]  /*1650*/  FADD R17, R17, R14 ;  /* 0x0000000e11117221 */ /* 0x000fc60000000000 */
        /* <DEDUP_REMOVED lines=24> */
.L_x_868:
        /* <DEDUP_REMOVED lines=10> */
.L_x_997:


//--------------------- .text._Z19gemv_kernel_batchedI13__nv_bfloat1614__nv_bfloat162Li32ELi4EEvPKT_S4_S4_PS2_iib --------------------------
	.section	.text._Z19gemv_kernel_batchedI13__nv_bfloat1614__nv_bfloat162Li32ELi4EEvPKT_S4_S4_PS2_iib,"ax",@progbits
	.align	128
        .global         _Z19gemv_kernel_batchedI13__nv_bfloat1614__nv_bfloat162Li32ELi4EEvPKT_S4_S4_PS2_iib
        .type           _Z19gemv_kernel_batchedI13__nv_bfloat1614__nv_bfloat162Li32ELi4EEvPKT_S4_S4_PS2_iib,@function
        .size           _Z19gemv_kernel_batchedI13__nv_bfloat1614__nv_bfloat162Li32ELi4EEvPKT_S4_S4_PS2_iib,(.L_x_998 - _Z19gemv_kernel_batchedI13__nv_bfloat1614__nv_bfloat162Li32ELi4EEvPKT_S4_S4_PS2_iib)
        .other          _Z19gemv_kernel_batchedI13__nv_bfloat1614__nv_bfloat162Li32ELi4EEvPKT_S4_S4_PS2_iib,@"STO_CUDA_ENTRY STV_DEFAULT"
_Z19gemv_kernel_batchedI13__nv_bfloat1614__nv_bfloat162Li32ELi4EEvPKT_S4_S4_PS2_iib:
.text._Z19gemv_kernel_batchedI13__nv_bfloat1614__nv_bfloat162Li32ELi4EEvPKT_S4_S4_PS2_iib:
        /* <DEDUP_REMOVED lines=23> */
[----:B------:R-:W-:-:S03]  /*0170*/  MOV R22, RZ ;  /* 0x000000ff00167202 */ /* 0x000fc60000000f00 */
        /* <DEDUP_REMOVED lines=10> */
[----:B------:R-:W-:Y:S01]  /*0220*/  CS2R R24, SRZ ;  /* 0x0000000000187805 */ /* 0x000fe2000001ff00 */
[----:B------:R-:W-:Y:S01]  /*0230*/  IMAD.MOV.U32 R28, RZ, RZ, RZ ;  /* 0x000000ffff1c7224 */ /* 0x000fe200078e00ff */
[----:B------:R-:W-:Y:S01]  /*0240*/  LOP3.LUT R8, R8, 0x3, RZ, 0xc0, !PT ;  /* 0x0000000308087812 */ /* 0x000fe200078ec0ff */
[----:B------:R-:W-:-:S03]  /*0250*/  IMAD.WIDE.U32 R6, R20, 0x4, R2 ;  /* 0x0000000414067825 */ /* 0x000fc600078e0002 */
[----:B------:R-:W-:Y:S02]  /*0260*/  IADD3 R8, PT, PT, -R8, RZ, RZ ;  /* 0x000000ff08087210 */ /* 0x000fe40007ffe1ff */
[----:B-1----:R-:W-:-:S04]  /*0270*/  IADD3 R6, P1, PT, R6, UR4, RZ ;  /* 0x0000000406067c10 */ /* 0x002fc8000ff3e0ff */
[----:B------:R-:W-:Y:S01]  /*0280*/  IADD3.X R7, PT, PT, R7, UR5, RZ, P1, !PT ;  /* 0x0000000507077c10 */ /* 0x000fe20008ffe4ff */
[----:B0-----:R-:W-:-:S08]  /*0290*/  IMAD.WIDE.U32 R2, R20, 0x4, R10 ;  /* 0x0000000414027825 */ /* 0x001fd000078e000a */
.L_x_873:
        /* <DEDUP_REMOVED lines=9> */
[----:B------:R-:W-:Y:S02]  /*0330*/  IADD3 R8, PT, PT, R8, 0x1, RZ ;  /* 0x0000000108087810 */ /* 0x000fe40007ffe0ff */
[----:B------:R-:W-:Y:S02]  /*0340*/  IADD3.X R3, PT, PT, RZ, R3, RZ, P1, !PT ;  /* 0x00000003ff037210 */ /* 0x000fe40000ffe4ff */
[----:B------:R-:W-:Y:S02]  /*0350*/  ISETP.NE.AND P1, PT, R8, RZ, PT ;  /* 0x000000ff0800720c */ /* 0x000fe40003f25270 */
[----:B------:R-:W-:Y:S02]  /*0360*/  IADD3 R6, P2, PT, R6, 0x80, RZ ;  /* 0x0000008006067810 */ /* 0x000fe40007f5e0ff */
[----:B------:R-:W-:-:S03]  /*0370*/  IADD3 R20, PT, PT, R20, 0x20, RZ ;  /* 0x0000002014147810 */ /* 0x000fc60007ffe0ff */
[----:B------:R-:W-:Y:S01]  /*0380*/  IMAD.X R7, RZ, RZ, R7, P2 ;  /* 0x000000ffff077224 */ /* 0x000fe200010e0607 */
[C---:B--2---:R-:W-:Y:S02]  /*0390*/  SHF.L.U32 R17, R16.reuse, 0x10, RZ ;  /* 0x0000001010117819 */ /* 0x044fe400000006ff */
[----:B------:R-:W-:Y:S02]  /*03a0*/  PRMT R16, R16, 0x7632, R16 ;  /* 0x0000763210107816 */ /* 0x000fe40000000010 */
[C---:B---3--:R-:W-:Y:S02]  /*03b0*/  SHF.L.U32 R26, R18.reuse, 0x10, RZ ;  /* 0x00000010121a7819 */ /* 0x048fe400000006ff */
[----:B------:R-:W-:Y:S01]  /*03c0*/  PRMT R18, R18, 0x7632, R18 ;  /* 0x0000763212127816 */ /* 0x000fe20000000012 */
[C---:B----4-:R-:W-:Y:S01]  /*03d0*/  IMAD.U32 R19, R12.reuse, 0x10000, RZ ;  /* 0x000100000c137824 */ /* 0x050fe200078e00ff */
[----:B------:R-:W-:Y:S02]  /*03e0*/  PRMT R12, R12, 0x7632, R12 ;  /* 0x000076320c0c7816 */ /* 0x000fe4000000000c */
[----:B-----5:R-:W-:-:S02]  /*03f0*/  SHF.L.U32 R21, R14, 0x10, RZ ;  /* 0x000000100e157819 */ /* 0x020fc400000006ff */
        /* <DEDUP_REMOVED lines=14> */
[C---:B------:R-:W-:Y:S01]  /*04e0*/  FFMA R25, R16.reuse, R18, R25 ;  /* 0x0000001210197223 */ /* 0x040fe20000000019 */
[----:B------:R-:W-:Y:S01]  /*04f0*/  FFMA R22, R16, R10, R23 ;  /* 0x0000000a10167223 */ /* 0x000fe20000000017 */
[----:B------:R-:W-:Y:S06]  /*0500*/  @P1 BRA `(.L_x_873) ;  /* 0xfffffffc00641947 */ /* 0x000fec000383ffff */
.L_x_872:
[----:B------:R-:W-:Y:S05]  /*0510*/  BSYNC.RECONVERGENT B1 ;  /* 0x0000000000017941 */ /* 0x000fea0003800200 */
.L_x_871:
        /* <DEDUP_REMOVED lines=8> */
.L_x_874:
[-C--:B------:R-:W-:Y:S02]  /*05a0*/  IADD3 R2, P0, PT, R4, R23.reuse, RZ ;  /* 0x0000001704027210 */ /* 0x080fe40007f1e0ff */
[----:B------:R-:W-:Y:S02]  /*05b0*/  IADD3 R6, P1, PT, R23, UR8, RZ ;  /* 0x0000000817067c10 */ /* 0x000fe4000ff3e0ff */
[-C--:B------:R-:W-:Y:S01]  /*05c0*/  IADD3 R16, P2, PT, R8, R23.reuse, RZ ;  /* 0x0000001708107210 */ /* 0x080fe20007f5e0ff */
[----:B------:R-:W-:Y:S01]  /*05d0*/  IMAD.X R3, R5, 0x1, R21, P0 ;  /* 0x0000000105037824 */ /* 0x000fe200000e0615 */
[----:B------:R-:W-:Y:S02]  /*05e0*/  IADD3.X R7, PT, PT, R21, UR9, RZ, P1, !PT ;  /* 0x0000000915077c10 */ /* 0x000fe40008ffe4ff */
[-C--:B------:R-:W-:Y:S02]  /*05f0*/  IADD3 R14, P3, PT, R10, R23.reuse, RZ ;  /* 0x000000170a0e7210 */ /* 0x080fe40007f7e0ff */
[----:B------:R-:W-:Y:S01]  /*0600*/  IADD3 R18, P4, PT, R12, R23, RZ ;  /* 0x000000170c127210 */ /* 0x000fe20007f9e0ff */
[----:B------:R-:W2:Y:S01]  /*0610*/  LDG.E.CONSTANT R35, desc[UR6][R2.64] ;  /* 0x0000000602237981 */ /* 0x000ea2000c1e9900 */
[----:B------:R-:W-:-:S02]  /*0620*/  IADD3.X R17, PT, PT, R9, R21, RZ, P2, !PT ;  /* 0x0000001509117210 */ /* 0x000fc400017fe4ff */
[----:B------:R-:W-:Y:S01]  /*0630*/  IADD3.X R15, PT, PT, R11, R21, RZ, P3, !PT ;  /* 0x000000150b0f7210 */ /* 0x000fe20001ffe4ff */
[----:B------:R-:W3:Y:S01]  /*0640*/  LDG.E.CONSTANT R33, desc[UR6][R6.64] ;  /* 0x0000000606217981 */ /* 0x000ee2000c1e9900 */
[----:B------:R-:W-:-:S03]  /*0650*/  IMAD.X R19, R13, 0x1, R21, P4 ;  /* 0x000000010d137824 */ /* 0x000fc600020e0615 */
[----:B------:R-:W4:Y:S04]  /*0660*/  LDG.E.CONSTANT R29, desc[UR6][R16.64] ;  /* 0x00000006101d7981 */ /* 0x000f28000c1e9900 */
[----:B------:R-:W5:Y:S04]  /*0670*/  LDG.E.CONSTANT R27, desc[UR6][R14.64] ;  /* 0x000000060e1b7981 */ /* 0x000f68000c1e9900 */
[----:B------:R-:W5:Y:S01]  /*0680*/  LDG.E.CONSTANT R26, desc[UR6][R18.64] ;  /* 0x00000006121a7981 */ /* 0x000f62000c1e9900 */
[----:B--2---:R-:W-:Y:S02]  /*0690*/  SHF.L.U32 R31, R35, 0x10, RZ ;  /* 0x00000010231f7819 */ /* 0x004fe400000006ff */
[----:B---3--:R-:W-:Y:S01]  /*06a0*/  SHF.L.U32 R34, R33, 0x10, RZ ;  /* 0x0000001021227819 */ /* 0x008fe200000006ff */
[----:B----4-:R-:W-:-:S04]  /*06b0*/  IMAD.U32 R37, R29, 0x10000, RZ ;  /* 0x000100001d257824 */ /* 0x010fc800078e00ff */
[C---:B------:R-:W-:Y:S01]  /*06c0*/  FFMA R34, R31.reuse, R34, R25 ;  /* 0x000000221f227223 */ /* 0x040fe20000000019 */
[----:B------:R-:W-:Y:S01]  /*06d0*/  FFMA R32, R31, R37, R28 ;  /* 0x000000251f207223 */ /* 0x000fe2000000001c */
[----:B-----5:R-:W-:Y:S01]  /*06e0*/  SHF.L.U32 R25, R27, 0x10, RZ ;  /* 0x000000101b197819 */ /* 0x020fe200000006ff */
[----:B------:R-:W2:Y:S01]  /*06f0*/  LDG.E.CONSTANT R28, desc[UR6][R2.64+0x80] ;  /* 0x00008006021c7981 */ /* 0x000ea2000c1e9900 */
[----:B------:R-:W-:Y:S02]  /*0700*/  SHF.L.U32 R37, R26, 0x10, RZ ;  /* 0x000000101a257819 */ /* 0x000fe400000006ff */
[----:B------:R-:W-:Y:S01]  /*0710*/  PRMT R33, R35, 0x7632, R33 ;  /* 0x0000763223217816 */ /* 0x000fe20000000021 */
[C---:B------:R-:W-:Y:S02]  /*0720*/  FFMA R30, R31.reuse, R25, R24 ;  /* 0x000000191f1e7223 */ /* 0x040fe40000000018 */
[--C-:B------:R-:W-:Y:S01]  /*0730*/  FFMA R31, R31, R37, R22.reuse ;  /* 0x000000251f1f7223 */ /* 0x100fe20000000016 */
[C---:B------:R-:W-:Y:S01]  /*0740*/  PRMT R22, R33.reuse, 0x7632, R22 ;  /* 0x0000763221167816 */ /* 0x040fe20000000016 */
[----:B------:R-:W-:Y:S01]  /*0750*/  IMAD.U32 R33, R33, 0x10000, RZ ;  /* 0x0001000021217824 */ /* 0x000fe200078e00ff */
[----:B------:R-:W-:Y:S01]  /*0760*/  PRMT R29, R29, 0x7632, R29 ;  /* 0x000076321d1d7816 */ /* 0x000fe2000000001d */
[----:B------:R-:W3:Y:S01]  /*0770*/  LDG.E.CONSTANT R25, desc[UR6][R16.64+0x80] ;  /* 0x0000800610197981 */ /* 0x000ee2000c1e9900 */
[----:B------:R-:W-:-:S03]  /*0780*/  SHF.L.U32 R22, R22, 0x10, RZ ;  /* 0x0000001016167819 */ /* 0x000fc600000006ff */
[----:B------:R-:W4:Y:S02]  /*0790*/  LDG.E.CONSTANT R24, desc[UR6][R18.64+0x80] ;  /* 0x0000800612187981 */ /* 0x000f24000c1e9900 */
[----:B------:R-:W-:Y:S01]  /*07a0*/  FFMA R34, R33, R22, R34 ;  /* 0x0000001621227223 */ /* 0x000fe20000000022 */
[----:B------:R-:W-:Y:S01]  /*07b0*/  SHF.L.U32 R22, R29, 0x10, RZ ;  /* 0x000000101d167819 */ /* 0x000fe200000006ff */
[----:B------:R-:W5:Y:S04]  /*07c0*/  LDG.E.CONSTANT R37, desc[UR6][R16.64+0x180] ;  /* 0x0001800610257981 */ /* 0x000f68000c1e9900 */
[----:B------:R-:W4:Y:S01]  /*07d0*/  LDG.E.CONSTANT R29, desc[UR6][R6.64+0x80] ;  /* 0x00008006061d7981 */ /* 0x000f22000c1e9900 */
[----:B------:R-:W-:-:S03]  /*07e0*/  FFMA R32, R33, R22, R32 ;  /* 0x0000001621207223 */ /* 0x000fc60000000020 */
[----:B------:R-:W5:Y:S01]  /*07f0*/  LDG.E.CONSTANT R22, desc[UR6][R14.64+0x80] ;  /* 0x000080060e167981 */ /* 0x000f62000c1e9900 */
[----:B------:R-:W-:Y:S02]  /*0800*/  PRMT R35, R26, 0x7632, R35 ;  /* 0x000076321a237816 */ /* 0x000fe40000000023 */
[----:B------:R-:W-:Y:S02]  /*0810*/  PRMT R27, R27, 0x7632, R27 ;  /* 0x000076321b1b7816 */ /* 0x000fe4000000001b */
[----:B------:R-:W-:Y:S02]  /*0820*/  SHF.L.U32 R36, R35, 0x10, RZ ;  /* 0x0000001023247819 */ /* 0x000fe400000006ff */
[----:B------:R-:W5:Y:S01]  /*0830*/  LDG.E.CONSTANT R35, desc[UR6][R2.64+0x180] ;  /* 0x0001800602237981 */ /* 0x000f62000c1e9900 */
[----:B------:R-:W-:Y:S02]  /*0840*/  IMAD.U32 R26, R27, 0x10000, RZ ;  /* 0x000100001b1a7824 */ /* 0x000fe400078e00ff */
[----:B------:R-:W-:-:S02]  /*0850*/  FFMA R27, R33, R36, R31 ;  /* 0x00000024211b7223 */ /* 0x000fc4000000001f */
[----:B------:R-:W-:Y:S01]  /*0860*/  FFMA R26, R33, R26, R30 ;  /* 0x0000001a211a7223 */ /* 0x000fe2000000001e */
[----:B------:R-:W5:Y:S01]  /*0870*/  LDG.E.CONSTANT R36, desc[UR6][R6.64+0x180] ;  /* 0x0001800606247981 */ /* 0x000f62000c1e9900 */
[----:B--2---:R-:W-:Y:S02]  /*0880*/  SHF.L.U32 R31, R28, 0x10, RZ ;  /* 0x000000101c1f7819 */ /* 0x004fe400000006ff */
[----:B---3--:R-:W-:Y:S01]  /*0890*/  SHF.L.U32 R33, R25, 0x10, RZ ;  /* 0x0000001019217819 */ /* 0x008fe200000006ff */
[----:B----4-:R-:W-:-:S04]  /*08a0*/  IMAD.U32 R30, R29, 0x10000, RZ ;  /* 0x000100001d1e7824 */ /* 0x010fc800078e00ff */
[C---:B------:R-:W-:Y:S01]  /*08b0*/  FFMA R30, R31.reuse, R30, R34 ;  /* 0x0000001e1f1e7223 */ /* 0x040fe20000000022 */
[----:B------:R-:W-:Y:S01]  /*08c0*/  FFMA R34, R31, R33, R32 ;  /* 0x000000211f227223 */ /* 0x000fe20000000020 */
[----:B-----5:R-:W-:Y:S01]  /*08d0*/  SHF.L.U32 R33, R22, 0x10, RZ ;  /* 0x0000001016217819 */ /* 0x020fe200000006ff */
[----:B------:R-:W-:Y:S01]  /*08e0*/  IMAD.U32 R32, R24, 0x10000, RZ ;  /* 0x0001000018207824 */ /* 0x000fe200078e00ff */
        /* <DEDUP_REMOVED lines=21> */
[----:B------:R-:W-:Y:S01]  /*0a40*/  SHF.L.U32 R24, R24, 0x10, RZ ;  /* 0x0000001018187819 */ /* 0x000fe200000006ff */
[----:B------:R-:W-:Y:S02]  /*0a50*/  VIADD R20, R20, 0x80 ;  /* 0x0000008014147836 */ /* 0x000fe40000000000 */
[C---:B------:R-:W-:Y:S01]  /*0a60*/  FFMA R22, R31.reuse, R22, R26 ;  /* 0x000000161f167223 */ /* 0x040fe2000000001a */
[----:B------:R-:W-:Y:S01]  /*0a70*/  USHF.R.S32.HI UR4, URZ, 0x1, UR4 ;  /* 0x00000001ff047899 */ /* 0x000fe20008011404 */
[----:B------:R-:W-:Y:S01]  /*0a80*/  FFMA R27, R31, R24, R27 ;  /* 0x000000181f1b7223 */ /* 0x000fe2000000001b */
[----:B------:R-:W-:-:S04]  /*0a90*/  IMAD.U32 R24, R37, 0x10000, RZ ;  /* 0x0001000025187824 */ /* 0x000fc800078e00ff */
[----:B------:R-:W-:Y:S02]  /*0aa0*/  ISETP.GE.AND P0, PT, R20, UR4, PT ;  /* 0x0000000414007c0c */ /* 0x000fe4000bf06270 */
[----:B------:R-:W-:Y:S02]  /*0ab0*/  PRMT R37, R37, 0x7632, R37 ;  /* 0x0000763225257816 */ /* 0x000fe40000000025 */
[----:B------:R-:W-:-:S05]  /*0ac0*/  IADD3 R23, P1, PT, R23, 0x200, RZ ;  /* 0x0000020017177810 */ /* 0x000fca0007f3e0ff */
[----:B------:R-:W-:Y:S02]  /*0ad0*/  IMAD.X R21, RZ, RZ, R21, P1 ;  /* 0x000000ffff157224 */ /* 0x000fe400008e0615 */
[----:B--2---:R-:W-:Y:S02]  /*0ae0*/  IMAD.U32 R15, R33, 0x10000, RZ ;  /* 0x00010000210f7824 */ /* 0x004fe400078e00ff */
[----:B---3--:R-:W-:Y:S01]  /*0af0*/  IMAD.U32 R3, R29, 0x10000, RZ ;  /* 0x000100001d037824 */ /* 0x008fe200078e00ff */
[----:B------:R-:W-:Y:S02]  /*0b00*/  PRMT R33, R33, 0x7632, R33 ;  /* 0x0000763221217816 */ /* 0x000fe40000000021 */
[----:B----4-:R-:W-:Y:S02]  /*0b10*/  SHF.L.U32 R2, R28, 0x10, RZ ;  /* 0x000000101c027819 */ /* 0x010fe400000006ff */
[----:B-----5:R-:W-:Y:S02]  /*0b20*/  SHF.L.U32 R7, R30, 0x10, RZ ;  /* 0x000000101e077819 */ /* 0x020fe400000006ff */
[----:B------:R-:W-:-:S02]  /*0b30*/  PRMT R28, R28, 0x7632, R28 ;  /* 0x000076321c1c7816 */ /* 0x000fc4000000001c */
[----:B------:R-:W-:Y:S01]  /*0b40*/  PRMT R30, R30, 0x7632, R30 ;  /* 0x000076321e1e7816 */ /* 0x000fe2000000001e */
[----:B------:R-:W-:Y:S01]  /*0b50*/  FFMA R34, R3, R7, R34 ;  /* 0x0000000703227223 */ /* 0x000fe20000000022 */
[----:B------:R-:W-:Y:S02]  /*0b60*/  PRMT R7, R29, 0x7632, R7 ;  /* 0x000076321d077816 */ /* 0x000fe40000000007 */
        /* <DEDUP_REMOVED lines=14> */
[----:B------:R-:W-:Y:S01]  /*0c50*/  FFMA R6, R7, R6, R16 ;  /* 0x0000000607067223 */ /* 0x000fe20000000010 */
[----:B------:R-:W-:-:S02]  /*0c60*/  SHF.L.U32 R3, R36, 0x10, RZ ;  /* 0x0000001024037819 */ /* 0x000fc400000006ff */
[----:B------:R-:W-:Y:S02]  /*0c70*/  SHF.L.U32 R7, R14, 0x10, RZ ;  /* 0x000000100e077819 */ /* 0x000fe400000006ff */
[----:B------:R-:W-:Y:S02]  /*0c80*/  SHF.L.U32 R17, R18, 0x10, RZ ;  /* 0x0000001012117819 */ /* 0x000fe400000006ff */
[----:B------:R-:W-:Y:S02]  /*0c90*/  PRMT R35, R35, 0x7632, R35 ;  /* 0x0000763223237816 */ /* 0x000fe40000000023 */
        /* <DEDUP_REMOVED lines=17> */
.L_x_870:
[----:B------:R-:W-:Y:S05]  /*0db0*/  BSYNC.RECONVERGENT B0 ;  /* 0x0000000000007941 */ /* 0x000fea0003800200 */
.L_x_869:
        /* <DEDUP_REMOVED lines=25> */
[----:B------:R-:W-:Y:S01]  /*0f50*/  FFMA R25, R12, R13, R25 ;  /* 0x0000000d0c197223 */ /* 0x000fe20000000019 */
[----:B-----5:R-:W-:Y:S02]  /*0f60*/  SHF.L.U32 R17, R6, 0x10, RZ ;  /* 0x0000001006117819 */ /* 0x020fe400000006ff */
[----:B------:R-:W-:Y:S01]  /*0f70*/  SHF.L.U32 R19, R2, 0x10, RZ ;  /* 0x0000001002137819 */ /* 0x000fe200000006ff */
[C---:B------:R-:W-:Y:S02]  /*0f80*/  FFMA R28, R12.reuse, R15, R28 ;  /* 0x0000000f0c1c7223 */ /* 0x040fe4000000001c */
[C---:B------:R-:W-:Y:S02]  /*0f90*/  FFMA R24, R12.reuse, R17, R24 ;  /* 0x000000110c187223 */ /* 0x040fe40000000018 */
[----:B------:R-:W-:-:S07]  /*0fa0*/  FFMA R22, R12, R19, R22 ;  /* 0x000000130c167223 */ /* 0x000fce0000000016 */
.L_x_876:
[----:B------:R-:W-:Y:S05]  /*0fb0*/  BSYNC.RECONVERGENT B0 ;  /* 0x0000000000007941 */ /* 0x000fea0003800200 */
.L_x_875:
        /* <DEDUP_REMOVED lines=46> */
[----:B------:R-:W-:Y:S02]  /*12a0*/  HFMA2 R10, -RZ, RZ, 0, 0 ;  /* 0x00000000ff0a7431 */ /* 0x000fe400000001ff */
[----:B0-----:R-:W-:Y:S02]  /*12b0*/  IMAD.IADD R13, R0, 0x1, R14 ;  /* 0x00000001000d7824 */ /* 0x001fe400078e020e */
[----:B------:R-:W-:Y:S01]  /*12c0*/  FADD R7, R6, R7 ;  /* 0x0000000706077221 */ /* 0x000fe20000000000 */
[----:B--2---:R-:W-:Y:S01]  /*12d0*/  FADD R9, R8, R9 ;  /* 0x0000000908097221 */ /* 0x004fe20000000000 */
        /* <DEDUP_REMOVED lines=22> */
.L_x_877:
        /* <DEDUP_REMOVED lines=12> */
.L_x_998:


//--------------------- .text._Z19gemv_kernel_batchedI13__nv_bfloat1614__nv_bfloat162Li32ELi3EEvPKT_S4_S4_PS2_iib --------------------------
	.section	.text._Z19gemv_kernel_batchedI13__nv_bfloat1614__nv_bfloat162Li32ELi3EEvPKT_S4_S4_PS2_iib,"ax",@progbits
	.align	128
        .global         _Z19gemv_kernel_batchedI13__nv_bfloat1614__nv_bfloat162Li32ELi3EEvPKT_S4_S4_PS2_iib
        .type           _Z19gemv_kernel_batchedI13__nv_bfloat1614__nv_bfloat162Li32ELi3EEvPKT_S4_S4_PS2_iib,@function
        .size           _Z19gemv_kernel_batchedI13__nv_bfloat1614__nv_bfloat162Li32ELi3EEvPKT_S4_S4_PS2_iib,(.L_x_999 - _Z19gemv_kernel_batchedI13__nv_bfloat1614__nv_bfloat162Li32ELi3EEvPKT_S4_S4_PS2_iib)
        .other          _Z19gemv_kernel_batchedI13__nv_bfloat1614__nv_bfloat162Li32ELi3EEvPKT_S4_S4_PS2_iib,@"STO_CUDA_ENTRY STV_DEFAULT"
_Z19gemv_kernel_batchedI13__nv_bfloat1614__nv_bfloat162Li32ELi3EEvPKT_S4_S4_PS2_iib:
.text._Z19gemv_kernel_batchedI13__nv_bfloat1614__nv_bfloat162Li32ELi3EEvPKT_S4_S4_PS2_iib:
        /* <DEDUP_REMOVED lines=9> */
[----:B------:R-:W-:Y:S02]  /*0090*/  HFMA2 R18, -RZ, RZ, 0, 0 ;  /* 0x00000000ff127431 */ /* 0x000fe400000001ff */
[----:B------:R-:W-:Y:S01]  /*00a0*/  IMAD.MOV.U32 R16, RZ, RZ, RZ ;  /* 0x000000ffff107224 */ /* 0x000fe200078e00ff */
[----:B------:R-:W2:Y:S01]  /*00b0*/  LDCU.64 UR4, c[0x0][0x380] ;  /* 0x00007000ff0477ac */ /* 0x000ea20008000a00 */
[----:B------:R-:W-:Y:S01]  /*00c0*/  IMAD.MOV.U32 R21, RZ, RZ, RZ ;  /* 0x000000ffff157224 */ /* 0x000fe200078e00ff */
[----:B------:R-:W3:Y:S01]  /*00d0*/  LDCU.64 UR14, c[0x0][0x358] ;  /* 0x00006b00ff0e77ac */ /* 0x000ee20008000a00 */
[----:B------:R-:W4:Y:S01]  /*00e0*/  LDCU.64 UR16, c[0x0][0x388] ;  /* 0x00007100ff1077ac */ /* 0x000f220008000a00 */
[----:B-1----:R-:W-:-:S02]  /*00f0*/  ULEA.HI UR6, UR19, UR19, URZ, 0x1 ;  /* 0x0000001313067291 */ /* 0x002fc4000f8f08ff */
[----:B------:R-:W-:Y:S02]  /*0100*/  UIMAD UR7, UR11, UR19, URZ ;  /* 0x000000130b0772a4 */ /* 0x000fe4000f8e02ff */
[----:B------:R-:W-:Y:S02]  /*0110*/  USHF.R.S32.HI UR6, URZ, 0x1, UR6 ;  /* 0x00000001ff067899 */ /* 0x000fe40008011406 */
[----:B--2---:R-:W-:-:S04]  /*0120*/  UIMAD.WIDE UR4, UR7, 0x2, UR4 ;  /* 0x00000002070478a5 */ /* 0x004fc8000f8e0204 */
[----:B0-----:R-:W-:-:S13]  /*0130*/  ISETP.GE.AND P0, PT, R0, UR6, PT ;  /* 0x0000000600007c0c */ /* 0x001fda000bf06270 */
[----:B---34-:R-:W-:Y:S05]  /*0140*/  @P0 BRA `(.L_x_879) ;  /* 0x0000000800a80947 */ /* 0x018fea0003800000 */
[-C--:B------:R-:W-:Y:S01]  /*0150*/  LOP3.LUT R2, RZ, R0.reuse, RZ, 0x33, !PT ;  /* 0x00000000ff027212 */ /* 0x080fe200078e33ff */
[----:B------:R-:W-:Y:S01]  /*0160*/  BSSY.RECONVERGENT B1, `(.L_x_880) ;  /* 0x000003a000017945 */ /* 0x000fe20003800200 */
[----:B------:R-:W-:Y:S01]  /*0170*/  IMAD.MOV.U32 R16, RZ, RZ, RZ ;  /* 0x000000ffff107224 */ /* 0x000fe200078e00ff */
[----:B------:R-:W-:Y:S02]  /*0180*/  MOV R14, R0 ;  /* 0x00000000000e7202 */ /* 0x000fe40000000f00 */
[----:B------:R-:W-:-:S04]  /*0190*/  IADD3 R6, PT, PT, R2, UR6, RZ ;  /* 0x0000000602067c10 */ /* 0x000fc8000fffe0ff */
[C---:B------:R-:W-:Y:S02]  /*01a0*/  LOP3.LUT R2, R6.reuse, 0x60, RZ, 0xc0, !PT ;  /* 0x0000006006027812 */ /* 0x040fe400078ec0ff */
[----:B------:R-:W-:Y:S02]  /*01b0*/  ISETP.GE.U32.AND P0, PT, R6, 0x60, PT ;  /* 0x000000600600780c */ /* 0x000fe40003f06070 */
[----:B------:R-:W-:-:S13]  /*01c0*/  ISETP.NE.AND P1, PT, R2, 0x60, PT ;  /* 0x000000600200780c */ /* 0x000fda0003f25270 */
[----:B------:R-:W-:Y:S05]  /*01d0*/  @!P1 BRA `(.L_x_881) ;  /* 0x0000000000c89947 */ /* 0x000fea0003800000 */
[----:B------:R-:W0:Y:S01]  /*01e0*/  LDC.64 R2, c[0x0][0x388] ;  /* 0x0000e200ff027b82 */ /* 0x000e220000000a00 */
[----:B------:R-:W1:Y:S01]  /*01f0*/  LDCU.64 UR12, c[0x0][0x380] ;  /* 0x00007000ff0c77ac */ /* 0x000e620008000a00 */
[----:B------:R-:W-:Y:S01]  /*0200*/  LEA.HI R6, R6, 0x1, RZ, 0x1b ;  /* 0x0000000106067811 */ /* 0x000fe200078fd8ff */
[----:B------:R-:W-:Y:S01]  /*0210*/  IMAD.MOV.U32 R16, RZ, RZ, RZ ;  /* 0x000000ffff107224 */ /* 0x000fe200078e00ff */
[----:B------:R-:W-:Y:S01]  /*0220*/  MOV R18, RZ ;  /* 0x000000ff00127202 */ /* 0x000fe20000000f00 */
[----:B------:R-:W-:Y:S01]  /*0230*/  UIMAD.WIDE UR8, UR7, 0x2, URZ ;  /* 0x00000002070878a5 */ /* 0x000fe2000f8e02ff */
[----:B------:R-:W-:Y:S01]  /*0240*/  LOP3.LUT R6, R6, 0x3, RZ, 0xc0, !PT ;  /* 0x0000000306067812 */ /* 0x000fe200078ec0ff */
[----:B------:R-:W-:Y:S01]  /*0250*/  IMAD.MOV.U32 R21, RZ, RZ, RZ ;  /* 0x000000ffff157224 */ /* 0x000fe200078e00ff */
[----:B------:R-:W-:-:S03]  /*0260*/  MOV R14, R0 ;  /* 0x00000000000e7202 */ /* 0x000fc60000000f00 */
[----:B------:R-:W-:Y:S01]  /*0270*/  MOV R5, UR9 ;  /* 0x0000000900057c02 */ /* 0x000fe20008000f00 */
[----:B------:R-:W-:Y:S02]  /*0280*/  IMAD.U32 R4, RZ, RZ, UR8 ;  /* 0x00000008ff047e24 */ /* 0x000fe4000f8e00ff */
[----:B------:R-:W-:Y:S02]  /*0290*/  IMAD.MOV R8, RZ, RZ, -R6 ;  /* 0x000000ffff087224 */ /* 0x000fe400078e0a06 */
[----:B------:R-:W-:-:S03]  /*02a0*/  IMAD.WIDE.U32 R4, R0, 0x4, R4 ;  /* 0x0000000400047825 */ /* 0x000fc600078e0004 */
[----:B-1----:R-:W-:Y:S01]  /*02b0*/  IADD3 R4, P1, PT, R4, UR12, RZ ;  /* 0x0000000c04047c10 */ /* 0x002fe2000ff3e0ff */
[----:B0-----:R-:W-:-:S03]  /*02c0*/  IMAD.WIDE.U32 R2, R0, 0x4, R2 ;  /* 0x0000000400027825 */ /* 0x001fc600078e0002 */
[----:B------:R-:W-:-:S09]  /*02d0*/  IADD3.X R5, PT, PT, R5, UR13, RZ, P1, !PT ;  /* 0x0000000d05057c10 */ /* 0x000fd20008ffe4ff */
.L_x_882:
        /* <DEDUP_REMOVED lines=12> */
[----:B------:R-:W-:Y:S01]  /*03a0*/  IADD3 R14, PT, PT, R14, 0x20, RZ ;  /* 0x000000200e0e7810 */ /* 0x000fe20007ffe0ff */
[----:B------:R-:W-:Y:S02]  /*03b0*/  IMAD.X R5, RZ, RZ, R5, P3 ;  /* 0x000000ffff057224 */ /* 0x000fe400018e0605 */
[----:B------:R-:W-:Y:S01]  /*03c0*/  IMAD.X R3, RZ, RZ, R3, P2 ;  /* 0x000000ffff037224 */ /* 0x000fe200010e0603 */
[----:B--2---:R-:W-:-:S02]  /*03d0*/  SHF.L.U32 R12, R9, 0x10, RZ ;  /* 0x00000010090c7819 */ /* 0x004fc400000006ff */
[----:B------:R-:W-:Y:S01]  /*03e0*/  PRMT R9, R9, 0x7632, R9 ;  /* 0x0000763209097816 */ /* 0x000fe20000000009 */
[C---:B---3--:R-:W-:Y:S01]  /*03f0*/  IMAD.U32 R15, R13.reuse, 0x10000, RZ ;  /* 0x000100000d0f7824 */ /* 0x048fe200078e00ff */
[----:B------:R-:W-:Y:S02]  /*0400*/  PRMT R13, R13, 0x7632, R13 ;  /* 0x000076320d0d7816 */ /* 0x000fe4000000000d */
[C---:B----4-:R-:W-:Y:S02]  /*0410*/  SHF.L.U32 R17, R10.reuse, 0x10, RZ ;  /* 0x000000100a117819 */ /* 0x050fe400000006ff */
[----:B------:R-:W-:Y:S01]  /*0420*/  PRMT R10, R10, 0x7632, R10 ;  /* 0x000076320a0a7816 */ /* 0x000fe2000000000a */
[C---:B-----5:R-:W-:Y:S01]  /*0430*/  IMAD.U32 R19, R6.reuse, 0x10000, RZ ;  /* 0x0001000006137824 */ /* 0x060fe200078e00ff */
[----:B------:R-:W-:Y:S01]  /*0440*/  PRMT R6, R6, 0x7632, R6 ;  /* 0x0000763206067816 */ /* 0x000fe20000000006 */
[----:B------:R-:W-:Y:S01]  /*0450*/  FFMA R20, R12, R15, R21 ;  /* 0x0000000f0c147223 */ /* 0x000fe20000000015 */
[----:B------:R-:W-:Y:S01]  /*0460*/  SHF.L.U32 R10, R10, 0x10, RZ ;  /* 0x000000100a0a7819 */ /* 0x000fe200000006ff */
[----:B------:R-:W-:Y:S01]  /*0470*/  FFMA R18, R12, R17, R18 ;  /* 0x000000110c127223 */ /* 0x000fe20000000012 */
        /* <DEDUP_REMOVED lines=8> */
.L_x_881:
[----:B------:R-:W-:Y:S05]  /*0500*/  BSYNC.RECONVERGENT B1 ;  /* 0x0000000000017941 */ /* 0x000fea0003800200 */
.L_x_880:
[----:B------:R-:W-:Y:S05]  /*0510*/  @!P0 BRA `(.L_x_879) ;  /* 0x0000000400b48947 */ /* 0x000fea0003800000 */
[----:B------:R-:W0:Y:S01]  /*0520*/  LDC.64 R4, c[0x0][0x388] ;  /* 0x0000e200ff047b82 */ /* 0x000e220000000a00 */
[----:B------:R-:W-:Y:S01]  /*0530*/  MOV R7, UR19 ;  /* 0x0000001300077c02 */ /* 0x000fe20008000f00 */
[----:B------:R-:W-:-:S04]  /*0540*/  IMAD.WIDE.U32 R2, R14, 0x4, RZ ;  /* 0x000000040e027825 */ /* 0x000fc800078e00ff */
[----:B------:R-:W-:Y:S01]  /*0550*/  IMAD.U32 R9, RZ, RZ, UR19 ;  /* 0x00000013ff097e24 */ /* 0x000fe2000f8e00ff */
[----:B------:R-:W-:Y:S01]  /*0560*/  MOV R17, R2 ;  /* 0x0000000200117202 */ /* 0x000fe20000000f00 */
[----:B------:R-:W-:Y:S02]  /*0570*/  IMAD.MOV.U32 R15, RZ, RZ, R3 ;  /* 0x000000ffff0f7224 */ /* 0x000fe400078e0003 */
[----:B0-----:R-:W-:-:S04]  /*0580*/  IMAD.WIDE R6, R7, 0x4, R4 ;  /* 0x0000000407067825 */ /* 0x001fc800078e0204 */
[----:B------:R-:W-:-:S07]  /*0590*/  IMAD.WIDE R4, R9, 0x2, R4 ;  /* 0x0000000209047825 */ /* 0x000fce00078e0204 */
.L_x_883:
[C---:B------:R-:W-:Y:S02]  /*05a0*/  IADD3 R12, P0, PT, R17.reuse, UR4, RZ ;  /* 0x00000004110c7c10 */ /* 0x040fe4000ff1e0ff */
[----:B------:R-:W-:Y:S02]  /*05b0*/  IADD3 R2, P1, PT, R17, UR16, RZ ;  /* 0x0000001011027c10 */ /* 0x000fe4000ff3e0ff */
[C---:B------:R-:W-:Y:S02]  /*05c0*/  IADD3.X R13, PT, PT, R15.reuse, UR5, RZ, P0, !PT ;  /* 0x000000050f0d7c10 */ /* 0x040fe400087fe4ff */
[----:B------:R-:W-:Y:S02]  /*05d0*/  IADD3.X R3, PT, PT, R15, UR17, RZ, P1, !PT ;  /* 0x000000110f037c10 */ /* 0x000fe40008ffe4ff */
[-C--:B------:R-:W-:Y:S01]  /*05e0*/  IADD3 R10, P2, PT, R4, R17.reuse, RZ ;  /* 0x00000011040a7210 */ /* 0x080fe20007f5e0ff */
[----:B------:R-:W2:Y:S01]  /*05f0*/  LDG.E.CONSTANT R24, desc[UR14][R12.64] ;  /* 0x0000000e0c187981 */ /* 0x000ea2000c1e9900 */
[----:B------:R-:W-:-:S02]  /*0600*/  IADD3 R8, P3, PT, R6, R17, RZ ;  /* 0x0000001106087210 */ /* 0x000fc40007f7e0ff */
[----:B------:R-:W-:Y:S01]  /*0610*/  IADD3.X R11, PT, PT, R5, R15, RZ, P2, !PT ;  /* 0x0000000f050b7210 */ /* 0x000fe200017fe4ff */
[----:B------:R-:W3:Y:S02]  /*0620*/  LDG.E.CONSTANT R23, desc[UR14][R2.64] ;  /* 0x0000000e02177981 */ /* 0x000ee4000c1e9900 */
[----:B------:R-:W-:Y:S02]  /*0630*/  IMAD.X R9, R7, 0x1, R15, P3 ;  /* 0x0000000107097824 */ /* 0x000fe400018e060f */
[----:B------:R-:W4:Y:S04]  /*0640*/  LDG.E.CONSTANT R20, desc[UR14][R10.64] ;  /* 0x0000000e0a147981 */ /* 0x000f28000c1e9900 */
[----:B------:R-:W5:Y:S04]  /*0650*/  LDG.E.CONSTANT R19, desc[UR14][R8.64] ;  /* 0x0000000e08137981 */ /* 0x000f68000c1e9900 */
[----:B------:R-:W5:Y:S01]  /*0660*/  LDG.E.CONSTANT R29, desc[UR14][R10.64+0x180] ;  /* 0x0001800e0a1d7981 */ /* 0x000f62000c1e9900 */
[----:B--2---:R-:W-:Y:S01]  /*0670*/  SHF.L.U32 R22, R24, 0x10, RZ ;  /* 0x0000001018167819 */ /* 0x004fe200000006ff */
[----:B---3--:R-:W-:-:S04]  /*0680*/  IMAD.U32 R25, R23, 0x10000, RZ ;  /* 0x0001000017197824 */ /* 0x008fc800078e00ff */
[----:B------:R-:W-:Y:S01]  /*0690*/  FFMA R25, R22, R25, R21 ;  /* 0x0000001916197223 */ /* 0x000fe20000000015 */
[----:B----4-:R-:W-:Y:S01]  /*06a0*/  SHF.L.U32 R21, R20, 0x10, RZ ;  /* 0x0000001014157819 */ /* 0x010fe200000006ff */
[----:B-----5:R-:W-:-:S04]  /*06b0*/  IMAD.U32 R27, R19, 0x10000, RZ ;  /* 0x00010000131b7824 */ /* 0x020fc800078e00ff */
[C---:B------:R-:W-:Y:S01]  /*06c0*/  FFMA R21, R22.reuse, R21, R18 ;  /* 0x0000001516157223 */ /* 0x040fe20000000012 */
[--C-:B------:R-:W-:Y:S01]  /*06d0*/  FFMA R22, R22, R27, R16.reuse ;  /* 0x0000001b16167223 */ /* 0x100fe20000000010 */
[----:B------:R-:W-:Y:S01]  /*06e0*/  PRMT R16, R23, 0x7632, R16 ;  /* 0x0000763217107816 */ /* 0x000fe20000000010 */
[----:B------:R-:W2:Y:S01]  /*06f0*/  LDG.E.CONSTANT R18, desc[UR14][R8.64+0x80] ;  /* 0x0000800e08127981 */ /* 0x000ea2000c1e9900 */
[----:B------:R-:W-:-:S03]  /*0700*/  PRMT R26, R24, 0x7632, R26 ;  /* 0x00007632181a7816 */ /* 0x000fc6000000001a */
[----:B------:R-:W3:Y:S01]  /*0710*/  LDG.E.CONSTANT R23, desc[UR14][R12.64+0x80] ;  /* 0x0000800e0c177981 */ /* 0x000ee2000c1e9900 */
[----:B------:R-:W-:Y:S01]  /*0720*/  SHF.L.U32 R26, R26, 0x10, RZ ;  /* 0x000000101a1a7819 */ /* 0x000fe200000006ff */
[----:B------:R-:W-:Y:S02]  /*0730*/  IMAD.U32 R16, R16, 0x10000, RZ ;  /* 0x0001000010107824 */ /* 0x000fe400078e00ff */
[----:B------:R-:W4:Y:S02]  /*0740*/  LDG.E.CONSTANT R24, desc[UR14][R2.64+0x80] ;  /* 0x0000800e02187981 */ /* 0x000f24000c1e9900 */
[----:B------:R-:W-:Y:S02]  /*0750*/  FFMA R25, R26, R16, R25 ;  /* 0x000000101a197223 */ /* 0x000fe40000000019 */
[----:B------:R-:W5:Y:S01]  /*0760*/  LDG.E.CONSTANT R16, desc[UR14][R10.64+0x80] ;  /* 0x0000800e0a107981 */ /* 0x000f62000c1e9900 */
[----:B------:R-:W-:Y:S02]  /*0770*/  PRMT R20, R20, 0x7632, R20 ;  /* 0x0000763214147816 */ /* 0x000fe40000000014 */
[----:B------:R-:W-:Y:S01]  /*0780*/  PRMT R19, R19, 0x7632, R19 ;  /* 0x0000763213137816 */ /* 0x000fe20000000013 */
[----:B------:R-:W2:Y:S01]  /*0790*/  LDG.E.CONSTANT R27, desc[UR14][R12.64+0x180] ;  /* 0x0001800e0c1b7981 */ /* 0x000ea2000c1e9900 */
[----:B------:R-:W-:-:S03]  /*07a0*/  SHF.L.U32 R20, R20, 0x10, RZ ;  /* 0x0000001014147819 */ /* 0x000fc600000006ff */
[----:B------:R-:W-:Y:S02]  /*07b0*/  IMAD.U32 R19, R19, 0x10000, RZ ;  /* 0x0001000013137824 */ /* 0x000fe400078e00ff */
[C---:B------:R-:W-:Y:S02]  /*07c0*/  FFMA R21, R26.reuse, R20, R21 ;  /* 0x000000141a157223 */ /* 0x040fe40000000015 */
[----:B------:R-:W-:Y:S01]  /*07d0*/  FFMA R19, R26, R19, R22 ;  /* 0x000000131a137223 */ /* 0x000fe20000000016 */
[----:B---3--:R-:W-:Y:S01]  /*07e0*/  SHF.L.U32 R20, R23, 0x10, RZ ;  /* 0x0000001017147819 */ /* 0x008fe200000006ff */
[C---:B----4-:R-:W-:Y:S01]  /*07f0*/  IMAD.U32 R26, R24.reuse, 0x10000, RZ ;  /* 0x00010000181a7824 */ /* 0x050fe200078e00ff */
[----:B------:R-:W-:-:S03]  /*0800*/  PRMT R24, R24, 0x7632, R24 ;  /* 0x0000763218187816 */ /* 0x000fc60000000018 */
[--C-:B------:R-:W-:Y:S01]  /*0810*/  FFMA R26, R20, R26, R25.reuse ;  /* 0x0000001a141a7223 */ /* 0x100fe20000000019 */
[----:B------:R-:W-:Y:S02]  /*0820*/  PRMT R25, R23, 0x7632, R25 ;  /* 0x0000763217197816 */ /* 0x000fe40000000019 */
[----:B-----5:R-:W-:Y:S01]  /*0830*/  SHF.L.U32 R22, R16, 0x10, RZ ;  /* 0x0000001010167819 */ /* 0x020fe200000006ff */
[----:B--2---:R-:W-:Y:S01]  /*0840*/  IMAD.U32 R28, R18, 0x10000, RZ ;  /* 0x00010000121c7824 */ /* 0x004fe200078e00ff */
[----:B------:R-:W-:Y:S01]  /*0850*/  SHF.L.U32 R25, R25, 0x10, RZ ;  /* 0x0000001019197819 */ /* 0x000fe200000006ff */
[----:B------:R-:W-:Y:S01]  /*0860*/  IMAD.U32 R24, R24, 0x10000, RZ ;  /* 0x0001000018187824 */ /* 0x000fe200078e00ff */
[----:B------:R0:W2:Y:S01]  /*0870*/  LDG.E.CONSTANT R23, desc[UR14][R10.64+0x100] ;  /* 0x0001000e0a177981 */ /* 0x0000a2000c1e9900 */
[C---:B------:R-:W-:Y:S01]  /*0880*/  FFMA R22, R20.reuse, R22, R21 ;  /* 0x0000001614167223 */ /* 0x040fe20000000015 */
[----:B------:R-:W-:Y:S01]  /*0890*/  FFMA R20, R20, R28, R19 ;  /* 0x0000001c14147223 */ /* 0x000fe20000000013 */
[----:B------:R-:W-:Y:S01]  /*08a0*/  FFMA R24, R25, R24, R26 ;  /* 0x0000001819187223 */ /* 0x000fe2000000001a */
[----:B------:R-:W3:Y:S04]  /*08b0*/  LDG.E.CONSTANT R19, desc[UR14][R2.64+0x100] ;  /* 0x0001000e02137981 */ /* 0x000ee8000c1e9900 */
[----:B------:R-:W4:Y:S04]  /*08c0*/  LDG.E.CONSTANT R26, desc[UR14][R8.64+0x100] ;  /* 0x0001000e081a7981 */ /* 0x000f28000c1e9900 */
[----:B------:R-:W5:Y:S04]  /*08d0*/  LDG.E.CONSTANT R21, desc[UR14][R12.64+0x100] ;  /* 0x0001000e0c157981 */ /* 0x000f68000c1e9900 */
[----:B------:R2:W5:Y:S04]  /*08e0*/  LDG.E.CONSTANT R28, desc[UR14][R2.64+0x180] ;  /* 0x0001800e021c7981 */ /* 0x000568000c1e9900 */
[----:B------:R4:W5:Y:S01]  /*08f0*/  LDG.E.CONSTANT R8, desc[UR14][R8.64+0x180] ;  /* 0x0001800e08087981 */ /* 0x000962000c1e9900 */
[----:B------:R-:W-:-:S02]  /*0900*/  PRMT R16, R16, 0x7632, R16 ;  /* 0x0000763210107816 */ /* 0x000fc40000000010 */
[----:B------:R-:W-:Y:S02]  /*0910*/  PRMT R18, R18, 0x7632, R18 ;  /* 0x0000763212127816 */ /* 0x000fe40000000012 */
[----:B------:R-:W-:-:S03]  /*0920*/  SHF.L.U32 R16, R16, 0x10, RZ ;  /* 0x0000001010107819 */ /* 0x000fc600000006ff */
[----:B------:R-:W-:Y:S01]  /*0930*/  IMAD.U32 R18, R18, 0x10000, RZ ;  /* 0x0001000012127824 */ /* 0x000fe200078e00ff */
[----:B------:R-:W-:Y:S01]  /*0940*/  IADD3 R14, PT, PT, R14, 0x80, RZ ;  /* 0x000000800e0e7810 */ /* 0x000fe20007ffe0ff */
[C---:B------:R-:W-:Y:S02]  /*0950*/  FFMA R16, R25.reuse, R16, R22 ;  /* 0x0000001019107223 */ /* 0x040fe40000000016 */
[----:B------:R-:W-:Y:S01]  /*0960*/  FFMA R20, R25, R18, R20 ;  /* 0x0000001219147223 */ /* 0x000fe20000000014 */
[----:B------:R-:W-:Y:S01]  /*0970*/  ISETP.GE.AND P0, PT, R14, UR6, PT ;  /* 0x000000060e007c0c */ /* 0x000fe2000bf06270 */
[----:B0-----:R-:W-:Y:S01]  /*0980*/  IMAD.U32 R11, R29, 0x10000, RZ ;  /* 0x000100001d0b7824 */ /* 0x001fe200078e00ff */
[C---:B------:R-:W-:Y:S02]  /*0990*/  SHF.L.U32 R10, R27.reuse, 0x10, RZ ;  /* 0x000000101b0a7819 */ /* 0x040fe400000006ff */
[----:B------:R-:W-:Y:S02]  /*09a0*/  PRMT R27, R27, 0x7632, R27 ;  /* 0x000076321b1b7816 */ /* 0x000fe4000000001b */
[----:B------:R-:W-:-:S02]  /*09b0*/  PRMT R29, R29, 0x7632, R29 ;  /* 0x000076321d1d7816 */ /* 0x000fc4000000001d */
[----:B------:R-:W-:Y:S01]  /*09c0*/  IADD3 R17, P1, PT, R17, 0x200, RZ ;  /* 0x0000020011117810 */ /* 0x000fe20007f3e0ff */
[----:B------:R-:W-:Y:S01]  /*09d0*/  IMAD.U32 R27, R27, 0x10000, RZ ;  /* 0x000100001b1b7824 */ /* 0x000fe200078e00ff */
[----:B------:R-:W-:Y:S02]  /*09e0*/  SHF.L.U32 R29, R29, 0x10, RZ ;  /* 0x000000101d1d7819 */ /* 0x000fe400000006ff */
[----:B------:R-:W-:Y:S02]  /*09f0*/  IADD3.X R15, PT, PT, RZ, R15, RZ, P1, !PT ;  /* 0x0000000fff0f7210 */ /* 0x000fe40000ffe4ff */
[C---:B--2---:R-:W-:Y:S02]  /*0a00*/  SHF.L.U32 R2, R23.reuse, 0x10, RZ ;  /* 0x0000001017027819 */ /* 0x044fe400000006ff */
[----:B------:R-:W-:Y:S01]  /*0a10*/  PRMT R23, R23, 0x7632, R23 ;  /* 0x0000763217177816 */ /* 0x000fe20000000017 */
[C---:B---3--:R-:W-:Y:S01]  /*0a20*/  IMAD.U32 R12, R19.reuse, 0x10000, RZ ;  /* 0x00010000130c7824 */ /* 0x048fe200078e00ff */
[----:B------:R-:W-:-:S02]  /*0a30*/  PRMT R19, R19, 0x7632, R19 ;  /* 0x0000763213137816 */ /* 0x000fc40000000013 */
[C---:B----4-:R-:W-:Y:S02]  /*0a40*/  SHF.L.U32 R9, R26.reuse, 0x10, RZ ;  /* 0x000000101a097819 */ /* 0x050fe400000006ff */
[----:B------:R-:W-:Y:S02]  /*0a50*/  PRMT R26, R26, 0x7632, R26 ;  /* 0x000076321a1a7816 */ /* 0x000fe4000000001a */
[C---:B-----5:R-:W-:Y:S02]  /*0a60*/  SHF.L.U32 R25, R21.reuse, 0x10, RZ ;  /* 0x0000001015197819 */ /* 0x060fe400000006ff */
[----:B------:R-:W-:Y:S01]  /*0a70*/  PRMT R3, R21, 0x7632, R3 ;  /* 0x0000763215037816 */ /* 0x000fe20000000003 */
[----:B------:R-:W-:Y:S01]  /*0a80*/  IMAD.U32 R19, R19, 0x10000, RZ ;  /* 0x0001000013137824 */ /* 0x000fe200078e00ff */
[----:B------:R-:W-:Y:S01]  /*0a90*/  SHF.L.U32 R23, R23, 0x10, RZ ;  /* 0x0000001017177819 */ /* 0x000fe200000006ff */
[----:B------:R-:W-:Y:S01]  /*0aa0*/  FFMA R24, R25, R12, R24 ;  /* 0x0000000c19187223 */ /* 0x000fe20000000018 */
[----:B------:R-:W-:Y:S01]  /*0ab0*/  SHF.L.U32 R3, R3, 0x10, RZ ;  /* 0x0000001003037819 */ /* 0x000fe200000006ff */
[C---:B------:R-:W-:Y:S01]  /*0ac0*/  FFMA R2, R25.reuse, R2, R16 ;  /* 0x0000000219027223 */ /* 0x040fe20000000010 */
[----:B------:R-:W-:Y:S01]  /*0ad0*/  FFMA R20, R25, R9, R20 ;  /* 0x0000000919147223 */ /* 0x000fe20000000014 */
[----:B------:R-:W-:Y:S01]  /*0ae0*/  IMAD.U32 R26, R26, 0x10000, RZ ;  /* 0x000100001a1a7824 */ /* 0x000fe200078e00ff */
[----:B------:R-:W-:-:S02]  /*0af0*/  SHF.L.U32 R9, R28, 0x10, RZ ;  /* 0x000000101c097819 */ /* 0x000fc400000006ff */
[----:B------:R-:W-:Y:S01]  /*0b00*/  SHF.L.U32 R13, R8, 0x10, RZ ;  /* 0x00000010080d7819 */ /* 0x000fe200000006ff */
[C---:B------:R-:W-:Y:S01]  /*0b10*/  FFMA R19, R3.reuse, R19, R24 ;  /* 0x0000001303137223 */ /* 0x040fe20000000018 */
[----:B------:R-:W-:Y:S01]  /*0b20*/  PRMT R28, R28, 0x7632, R28 ;  /* 0x000076321c1c7816 */ /* 0x000fe2000000001c */
[C---:B------:R-:W-:Y:S01]  /*0b30*/  FFMA R2, R3.reuse, R23, R2 ;  /* 0x0000001703027223 */ /* 0x040fe20000000002 */
[----:B------:R-:W-:Y:S01]  /*0b40*/  PRMT R8, R8, 0x7632, R8 ;  /* 0x0000763208087816 */ /* 0x000fe20000000008 */
[----:B------:R-:W-:Y:S01]  /*0b50*/  FFMA R20, R3, R26, R20 ;  /* 0x0000001a03147223 */ /* 0x000fe20000000014 */
[----:B------:R-:W-:Y:S01]  /*0b60*/  SHF.L.U32 R28, R28, 0x10, RZ ;  /* 0x000000101c1c7819 */ /* 0x000fe200000006ff */
[C---:B------:R-:W-:Y:S01]  /*0b70*/  FFMA R12, R10.reuse, R9, R19 ;  /* 0x000000090a0c7223 */ /* 0x040fe20000000013 */
[C---:B------:R-:W-:Y:S01]  /*0b80*/  FFMA R2, R10.reuse, R11, R2 ;  /* 0x0000000b0a027223 */ /* 0x040fe20000000002 */
[----:B------:R-:W-:Y:S01]  /*0b90*/  FFMA R20, R10, R13, R20 ;  /* 0x0000000d0a147223 */ /* 0x000fe20000000014 */
[----:B------:R-:W-:-:S02]  /*0ba0*/  IMAD.U32 R3, R8, 0x10000, RZ ;  /* 0x0001000008037824 */ /* 0x000fc400078e00ff */
[C---:B------:R-:W-:Y:S01]  /*0bb0*/  FFMA R21, R27.reuse, R28, R12 ;  /* 0x0000001c1b157223 */ /* 0x040fe2000000000c */
[C---:B------:R-:W-:Y:S01]  /*0bc0*/  FFMA R18, R27.reuse, R29, R2 ;  /* 0x0000001d1b127223 */ /* 0x040fe20000000002 */
[----:B------:R-:W-:Y:S01]  /*0bd0*/  FFMA R16, R27, R3, R20 ;  /* 0x000000031b107223 */ /* 0x000fe20000000014 */
[----:B------:R-:W-:Y:S06]  /*0be0*/  @!P0 BRA `(.L_x_883) ;  /* 0xfffffff8006c8947 */ /* 0x000fec000383ffff */
.L_x_879:
[----:B------:R-:W-:Y:S05]  /*0bf0*/  BSYNC.RECONVERGENT B0 ;  /* 0x0000000000007941 */ /* 0x000fea0003800200 */
.L_x_878:
        /* <DEDUP_REMOVED lines=9> */
[----:B------:R-:W-:Y:S01]  /*0c90*/  MOV R2, UR12 ;  /* 0x0000000c00027c02 */ /* 0x000fe20008000f00 */
[----:B------:R-:W-:Y:S01]  /*0ca0*/  IMAD.U32 R3, RZ, RZ, UR13 ;  /* 0x0000000dff037e24 */ /* 0x000fe2000f8e00ff */
        /* <DEDUP_REMOVED lines=10> */
[----:B------:R-:W3:Y:S03]  /*0d50*/  LDG.E.U16.CONSTANT R4, desc[UR14][R4.64+-0x2] ;  /* 0xfffffe0e04047981 */ /* 0x000ee6000c1e9500 */
[----:B------:R-:W-:Y:S01]  /*0d60*/  MOV R8, UR6 ;  /* 0x0000000600087c02 */ /* 0x000fe20008000f00 */
[----:B------:R-:W-:Y:S01]  /*0d70*/  IMAD.U32 R9, RZ, RZ, UR7 ;  /* 0x00000007ff097e24 */ /* 0x000fe2000f8e00ff */
[----:B------:R-:W4:Y:S04]  /*0d80*/  LDG.E.U16.CONSTANT R6, desc[UR14][R6.64+-0x2] ;  /* 0xfffffe0e06067981 */ /* 0x000f28000c1e9500 */
[----:B------:R-:W5:Y:S01]  /*0d90*/  LDG.E.U16.CONSTANT R8, desc[UR14][R8.64] ;  /* 0x0000000e08087981 */ /* 0x000f62000c1e9500 */
[----:B--2---:R-:W-:-:S02]  /*0da0*/  SHF.L.U32 R10, R2, 0x10, RZ ;  /* 0x00000010020a7819 */ /* 0x004fc400000006ff */
[----:B---3--:R-:W-:Y:S01]  /*0db0*/  SHF.L.U32 R11, R4, 0x10, RZ ;  /* 0x00000010040b7819 */ /* 0x008fe200000006ff */
[----:B----4-:R-:W-:Y:S01]  /*0dc0*/  IMAD.U32 R13, R6, 0x10000, RZ ;  /* 0x00010000060d7824 */ /* 0x010fe200078e00ff */
[----:B-----5:R-:W-:-:S03]  /*0dd0*/  SHF.L.U32 R15, R8, 0x10, RZ ;  /* 0x00000010080f7819 */ /* 0x020fc600000006ff */
[C---:B------:R-:W-:Y:S01]  /*0de0*/  FFMA R21, R10.reuse, R11, R21 ;  /* 0x0000000b0a157223 */ /* 0x040fe20000000015 */
[C---:B------:R-:W-:Y:S01]  /*0df0*/  FFMA R18, R10.reuse, R13, R18 ;  /* 0x0000000d0a127223 */ /* 0x040fe20000000012 */
[----:B------:R-:W-:-:S07]  /*0e00*/  FFMA R16, R10, R15, R16 ;  /* 0x0000000f0a107223 */ /* 0x000fce0000000010 */
.L_x_885:
[----:B------:R-:W-:Y:S05]  /*0e10*/  BSYNC.RECONVERGENT B0 ;  /* 0x0000000000007941 */ /* 0x000fea0003800200 */
.L_x_884:
        /* <DEDUP_REMOVED lines=37> */
[----:B------:R-:W-:Y:S02]  /*1070*/  IMAD.MOV.U32 R8, RZ, RZ, RZ ;  /* 0x000000ffff087224 */ /* 0x000fe400078e00ff */
[----:B-1----:R-:W-:Y:S01]  /*1080*/  FADD R7, R6, R7 ;  /* 0x0000000706077221 */ /* 0x002fe20000000000 */
[----:B0-----:R-:W-:Y:S01]  /*1090*/  MOV R6, UR11 ;  /* 0x0000000b00067c02 */ /* 0x001fe20008000f00 */
[----:B--2---:R-:W-:Y:S01]  /*10a0*/  FADD R9, R9, R0 ;  /* 0x0000000009097221 */ /* 0x004fe20000000000 */
[----:B---3--:R-:W-:Y:S01]  /*10b0*/  FADD R13, R12, R13 ;  /* 0x0000000d0c0d7221 */ /* 0x008fe20000000000 */
[----:B-----5:R-:W-:Y:S02]  /*10c0*/  MOV R5, UR11 ;  /* 0x0000000b00057c02 */ /* 0x020fe40008000f00 */
[----:B----4-:R-:W-:-:S05]  /*10d0*/  @P0 SHF.L.U32 R8, R4, 0x10, RZ ;  /* 0x0000001004080819 */ /* 0x010fca00000006ff */
[--C-:B------:R-:W-:Y:S01]  /*10e0*/  FADD R0, R7, R8.reuse ;  /* 0x0000000807007221 */ /* 0x100fe20000000000 */
[----:B------:R-:W-:Y:S02]  /*10f0*/  VIADD R7, R6, UR18 ;  /* 0x0000001206077c36 */ /* 0x000fe40008000000 */
[--C-:B------:R-:W-:Y:S01]  /*1100*/  FADD R4, R13, R8.reuse ;  /* 0x000000080d047221 */ /* 0x100fe20000000000 */
[----:B------:R-:W-:Y:S01]  /*1110*/  FADD R6, R9, R8 ;  /* 0x0000000809067221 */ /* 0x000fe20000000000 */
[----:B------:R-:W-:Y:S02]  /*1120*/  F2FP.BF16.F32.PACK_AB R0, RZ, R0 ;  /* 0x00000000ff00723e */ /* 0x000fe400000010ff */
[----:B------:R-:W-:Y:S02]  /*1130*/  IADD3 R11, PT, PT, R7, UR18, RZ ;  /* 0x00000012070b7c10 */ /* 0x000fe4000fffe0ff */
[----:B------:R-:W-:Y:S01]  /*1140*/  F2FP.BF16.F32.PACK_AB R9, RZ, R4 ;  /* 0x00000004ff09723e */ /* 0x000fe200000010ff */
[----:B------:R-:W-:Y:S01]  /*1150*/  IMAD.WIDE.U32 R4, R5, 0x2, R2 ;  /* 0x0000000205047825 */ /* 0x000fe200078e0002 */
[----:B------:R-:W-:-:S03]  /*1160*/  F2FP.BF16.F32.PACK_AB R8, RZ, R6 ;  /* 0x00000006ff08723e */ /* 0x000fc600000010ff */
[--C-:B------:R-:W-:Y:S01]  /*1170*/  IMAD.WIDE.U32 R6, R7, 0x2, R2.reuse ;  /* 0x0000000207067825 */ /* 0x100fe200078e0002 */
[----:B------:R-:W-:Y:S03]  /*1180*/  STG.E.U16 desc[UR14][R4.64], R0 ;  /* 0x0000000004007986 */ /* 0x000fe6000c10150e */
[----:B------:R-:W-:Y:S01]  /*1190*/  IMAD.WIDE.U32 R2, R11, 0x2, R2 ;  /* 0x000000020b027825 */ /* 0x000fe200078e0002 */
[----:B------:R-:W-:Y:S04]  /*11a0*/  STG.E.U16 desc[UR14][R6.64], R8 ;  /* 0x0000000806007986 */ /* 0x000fe8000c10150e */
[----:B------:R-:W-:Y:S01]  /*11b0*/  STG.E.U16 desc[UR14][R2.64], R9 ;  /* 0x0000000902007986 */ /* 0x000fe2000c10150e */
[----:B------:R-:W-:Y:S05]  /*11c0*/  EXIT ;  /* 0x000000000000794d */ /* 0x000fea0003800000 */
.L_x_886:
        /* <DEDUP_REMOVED lines=11> */
.L_x_999:


//--------------------- .text._Z19gemv_kernel_batchedI13__nv_bfloat1614__nv_bfloat162Li32ELi2EEvPKT_S4_S4_PS2_iib --------------------------
	.section	.text._Z19gemv_kernel_batchedI13__nv_bfloat1614__nv_bfloat162Li32ELi2EEvPKT_S4_S4_PS2_iib,"ax",@progbits
	.align	128
        .global         _Z19gemv_kernel_batchedI13__nv_bfloat1614__nv_bfloat162Li32ELi2EEvPKT_S4_S4_PS2_iib
        .type           _Z19gemv_kernel_batchedI13__nv_bfloat1614__nv_bfloat162Li32ELi2EEvPKT_S4_S4_PS2_iib,@function
        .size           _Z19gemv_kernel_batchedI13__nv_bfloat1614__nv_bfloat162Li32ELi2EEvPKT_S4_S4_PS2_iib,(.L_x_1000 - _Z19gemv_kernel_batchedI13__nv_bfloat1614__nv_bfloat162Li32ELi2EEvPKT_S4_S4_PS2_iib)
        .other          _Z19gemv_kernel_batchedI13__nv_bfloat1614__nv_bfloat162Li32ELi2EEvPKT_S4_S4_PS2_iib,@"STO_CUDA_ENTRY STV_DEFAULT"
_Z19gemv_kernel_batchedI13__nv_bfloat1614__nv_bfloat162Li32ELi2EEvPKT_S4_S4_PS2_iib:
.text._Z19gemv_kernel_batchedI13__nv_bfloat1614__nv_bfloat162Li32ELi2EEvPKT_S4_S4_PS2_iib:
        /* <DEDUP_REMOVED lines=41> */
.L_x_891:
        /* <DEDUP_REMOVED lines=25> */
.L_x_890:
[----:B------:R-:W-:Y:S05]  /*0420*/  BSYNC.RECONVERGENT B1 ;  /* 0x0000000000017941 */ /* 0x000fea0003800200 */
.L_x_889:
[----:B------:R-:W-:Y:S05]  /*0430*/  @!P0 BRA `(.L_x_888) ;  /* 0x0000000400408947 */ /* 0x000fea0003800000 */
[----:B------:R-:W0:Y:S01]  /*0440*/  LDC.64 R6, c[0x0][0x388] ;  /* 0x0000e200ff067b82 */ /* 0x000e220000000a00 */
[----:B------:R-:W-:-:S04]  /*0450*/  IMAD.WIDE.U32 R4, R0, 0x4, RZ ;  /* 0x0000000400047825 */ /* 0x000fc800078e00ff */
[----:B------:R-:W-:Y:S01]  /*0460*/  IMAD.MOV.U32 R21, RZ, RZ, R4 ;  /* 0x000000ffff157224 */ /* 0x000fe200078e0004 */
[----:B------:R-:W-:Y:S01]  /*0470*/  MOV R19, R5 ;  /* 0x0000000500137202 */ /* 0x000fe20000000f00 */
[----:B0-----:R-:W-:-:S07]  /*0480*/  IMAD.WIDE R4, R15, 0x2, R6 ;  /* 0x000000020f047825 */ /* 0x001fce00078e0206 */
.L_x_892:
        /* <DEDUP_REMOVED lines=42> */
[C---:B-----5:R-:W-:Y:S01]  /*0730*/  IMAD.U32 R8, R25.reuse, 0x10000, RZ ;  /* 0x0001000019087824 */ /* 0x060fe200078e00ff */
[----:B------:R-:W-:Y:S01]  /*0740*/  PRMT R25, R25, 0x7632, R25 ;  /* 0x0000763219197816 */ /* 0x000fe20000000019 */
[----:B------:R-:W-:Y:S01]  /*0750*/  FFMA R12, R18, R20, R12 ;  /* 0x00000014120c7223 */ /* 0x000fe2000000000c */
[----:B------:R-:W-:-:S02]  /*0760*/  VIADD R0, R0, 0x80 ;  /* 0x0000008000007836 */ /* 0x000fc40000000000 */
[----:B------:R-:W-:-:S03]  /*0770*/  FFMA R22, R18, R22, R23 ;  /* 0x0000001612167223 */ /* 0x000fc60000000017 */
[----:B------:R-:W-:Y:S02]  /*0780*/  ISETP.GE.AND P0, PT, R0, R13, PT ;  /* 0x0000000d0000720c */ /* 0x000fe40003f06270 */
[C---:B---3--:R-:W-:Y:S02]  /*0790*/  SHF.L.U32 R10, R28.reuse, 0x10, RZ ;  /* 0x000000101c0a7819 */ /* 0x048fe400000006ff */
[----:B------:R-:W-:Y:S02]  /*07a0*/  PRMT R28, R28, 0x7632, R28 ;  /* 0x000076321c1c7816 */ /* 0x000fe4000000001c */
[----:B------:R-:W-:-:S03]  /*07b0*/  IADD3 R21, P1, PT, R21, 0x200, RZ ;  /* 0x0000020015157810 */ /* 0x000fc60007f3e0ff */
[----:B------:R-:W-:Y:S01]  /*07c0*/  IMAD.U32 R28, R28, 0x10000, RZ ;  /* 0x000100001c1c7824 */ /* 0x000fe200078e00ff */
[----:B------:R-:W-:Y:S02]  /*07d0*/  IADD3.X R19, PT, PT, RZ, R19, RZ, P1, !PT ;  /* 0x00000013ff137210 */ /* 0x000fe40000ffe4ff */
[C---:B--2---:R-:W-:Y:S02]  /*07e0*/  SHF.L.U32 R6, R24.reuse, 0x10, RZ ;  /* 0x0000001018067819 */ /* 0x044fe400000006ff */
[----:B------:R-:W-:Y:S01]  /*07f0*/  PRMT R24, R24, 0x7632, R24 ;  /* 0x0000763218187816 */ /* 0x000fe20000000018 */
[C---:B----4-:R-:W-:Y:S01]  /*0800*/  IMAD.U32 R7, R26.reuse, 0x10000, RZ ;  /* 0x000100001a077824 */ /* 0x050fe200078e00ff */
[----:B------:R-:W-:-:S03]  /*0810*/  PRMT R26, R26, 0x7632, R26 ;  /* 0x000076321a1a7816 */ /* 0x000fc6000000001a */
[C---:B------:R-:W-:Y:S01]  /*0820*/  FFMA R9, R7.reuse, R6, R12 ;  /* 0x0000000607097223 */ /* 0x040fe2000000000c */
[----:B------:R-:W-:Y:S01]  /*0830*/  SHF.L.U32 R26, R26, 0x10, RZ ;  /* 0x000000101a1a7819 */ /* 0x000fe200000006ff */
[----:B------:R-:W-:Y:S01]  /*0840*/  FFMA R7, R7, R8, R22 ;  /* 0x0000000807077223 */ /* 0x000fe20000000016 */
[----:B------:R-:W-:Y:S02]  /*0850*/  IMAD.U32 R8, R25, 0x10000, RZ ;  /* 0x0001000019087824 */ /* 0x000fe400078e00ff */
[----:B------:R-:W-:Y:S01]  /*0860*/  IMAD.U32 R24, R24, 0x10000, RZ ;  /* 0x0001000018187824 */ /* 0x000fe200078e00ff */
[----:B------:R-:W-:Y:S01]  /*0870*/  SHF.L.U32 R6, R27, 0x10, RZ ;  /* 0x000000101b067819 */ /* 0x000fe200000006ff */
[C---:B------:R-:W-:Y:S01]  /*0880*/  FFMA R7, R26.reuse, R8, R7 ;  /* 0x000000081a077223 */ /* 0x040fe20000000007 */
[----:B------:R-:W-:Y:S01]  /*0890*/  PRMT R8, R29, 0x7632, R8 ;  /* 0x000076321d087816 */ /* 0x000fe20000000008 */
[----:B------:R-:W-:Y:S01]  /*08a0*/  FFMA R9, R26, R24, R9 ;  /* 0x000000181a097223 */ /* 0x000fe20000000009 */
[----:B------:R-:W-:-:S02]  /*08b0*/  PRMT R27, R27, 0x7632, R27 ;  /* 0x000076321b1b7816 */ /* 0x000fc4000000001b */
[----:B------:R-:W-:Y:S01]  /*08c0*/  SHF.L.U32 R29, R29, 0x10, RZ ;  /* 0x000000101d1d7819 */ /* 0x000fe200000006ff */
[----:B------:R-:W-:Y:S01]  /*08d0*/  FFMA R10, R6, R10, R9 ;  /* 0x0000000a060a7223 */ /* 0x000fe20000000009 */
[----:B------:R-:W-:Y:S02]  /*08e0*/  SHF.L.U32 R27, R27, 0x10, RZ ;  /* 0x000000101b1b7819 */ /* 0x000fe400000006ff */
[----:B------:R-:W-:Y:S01]  /*08f0*/  SHF.L.U32 R9, R8, 0x10, RZ ;  /* 0x0000001008097819 */ /* 0x000fe200000006ff */
[----:B------:R-:W-:Y:S02]  /*0900*/  FFMA R6, R6, R29, R7 ;  /* 0x0000001d06067223 */ /* 0x000fe40000000007 */
[C---:B------:R-:W-:Y:S02]  /*0910*/  FFMA R18, R27.reuse, R28, R10 ;  /* 0x0000001c1b127223 */ /* 0x040fe4000000000a */
[----:B------:R-:W-:Y:S01]  /*0920*/  FFMA R12, R27, R9, R6 ;  /* 0x000000091b0c7223 */ /* 0x000fe20000000006 */
[----:B------:R-:W-:Y:S06]  /*0930*/  @!P0 BRA `(.L_x_892) ;  /* 0xfffffff800d48947 */ /* 0x000fec000383ffff */
.L_x_888:
[----:B------:R-:W-:Y:S05]  /*0940*/  BSYNC.RECONVERGENT B0 ;  /* 0x0000000000007941 */ /* 0x000fea0003800200 */
.L_x_887:
        /* <DEDUP_REMOVED lines=12> */
[----:B--2---:R-:W-:Y:S01]  /*0a10*/  IMAD.U32 R9, R2, 0x10000, RZ ;  /* 0x0001000002097824 */ /* 0x004fe200078e00ff */
[----:B---3--:R-:W-:Y:S02]  /*0a20*/  SHF.L.U32 R0, R6, 0x10, RZ ;  /* 0x0000001006007819 */ /* 0x008fe400000006ff */
[----:B----4-:R-:W-:-:S03]  /*0a30*/  SHF.L.U32 R11, R4, 0x10, RZ ;  /* 0x00000010040b7819 */ /* 0x010fc600000006ff */
[C---:B------:R-:W-:Y:S02]  /*0a40*/  FFMA R18, R9.reuse, R0, R18 ;  /* 0x0000000009127223 */ /* 0x040fe40000000012 */
[----:B------:R-:W-:-:S07]  /*0a50*/  FFMA R12, R9, R11, R12 ;  /* 0x0000000b090c7223 */ /* 0x000fce000000000c */
.L_x_894:
[----:B------:R-:W-:Y:S05]  /*0a60*/  BSYNC.RECONVERGENT B0 ;  /* 0x0000000000007941 */ /* 0x000fea0003800200 */
.L_x_893:
        /* <DEDUP_REMOVED lines=27> */
[----:B------:R-:W-:Y:S02]  /*0c20*/  IMAD.MOV.U32 R0, RZ, RZ, RZ ;  /* 0x000000ffff007224 */ /* 0x000fe400078e00ff */
[----:B-1----:R-:W-:Y:S01]  /*0c30*/  FADD R7, R6, R7 ;  /* 0x0000000706077221 */ /* 0x002fe20000000000 */
[----:B--2---:R-:W-:Y:S01]  /*0c40*/  FADD R11, R10, R11 ;  /* 0x0000000b0a0b7221 */ /* 0x004fe20000000000 */
[----:B---3--:R-:W-:Y:S01]  /*0c50*/  @P0 SHF.L.U32 R0, R4, 0x10, RZ ;  /* 0x0000001004000819 */ /* 0x008fe200000006ff */
[----:B----4-:R-:W-:-:S04]  /*0c60*/  IMAD.WIDE.U32 R4, R17, 0x2, R2 ;  /* 0x0000000211047825 */ /* 0x010fc800078e0002 */
        /* <DEDUP_REMOVED lines=9> */
.L_x_895:
        /* <DEDUP_REMOVED lines=16> */
.L_x_1000:


//--------------------- .text._Z19gemv_kernel_batchedI13__nv_bfloat1614__nv_bfloat162Li32ELi1EEvPKT_S4_S4_PS2_iib --------------------------
	.section	.text._Z19gemv_kernel_batchedI13__nv_bfloat1614__nv_bfloat162Li32ELi1EEvPKT_S4_S4_PS2_iib,"ax",@progbits
	.align	128
        .global         _Z19gemv_kernel_batchedI13__nv_bfloat1614__nv_bfloat162Li32ELi1EEvPKT_S4_S4_PS2_iib
        .type           _Z19gemv_kernel_batchedI13__nv_bfloat1614__nv_bfloat162Li32ELi1EEvPKT_S4_S4_PS2_iib,@function
        .size           _Z19gemv_kernel_batchedI13__nv_bfloat1614__nv_bfloat162Li32ELi1EEvPKT_S4_S4_PS2_iib,(.L_x_1001 - _Z19gemv_kernel_batchedI13__nv_bfloat1614__nv_bfloat162Li32ELi1EEvPKT_S4_S4_PS2_iib)
        .other          _Z19gemv_kernel_batchedI13__nv_bfloat1614__nv_bfloat162Li32ELi1EEvPKT_S4_S4_PS2_iib,@"STO_CUDA_ENTRY STV_DEFAULT"
_Z19gemv_kernel_batchedI13__nv_bfloat1614__nv_bfloat162Li32ELi1EEvPKT_S4_S4_PS2_iib:
.text._Z19gemv_kernel_batchedI13__nv_bfloat1614__nv_bfloat162Li32ELi1EEvPKT_S4_S4_PS2_iib:
        /* <DEDUP_REMOVED lines=40> */
.L_x_900:
        /* <DEDUP_REMOVED lines=20> */
.L_x_899:
[----:B------:R-:W-:Y:S05]  /*03c0*/  BSYNC.RECONVERGENT B1 ;  /* 0x0000000000017941 */ /* 0x000fea0003800200 */
.L_x_898:
[----:B------:R-:W-:Y:S05]  /*03d0*/  @!P0 BRA `(.L_x_897) ;  /* 0x0000000000cc8947 */ /* 0x000fea0003800000 */
[----:B------:R-:W-:-:S04]  /*03e0*/  IMAD.WIDE.U32 R14, R12, 0x4, RZ ;  /* 0x000000040c0e7825 */ /* 0x000fc800078e00ff */
[----:B------:R-:W-:-:S07]  /*03f0*/  IMAD.MOV.U32 R13, RZ, RZ, R14 ;  /* 0x000000ffff0d7224 */ /* 0x000fce00078e000e */
.L_x_901:
        /* <DEDUP_REMOVED lines=16> */
[C---:B--2---:R-:W-:Y:S01]  /*0500*/  PRMT R22, R21.reuse, 0x7632, R22 ;  /* 0x0000763215167816 */ /* 0x044fe20000000016 */
[----:B------:R-:W-:Y:S01]  /*0510*/  IMAD.U32 R25, R21, 0x10000, RZ ;  /* 0x0001000015197824 */ /* 0x000fe200078e00ff */
[C---:B---3--:R-:W-:Y:S02]  /*0520*/  PRMT R21, R23.reuse, 0x7632, R21 ;  /* 0x0000763217157816 */ /* 0x048fe40000000015 */
[----:B------:R-:W-:Y:S01]  /*0530*/  SHF.L.U32 R23, R23, 0x10, RZ ;  /* 0x0000001017177819 */ /* 0x000fe200000006ff */
[----:B------:R-:W-:Y:S01]  /*0540*/  IMAD.U32 R22, R22, 0x10000, RZ ;  /* 0x0001000016167824 */ /* 0x000fe200078e00ff */
[----:B------:R-:W-:-:S03]  /*0550*/  SHF.L.U32 R21, R21, 0x10, RZ ;  /* 0x0000001015157819 */ /* 0x000fc600000006ff */
[----:B------:R-:W-:Y:S01]  /*0560*/  FFMA R23, R25, R23, R10 ;  /* 0x0000001719177223 */ /* 0x000fe2000000000a */
[C---:B----4-:R-:W-:Y:S01]  /*0570*/  IMAD.U32 R10, R18.reuse, 0x10000, RZ ;  /* 0x00010000120a7824 */ /* 0x050fe200078e00ff */
[C---:B-----5:R-:W-:Y:S02]  /*0580*/  SHF.L.U32 R24, R17.reuse, 0x10, RZ ;  /* 0x0000001011187819 */ /* 0x060fe400000006ff */
[----:B------:R-:W-:Y:S01]  /*0590*/  PRMT R18, R18, 0x7632, R18 ;  /* 0x0000763212127816 */ /* 0x000fe20000000012 */
[----:B------:R-:W-:Y:S01]  /*05a0*/  FFMA R21, R22, R21, R23 ;  /* 0x0000001516157223 */ /* 0x000fe20000000017 */
[----:B------:R-:W-:-:S03]  /*05b0*/  PRMT R17, R17, 0x7632, R17 ;  /* 0x0000763211117816 */ /* 0x000fc60000000011 */
[----:B------:R-:W-:Y:S01]  /*05c0*/  FFMA R10, R10, R24, R21 ;  /* 0x000000180a0a7223 */ /* 0x000fe20000000015 */
[----:B------:R-:W-:Y:S01]  /*05d0*/  SHF.L.U32 R17, R17, 0x10, RZ ;  /* 0x0000001011117819 */ /* 0x000fe200000006ff */
[----:B0-----:R-:W-:Y:S01]  /*05e0*/  IMAD.U32 R5, R18, 0x10000, RZ ;  /* 0x0001000012057824 */ /* 0x001fe200078e00ff */
        /* <DEDUP_REMOVED lines=18> */
.L_x_897:
[----:B------:R-:W-:Y:S05]  /*0710*/  BSYNC.RECONVERGENT B0 ;  /* 0x0000000000007941 */ /* 0x000fea0003800200 */
.L_x_896:
        /* <DEDUP_REMOVED lines=10> */
[----:B--2---:R-:W-:Y:S01]  /*07c0*/  IMAD.U32 R7, R2, 0x10000, RZ ;  /* 0x0001000002077824 */ /* 0x004fe200078e00ff */
[----:B---3--:R-:W-:-:S05]  /*07d0*/  SHF.L.U32 R6, R4, 0x10, RZ ;  /* 0x0000001004067819 */ /* 0x008fca00000006ff */
[----:B------:R-:W-:-:S07]  /*07e0*/  FFMA R10, R7, R6, R10 ;  /* 0x00000006070a7223 */ /* 0x000fce000000000a */
.L_x_903:
[----:B------:R-:W-:Y:S05]  /*07f0*/  BSYNC.RECONVERGENT B0 ;  /* 0x0000000000007941 */ /* 0x000fea0003800200 */
.L_x_902:
        /* <DEDUP_REMOVED lines=14> */
[----:B0-----:R-:W-:Y:S01]  /*08e0*/  IMAD.MOV.U32 R6, RZ, RZ, RZ ;  /* 0x000000ffff067224 */ /* 0x001fe200078e00ff */
[----:B--2---:R-:W-:-:S04]  /*08f0*/  UPRMT UR4, UR4, 0x8880, URZ ;  /* 0x0000888004047896 */ /* 0x004fc800080000ff */
[----:B------:R-:W-:-:S09]  /*0900*/  UISETP.NE.AND UP0, UPT, UR4, URZ, UPT ;  /* 0x000000ff0400728c */ /* 0x000fd2000bf05270 */
[----:B------:R-:W-:Y:S05]  /*0910*/  BRA.U !UP0, `(.L_x_904) ;  /* 0x0000000108107547 */ /* 0x000fea000b800000 */
[----:B------:R-:W0:Y:S02]  /*0920*/  LDC.64 R2, c[0x0][0x390] ;  /* 0x0000e400ff027b82 */ /* 0x000e240000000a00 */
[----:B0-----:R-:W-:-:S06]  /*0930*/  IMAD.WIDE.U32 R2, R0, 0x2, R2 ;  /* 0x0000000200027825 */ /* 0x001fcc00078e0002 */
[----:B------:R-:W2:Y:S02]  /*0940*/  LDG.E.U16.CONSTANT R2, desc[UR6][R2.64] ;  /* 0x0000000602027981 */ /* 0x000ea4000c1e9500 */
[----:B--2---:R-:W-:-:S07]  /*0950*/  SHF.L.U32 R6, R2, 0x10, RZ ;  /* 0x0000001002067819 */ /* 0x004fce00000006ff */
.L_x_904:
[----:B------:R-:W-:Y:S01]  /*0960*/  FADD R6, R7, R6 ;  /* 0x0000000607067221 */ /* 0x000fe20000000000 */
[----:B---3--:R-:W-:-:S04]  /*0970*/  IMAD.WIDE.U32 R2, R0, 0x2, R4 ;  /* 0x0000000200027825 */ /* 0x008fc800078e0004 */
[----:B------:R-:W-:-:S05]  /*0980*/  F2FP.BF16.F32.PACK_AB R6, RZ, R6 ;  /* 0x00000006ff06723e */ /* 0x000fca00000010ff */
[----:B------:R-:W-:Y:S01]  /*0990*/  STG.E.U16 desc[UR6][R2.64], R6 ;  /* 0x0000000602007986 */ /* 0x000fe2000c101506 */
[----:B------:R-:W-:Y:S05]  /*09a0*/  EXIT ;  /* 0x000000000000794d */ /* 0x000fea0003800000 */
.L_x_905:
        /* <DEDUP_REMOVED lines=13> */
.L_x_1001:


//--------------------- .nv.shared._Z19gemv_kernel_batchedIf6float2Li256ELi8EEvPKT_S3_S3_PS1_iib --------------------------
	.section	.nv.shared._Z19gemv_kernel_batchedIf6float2Li256ELi8EEvPKT_S3_S3_PS1_iib,"aw",@nobits
	.sectionflags	@""
	.align	4
.nv.shared._Z19gemv_kernel_batchedIf6float2Li256ELi8EEvPKT_S3_S3_PS1_iib:
	.zero		1280


//--------------------- .nv.shared.reserved.0     --------------------------
	.section	.nv.shared.reserved.0,"aw",@nobits
	.weak		__nv_reservedSMEM_offset_0_alias
	.size		__nv_reservedSMEM_offset_0_alias, 0, 64
	.other		__nv_reservedSMEM_offset_0_alias,@"STO_CUDA_RESERVED_SHARED STV_DEFAULT"
__nv_reservedSMEM_offset_0_alias:
	.zero		0
	.zero		64


//--------------------- .nv.shared._Z19gemv_kernel_batchedIf6float2Li256ELi7EEvPKT_S3_S3_PS1_iib --------------------------
	.section	.nv.shared._Z19gemv_kernel_batchedIf6float2Li256ELi7EEvPKT_S3_S3_PS1_iib,"aw",@nobits
	.sectionflags	@""
	.align	4
.nv.shared._Z19gemv_kernel_batchedIf6float2Li256ELi7EEvPKT_S3_S3_PS1_iib:
	.zero		1248


//--------------------- .nv.shared._Z19gemv_kernel_batchedIf6float2Li256ELi6EEvPKT_S3_S3_PS1_iib --------------------------
	.section	.nv.shared._Z19gemv_kernel_batchedIf6float2Li256ELi6EEvPKT_S3_S3_PS1_iib,"aw",@nobits
	.sectionflags	@""
	.align	4
.nv.shared._Z19gemv_kernel_batchedIf6float2Li256ELi6EEvPKT_S3_S3_PS1_iib:
	.zero		1216


//--------------------- .nv.shared._Z19gemv_kernel_batchedIf6float2Li256ELi5EEvPKT_S3_S3_PS1_iib --------------------------
	.section	.nv.shared._Z19gemv_kernel_batchedIf6float2Li256ELi5EEvPKT_S3_S3_PS1_iib,"aw",@nobits
	.sectionflags	@""
	.align	4
.nv.shared._Z19gemv_kernel_batchedIf6float2Li256ELi5EEvPKT_S3_S3_PS1_iib:
	.zero		1184


//--------------------- .nv.shared._Z19gemv_kernel_batchedIf6float2Li256ELi4EEvPKT_S3_S3_PS1_iib --------------------------
	.section	.nv.shared._Z19gemv_kernel_batchedIf6float2Li256ELi4EEvPKT_S3_S3_PS1_iib,"aw",@nobits
	.sectionflags	@""
	.align	4
.nv.shared._Z19gemv_kernel_batchedIf6float2Li256ELi4EEvPKT_S3_S3_PS1_iib:
	.zero		1152


//--------------------- .nv.shared._Z19gemv_kernel_batchedIf6float2Li256ELi3EEvPKT_S3_S3_PS1_iib --------------------------
	.section	.nv.shared._Z19gemv_kernel_batchedIf6float2Li256ELi3EEvPKT_S3_S3_PS1_iib,"aw",@nobits
	.sectionflags	@""
	.align	4
.nv.shared._Z19gemv_kernel_batchedIf6float2Li256ELi3EEvPKT_S3_S3_PS1_iib:
	.zero		1120


//--------------------- .nv.shared._Z19gemv_kernel_batchedIf6float2Li256ELi2EEvPKT_S3_S3_PS1_iib --------------------------
	.section	.nv.shared._Z19gemv_kernel_batchedIf6float2Li256ELi2EEvPKT_S3_S3_PS1_iib,"aw",@nobits
	.sectionflags	@""
	.align	4
.nv.shared._Z19gemv_kernel_batchedIf6float2Li256ELi2EEvPKT_S3_S3_PS1_iib:
	.zero		1088


//--------------------- .nv.shared._Z19gemv_kernel_batchedIf6float2Li256ELi1EEvPKT_S3_S3_PS1_iib --------------------------
	.section	.nv.shared._Z19gemv_kernel_batchedIf6float2Li256ELi1EEvPKT_S3_S3_PS1_iib,"aw",@nobits
	.sectionflags	@""
	.align	4
.nv.shared._Z19gemv_kernel_batchedIf6float2Li256ELi1EEvPKT_S3_S3_PS1_iib:
	.zero		1056


//--------------------- .nv.shared._Z19gemv_kernel_batchedIf6float2Li128ELi8EEvPKT_S3_S3_PS1_iib --------------------------
	.section	.nv.shared._Z19gemv_kernel_batchedIf6float2Li128ELi8EEvPKT_S3_S3_PS1_iib,"aw",@nobits
	.sectionflags	@""
	.align	4
.nv.shared._Z19gemv_kernel_batchedIf6float2Li128ELi8EEvPKT_S3_S3_PS1_iib:
	.zero		1152


//--------------------- .nv.shared._Z19gemv_kernel_batchedIf6float2Li128ELi7EEvPKT_S3_S3_PS1_iib --------------------------
	.section	.nv.shared._Z19gemv_kernel_batchedIf6float2Li128ELi7EEvPKT_S3_S3_PS1_iib,"aw",@nobits
	.sectionflags	@""
	.align	4
.nv.shared._Z19gemv_kernel_batchedIf6float2Li128ELi7EEvPKT_S3_S3_PS1_iib:
	.zero		1136


//--------------------- .nv.shared._Z19gemv_kernel_batchedIf6float2Li128ELi6EEvPKT_S3_S3_PS1_iib --------------------------
	.section	.nv.shared._Z19gemv_kernel_batchedIf6float2Li128ELi6EEvPKT_S3_S3_PS1_iib,"aw",@nobits
	.sectionflags	@""
	.align	4
.nv.shared._Z19gemv_kernel_batchedIf6float2Li128ELi6EEvPKT_S3_S3_PS1_iib:
	.zero		1120


//--------------------- .nv.shared._Z19gemv_kernel_batchedIf6float2Li128ELi5EEvPKT_S3_S3_PS1_iib --------------------------
	.section	.nv.shared._Z19gemv_kernel_batchedIf6float2Li128ELi5EEvPKT_S3_S3_PS1_iib,"aw",@nobits
	.sectionflags	@""
	.align	4
.nv.shared._Z19gemv_kernel_batchedIf6float2Li128ELi5EEvPKT_S3_S3_PS1_iib:
	.zero		1104


//--------------------- .nv.shared._Z19gemv_kernel_batchedIf6float2Li128ELi4EEvPKT_S3_S3_PS1_iib --------------------------
	.section	.nv.shared._Z19gemv_kernel_batchedIf6float2Li128ELi4EEvPKT_S3_S3_PS1_iib,"aw",@nobits
	.sectionflags	@""
	.align	4
.nv.shared._Z19gemv_kernel_batchedIf6float2Li128ELi4EEvPKT_S3_S3_PS1_iib:
	.zero		1088


//--------------------- .nv.shared._Z19gemv_kernel_batchedIf6float2Li128ELi3EEvPKT_S3_S3_PS1_iib --------------------------
	.section	.nv.shared._Z19gemv_kernel_batchedIf6float2Li128ELi3EEvPKT_S3_S3_PS1_iib,"aw",@nobits
	.sectionflags	@""
	.align	4
.nv.shared._Z19gemv_kernel_batchedIf6float2Li128ELi3EEvPKT_S3_S3_PS1_iib:
	.zero		1072


//--------------------- .nv.shared._Z19gemv_kernel_batchedIf6float2Li128ELi2EEvPKT_S3_S3_PS1_iib --------------------------
	.section	.nv.shared._Z19gemv_kernel_batchedIf6float2Li128ELi2EEvPKT_S3_S3_PS1_iib,"aw",@nobits
	.sectionflags	@""
	.align	4
.nv.shared._Z19gemv_kernel_batchedIf6float2Li128ELi2EEvPKT_S3_S3_PS1_iib:
	.zero		1056


//--------------------- .nv.shared._Z19gemv_kernel_batchedIf6float2Li128ELi1EEvPKT_S3_S3_PS1_iib --------------------------
	.section	.nv.shared._Z19gemv_kernel_batchedIf6float2Li128ELi1EEvPKT_S3_S3_PS1_iib,"aw",@nobits
	.sectionflags	@""
	.align	4
.nv.shared._Z19gemv_kernel_batchedIf6float2Li128ELi1EEvPKT_S3_S3_PS1_iib:
	.zero		1040


//--------------------- .nv.shared._Z19gemv_kernel_batchedIf6float2Li64ELi8EEvPKT_S3_S3_PS1_iib --------------------------
	.section	.nv.shared._Z19gemv_kernel_batchedIf6float2Li64ELi8EEvPKT_S3_S3_PS1_iib,"aw",@nobits
	.sectionflags	@""
	.align	4
.nv.shared._Z19gemv_kernel_batchedIf6float2Li64ELi8EEvPKT_S3_S3_PS1_iib:
	.zero		1088


//--------------------- .nv.shared._Z19gemv_kernel_batchedIf6float2Li64ELi7EEvPKT_S3_S3_PS1_iib --------------------------
	.section	.nv.shared._Z19gemv_kernel_batchedIf6float2Li64ELi7EEvPKT_S3_S3_PS1_iib,"aw",@nobits
	.sectionflags	@""
	.align	4
.nv.shared._Z19gemv_kernel_batchedIf6float2Li64ELi7EEvPKT_S3_S3_PS1_iib:
	.zero		1080


//--------------------- .nv.shared._Z19gemv_kernel_batchedIf6float2Li64ELi6EEvPKT_S3_S3_PS1_iib --------------------------
	.section	.nv.shared._Z19gemv_kernel_batchedIf6float2Li64ELi6EEvPKT_S3_S3_PS1_iib,"aw",@nobits
	.sectionflags	@""
	.align	4
.nv.shared._Z19gemv_kernel_batchedIf6float2Li64ELi6EEvPKT_S3_S3_PS1_iib:
	.zero		1072


//--------------------- .nv.shared._Z19gemv_kernel_batchedIf6float2Li64ELi5EEvPKT_S3_S3_PS1_iib --------------------------
	.section	.nv.shared._Z19gemv_kernel_batchedIf6float2Li64ELi5EEvPKT_S3_S3_PS1_iib,"aw",@nobits
	.sectionflags	@""
	.align	4
.nv.shared._Z19gemv_kernel_batchedIf6float2Li64ELi5EEvPKT_S3_S3_PS1_iib:
	.zero		1064


//--------------------- .nv.shared._Z19gemv_kernel_batchedIf6float2Li64ELi4EEvPKT_S3_S3_PS1_iib --------------------------
	.section	.nv.shared._Z19gemv_kernel_batchedIf6float2Li64ELi4EEvPKT_S3_S3_PS1_iib,"aw",@nobits
	.sectionflags	@""
	.align	4
.nv.shared._Z19gemv_kernel_batchedIf6float2Li64ELi4EEvPKT_S3_S3_PS1_iib:
	.zero		1056


//--------------------- .nv.shared._Z19gemv_kernel_batchedIf6float2Li64ELi3EEvPKT_S3_S3_PS1_iib --------------------------
	.section	.nv.shared._Z19gemv_kernel_batchedIf6float2Li64ELi3EEvPKT_S3_S3_PS1_iib,"aw",@nobits
	.sectionflags	@""
	.align	4
.nv.shared._Z19gemv_kernel_batchedIf6float2Li64ELi3EEvPKT_S3_S3_PS1_iib:
	.zero		1048


//--------------------- .nv.shared._Z19gemv_kernel_batchedIf6float2Li64ELi2EEvPKT_S3_S3_PS1_iib --------------------------
	.section	.nv.shared._Z19gemv_kernel_batchedIf6float2Li64ELi2EEvPKT_S3_S3_PS1_iib,"aw",@nobits
	.sectionflags	@""
	.align	4
.nv.shared._Z19gemv_kernel_batchedIf6float2Li64ELi2EEvPKT_S3_S3_PS1_iib:
	.zero		1040


//--------------------- .nv.shared._Z19gemv_kernel_batchedIf6float2Li64ELi1EEvPKT_S3_S3_PS1_iib --------------------------
	.section	.nv.shared._Z19gemv_kernel_batchedIf6float2Li64ELi1EEvPKT_S3_S3_PS1_iib,"aw",@nobits
	.sectionflags	@""
	.align	4
.nv.shared._Z19gemv_kernel_batchedIf6float2Li64ELi1EEvPKT_S3_S3_PS1_iib:
	.zero		1032


//--------------------- .nv.shared._Z19gemv_kernel_batchedI6__half7__half2Li256ELi8EEvPKT_S4_S4_PS2_iib --------------------------
	.section	.nv.shared._Z19gemv_kernel_batchedI6__half7__half2Li256ELi8EEvPKT_S4_S4_PS2_iib,"aw",@nobits
	.sectionflags	@""
	.align	4
.nv.shared._Z19gemv_kernel_batchedI6__half7__half2Li256ELi8EEvPKT_S4_S4_PS2_iib:
	.zero		1280


//--------------------- .nv.shared._Z19gemv_kernel_batchedI6__half7__half2Li256ELi7EEvPKT_S4_S4_PS2_iib --------------------------
	.section	.nv.shared._Z19gemv_kernel_batchedI6__half7__half2Li256ELi7EEvPKT_S4_S4_PS2_iib,"aw",@nobits
	.sectionflags	@""
	.align	4
.nv.shared._Z19gemv_kernel_batchedI6__half7__half2Li256ELi7EEvPKT_S4_S4_PS2_iib:
	.zero		1248


//--------------------- .nv.shared._Z19gemv_kernel_batchedI6__half7__half2Li256ELi6EEvPKT_S4_S4_PS2_iib --------------------------
	.section	.nv.shared._Z19gemv_kernel_batchedI6__half7__half2Li256ELi6EEvPKT_S4_S4_PS2_iib,"aw",@nobits
	.sectionflags	@""
	.align	4
.nv.shared._Z19gemv_kernel_batchedI6__half7__half2Li256ELi6EEvPKT_S4_S4_PS2_iib:
	.zero		1216


//--------------------- .nv.shared._Z19gemv_kernel_batchedI6__half7__half2Li256ELi5EEvPKT_S4_S4_PS2_iib --------------------------
	.section	.nv.shared._Z19gemv_kernel_batchedI6__half7__half2Li256ELi5EEvPKT_S4_S4_PS2_iib,"aw",@nobits
	.sectionflags	@""
	.align	4
.nv.shared._Z19gemv_kernel_batchedI6__half7__half2Li256ELi5EEvPKT_S4_S4_PS2_iib:
	.zero		1184


//--------------------- .nv.shared._Z19gemv_kernel_batchedI6__half7__half2Li256ELi4EEvPKT_S4_S4_PS2_iib --------------------------
	.section	.nv.shared._Z19gemv_kernel_batchedI6__half7__half2Li256ELi4EEvPKT_S4_S4_PS2_iib,"aw",@nobits
	.sectionflags	@""
	.align	4
.nv.shared._Z19gemv_kernel_batchedI6__half7__half2Li256ELi4EEvPKT_S4_S4_PS2_iib:
	.zero		1152


//--------------------- .nv.shared._Z19gemv_kernel_batchedI6__half7__half2Li256ELi3EEvPKT_S4_S4_PS2_iib --------------------------
	.section	.nv.shared._Z19gemv_kernel_batchedI6__half7__half2Li256ELi3EEvPKT_S4_S4_PS2_iib,"aw",@nobits
	.sectionflags	@""
	.align	4
.nv.shared._Z19gemv_kernel_batchedI6__half7__half2Li256ELi3EEvPKT_S4_S4_PS2_iib:
	.zero		1120


//--------------------- .nv.shared._Z19gemv_kernel_batchedI6__half7__half2Li256ELi2EEvPKT_S4_S4_PS2_iib --------------------------
	.section	.nv.shared._Z19gemv_kernel_batchedI6__half7__half2Li256ELi2EEvPKT_S4_S4_PS2_iib,"aw",@nobits
	.sectionflags	@""
	.align	4
.nv.shared._Z19gemv_kernel_batchedI6__half7__half2Li256ELi2EEvPKT_S4_S4_PS2_iib:
	.zero		1088


//--------------------- .nv.shared._Z19gemv_kernel_batchedI6__half7__half2Li256ELi1EEvPKT_S4_S4_PS2_iib --------------------------
	.section	.nv.shared._Z19gemv_kernel_batchedI6__half7__half2Li256ELi1EEvPKT_S4_S4_PS2_iib,"aw",@nobits
	.sectionflags	@""
	.align	4
.nv.shared._Z19gemv_kernel_batchedI6__half7__half2Li256ELi1EEvPKT_S4_S4_PS2_iib:
	.zero		1056


//--------------------- .nv.shared._Z19gemv_kernel_batchedI6__half7__half2Li128ELi8EEvPKT_S4_S4_PS2_iib --------------------------
	.section	.nv.shared._Z19gemv_kernel_batchedI6__half7__half2Li128ELi8EEvPKT_S4_S4_PS2_iib,"aw",@nobits
	.sectionflags	@""
	.align	4
.nv.shared._Z19gemv_kernel_batchedI6__half7__half2Li128ELi8EEvPKT_S4_S4_PS2_iib:
	.zero		1152


//--------------------- .nv.shared._Z19gemv_kernel_batchedI6__half7__half2Li128ELi7EEvPKT_S4_S4_PS2_iib --------------------------
	.section	.nv.shared._Z19gemv_kernel_batchedI6__half7__half2Li128ELi7EEvPKT_S4_S4_PS2_iib,"aw",@nobits
	.sectionflags	@""
	.align	4
.nv.shared._Z19gemv_kernel_batchedI6__half7__half2Li128ELi7EEvPKT_S4_S4_PS2_iib:
	.zero		1136


//--------------------- .nv.shared._Z19gemv_kernel_batchedI6__half7__half2Li128ELi6EEvPKT_S4_S4_PS2_iib --------------------------
	.section	.nv.shared._Z19gemv_kernel_batchedI6__half7__half2Li128ELi6EEvPKT_S4_S4_PS2_iib,"aw",@nobits
	.sectionflags	@""
	.align	4
.nv.shared._Z19gemv_kernel_batchedI6__half7__half2Li128ELi6EEvPKT_S4_S4_PS2_iib:
	.zero		1120


//--------------------- .nv.shared._Z19gemv_kernel_batchedI6__half7__half2Li128ELi5EEvPKT_S4_S4_PS2_iib --------------------------
	.section	.nv.shared._Z19gemv_kernel_batchedI6__half7__half2Li128ELi5EEvPKT_S4_S4_PS2_iib,"aw",@nobits
	.sectionflags	@""
	.align	4
.nv.shared._Z19gemv_kernel_batchedI6__half7__half2Li128ELi5EEvPKT_S4_S4_PS2_iib:
	.zero		1104


//--------------------- .nv.shared._Z19gemv_kernel_batchedI6__half7__half2Li128ELi4EEvPKT_S4_S4_PS2_iib --------------------------
	.section	.nv.shared._Z19gemv_kernel_batchedI6__half7__half2Li128ELi4EEvPKT_S4_S4_PS2_iib,"aw",@nobits
	.sectionflags	@""
	.align	4
.nv.shared._Z19gemv_kernel_batchedI6__half7__half2Li128ELi4EEvPKT_S4_S4_PS2_iib:
	.zero		1088


//--------------------- .nv.shared._Z19gemv_kernel_batchedI6__half7__half2Li128ELi3EEvPKT_S4_S4_PS2_iib --------------------------
	.section	.nv.shared._Z19gemv_kernel_batchedI6__half7__half2Li128ELi3EEvPKT_S4_S4_PS2_iib,"aw",@nobits
	.sectionflags	@""
	.align	4
.nv.shared._Z19gemv_kernel_batchedI6__half7__half2Li128ELi3EEvPKT_S4_S4_PS2_iib:
	.zero		1072


//--------------------- .nv.shared._Z19gemv_kernel_batchedI6__half7__half2Li128ELi2EEvPKT_S4_S4_PS2_iib --------------------------
	.section	.nv.shared._Z19gemv_kernel_batchedI6__half7__half2Li128ELi2EEvPKT_S4_S4_PS2_iib,"aw",@nobits
	.sectionflags	@""
	.align	4
.nv.shared._Z19gemv_kernel_batchedI6__half7__half2Li128ELi2EEvPKT_S4_S4_PS2_iib:
	.zero		1056


//--------------------- .nv.shared._Z19gemv_kernel_batchedI6__half7__half2Li128ELi1EEvPKT_S4_S4_PS2_iib --------------------------
	.section	.nv.shared._Z19gemv_kernel_batchedI6__half7__half2Li128ELi1EEvPKT_S4_S4_PS2_iib,"aw",@nobits
	.sectionflags	@""
	.align	4
.nv.shared._Z19gemv_kernel_batchedI6__half7__half2Li128ELi1EEvPKT_S4_S4_PS2_iib:
	.zero		1040


//--------------------- .nv.shared._Z19gemv_kernel_batchedI6__half7__half2Li64ELi8EEvPKT_S4_S4_PS2_iib --------------------------
	.section	.nv.shared._Z19gemv_kernel_batchedI6__half7__half2Li64ELi8EEvPKT_S4_S4_PS2_iib,"aw",@nobits
	.sectionflags	@""
	.align	4
.nv.shared._Z19gemv_kernel_batchedI6__half7__half2Li64ELi8EEvPKT_S4_S4_PS2_iib:
	.zero		1088


//--------------------- .nv.shared._Z19gemv_kernel_batchedI6__half7__half2Li64ELi7EEvPKT_S4_S4_PS2_iib --------------------------
	.section	.nv.shared._Z19gemv_kernel_batchedI6__half7__half2Li64ELi7EEvPKT_S4_S4_PS2_iib,"aw",@nobits
	.sectionflags	@""
	.align	4
.nv.shared._Z19gemv_kernel_batchedI6__half7__half2Li64ELi7EEvPKT_S4_S4_PS2_iib:
	.zero		1080


//--------------------- .nv.shared._Z19gemv_kernel_batchedI6__half7__half2Li64ELi6EEvPKT_S4_S4_PS2_iib --------------------------
	.section	.nv.shared._Z19gemv_kernel_batchedI6__half7__half2Li64ELi6EEvPKT_S4_S4_PS2_iib,"aw",@nobits
	.sectionflags	@""
	.align	4
.nv.shared._Z19gemv_kernel_batchedI6__half7__half2Li64ELi6EEvPKT_S4_S4_PS2_iib:
	.zero		1072


//--------------------- .nv.shared._Z19gemv_kernel_batchedI6__half7__half2Li64ELi5EEvPKT_S4_S4_PS2_iib --------------------------
	.section	.nv.shared._Z19gemv_kernel_batchedI6__half7__half2Li64ELi5EEvPKT_S4_S4_PS2_iib,"aw",@nobits
	.sectionflags	@""
	.align	4
.nv.shared._Z19gemv_kernel_batchedI6__half7__half2Li64ELi5EEvPKT_S4_S4_PS2_iib:
	.zero		1064


//--------------------- .nv.shared._Z19gemv_kernel_batchedI6__half7__half2Li64ELi4EEvPKT_S4_S4_PS2_iib --------------------------
	.section	.nv.shared._Z19gemv_kernel_batchedI6__half7__half2Li64ELi4EEvPKT_S4_S4_PS2_iib,"aw",@nobits
	.sectionflags	@""
	.align	4
.nv.shared._Z19gemv_kernel_batchedI6__half7__half2Li64ELi4EEvPKT_S4_S4_PS2_iib:
	.zero		1056


//--------------------- .nv.shared._Z19gemv_kernel_batchedI6__half7__half2Li64ELi3EEvPKT_S4_S4_PS2_iib --------------------------
	.section	.nv.shared._Z19gemv_kernel_batchedI6__half7__half2Li64ELi3EEvPKT_S4_S4_PS2_iib,"aw",@nobits
	.sectionflags	@""
	.align	4
.nv.shared._Z19gemv_kernel_batchedI6__half7__half2Li64ELi3EEvPKT_S4_S4_PS2_iib:
	.zero		1048


//--------------------- .nv.shared._Z19gemv_kernel_batchedI6__half7__half2Li64ELi2EEvPKT_S4_S4_PS2_iib --------------------------
	.section	.nv.shared._Z19gemv_kernel_batchedI6__half7__half2Li64ELi2EEvPKT_S4_S4_PS2_iib,"aw",@nobits
	.sectionflags	@""
	.align	4
.nv.shared._Z19gemv_kernel_batchedI6__half7__half2Li64ELi2EEvPKT_S4_S4_PS2_iib:
	.zero		1040


//--------------------- .nv.shared._Z19gemv_kernel_batchedI6__half7__half2Li64ELi1EEvPKT_S4_S4_PS2_iib --------------------------
	.section	.nv.shared._Z19gemv_kernel_batchedI6__half7__half2Li64ELi1EEvPKT_S4_S4_PS2_iib,"aw",@nobits
	.sectionflags	@""
	.align	4
.nv.shared._Z19gemv_kernel_batchedI6__half7__half2Li64ELi1EEvPKT_S4_S4_PS2_iib:
	.zero		1032


//--------------------- .nv.shared._Z19gemv_kernel_batchedI13__nv_bfloat1614__nv_bfloat162Li256ELi8EEvPKT_S4_S4_PS2_iib --------------------------
	.section	.nv.shared._Z19gemv_kernel_batchedI13__nv_bfloat1614__nv_bfloat162Li256ELi8EEvPKT_S4_S4_PS2_iib,"aw",@nobits
	.sectionflags	@""
	.align	4
.nv.shared._Z19gemv_kernel_batchedI13__nv_bfloat1614__nv_bfloat162Li256ELi8EEvPKT_S4_S4_PS2_iib:
	.zero		1280


//--------------------- .nv.shared._Z19gemv_kernel_batchedI13__nv_bfloat1614__nv_bfloat162Li256ELi7EEvPKT_S4_S4_PS2_iib --------------------------
	.section	.nv.shared._Z19gemv_kernel_batchedI13__nv_bfloat1614__nv_bfloat162Li256ELi7EEvPKT_S4_S4_PS2_iib,"aw",@nobits
	.sectionflags	@""
	.align	4
.nv.shared._Z19gemv_kernel_batchedI13__nv_bfloat1614__nv_bfloat162Li256ELi7EEvPKT_S4_S4_PS2_iib:
	.zero		1248


//--------------------- .nv.shared._Z19gemv_kernel_batchedI13__nv_bfloat1614__nv_bfloat162Li256ELi6EEvPKT_S4_S4_PS2_iib --------------------------
	.section	.nv.shared._Z19gemv_kernel_batchedI13__nv_bfloat1614__nv_bfloat162Li256ELi6EEvPKT_S4_S4_PS2_iib,"aw",@nobits
	.sectionflags	@""
	.align	4
.nv.shared._Z19gemv_kernel_batchedI13__nv_bfloat1614__nv_bfloat162Li256ELi6EEvPKT_S4_S4_PS2_iib:
	.zero		1216


//--------------------- .nv.shared._Z19gemv_kernel_batchedI13__nv_bfloat1614__nv_bfloat162Li256ELi5EEvPKT_S4_S4_PS2_iib --------------------------
	.section	.nv.shared._Z19gemv_kernel_batchedI13__nv_bfloat1614__nv_bfloat162Li256ELi5EEvPKT_S4_S4_PS2_iib,"aw",@nobits
	.sectionflags	@""
	.align	4
.nv.shared._Z19gemv_kernel_batchedI13__nv_bfloat1614__nv_bfloat162Li256ELi5EEvPKT_S4_S4_PS2_iib:
	.zero		1184


//--------------------- .nv.shared._Z19gemv_kernel_batchedI13__nv_bfloat1614__nv_bfloat162Li256ELi4EEvPKT_S4_S4_PS2_iib --------------------------
	.section	.nv.shared._Z19gemv_kernel_batchedI13__nv_bfloat1614__nv_bfloat162Li256ELi4EEvPKT_S4_S4_PS2_iib,"aw",@nobits
	.sectionflags	@""
	.align	4
.nv.shared._Z19gemv_kernel_batchedI13__nv_bfloat1614__nv_bfloat162Li256ELi4EEvPKT_S4_S4_PS2_iib:
	.zero		1152


//--------------------- .nv.shared._Z19gemv_kernel_batchedI13__nv_bfloat1614__nv_bfloat162Li256ELi3EEvPKT_S4_S4_PS2_iib --------------------------
	.section	.nv.shared._Z19gemv_kernel_batchedI13__nv_bfloat1614__nv_bfloat162Li256ELi3EEvPKT_S4_S4_PS2_iib,"aw",@nobits
	.sectionflags	@""
	.align	4
.nv.shared._Z19gemv_kernel_batchedI13__nv_bfloat1614__nv_bfloat162Li256ELi3EEvPKT_S4_S4_PS2_iib:
	.zero		1120


//--------------------- .nv.shared._Z19gemv_kernel_batchedI13__nv_bfloat1614__nv_bfloat162Li256ELi2EEvPKT_S4_S4_PS2_iib --------------------------
	.section	.nv.shared._Z19gemv_kernel_batchedI13__nv_bfloat1614__nv_bfloat162Li256ELi2EEvPKT_S4_S4_PS2_iib,"aw",@nobits
	.sectionflags	@""
	.align	4
.nv.shared._Z19gemv_kernel_batchedI13__nv_bfloat1614__nv_bfloat162Li256ELi2EEvPKT_S4_S4_PS2_iib:
	.zero		1088


//--------------------- .nv.shared._Z19gemv_kernel_batchedI13__nv_bfloat1614__nv_bfloat162Li256ELi1EEvPKT_S4_S4_PS2_iib --------------------------
	.section	.nv.shared._Z19gemv_kernel_batchedI13__nv_bfloat1614__nv_bfloat162Li256ELi1EEvPKT_S4_S4_PS2_iib,"aw",@nobits
	.sectionflags	@""
	.align	4
.nv.shared._Z19gemv_kernel_batchedI13__nv_bfloat1614__nv_bfloat162Li256ELi1EEvPKT_S4_S4_PS2_iib:
	.zero		1056


//--------------------- .nv.shared._Z19gemv_kernel_batchedI13__nv_bfloat1614__nv_bfloat162Li128ELi8EEvPKT_S4_S4_PS2_iib --------------------------
	.section	.nv.shared._Z19gemv_kernel_batchedI13__nv_bfloat1614__nv_bfloat162Li128ELi8EEvPKT_S4_S4_PS2_iib,"aw",@nobits
	.sectionflags	@""
	.align	4
.nv.shared._Z19gemv_kernel_batchedI13__nv_bfloat1614__nv_bfloat162Li128ELi8EEvPKT_S4_S4_PS2_iib:
	.zero		1152


//--------------------- .nv.shared._Z19gemv_kernel_batchedI13__nv_bfloat1614__nv_bfloat162Li128ELi7EEvPKT_S4_S4_PS2_iib --------------------------
	.section	.nv.shared._Z19gemv_kernel_batchedI13__nv_bfloat1614__nv_bfloat162Li128ELi7EEvPKT_S4_S4_PS2_iib,"aw",@nobits
	.sectionflags	@""
	.align	4
.nv.shared._Z19gemv_kernel_batchedI13__nv_bfloat1614__nv_bfloat162Li128ELi7EEvPKT_S4_S4_PS2_iib:
	.zero		1136


//--------------------- .nv.shared._Z19gemv_kernel_batchedI13__nv_bfloat1614__nv_bfloat162Li128ELi6EEvPKT_S4_S4_PS2_iib --------------------------
	.section	.nv.shared._Z19gemv_kernel_batchedI13__nv_bfloat1614__nv_bfloat162Li128ELi6EEvPKT_S4_S4_PS2_iib,"aw",@nobits
	.sectionflags	@""
	.align	4
.nv.shared._Z19gemv_kernel_batchedI13__nv_bfloat1614__nv_bfloat162Li128ELi6EEvPKT_S4_S4_PS2_iib:
	.zero		1120


//--------------------- .nv.shared._Z19gemv_kernel_batchedI13__nv_bfloat1614__nv_bfloat162Li128ELi5EEvPKT_S4_S4_PS2_iib --------------------------
	.section	.nv.shared._Z19gemv_kernel_batchedI13__nv_bfloat1614__nv_bfloat162Li128ELi5EEvPKT_S4_S4_PS2_iib,"aw",@nobits
	.sectionflags	@""
	.align	4
.nv.shared._Z19gemv_kernel_batchedI13__nv_bfloat1614__nv_bfloat162Li128ELi5EEvPKT_S4_S4_PS2_iib:
	.zero		1104


//--------------------- .nv.shared._Z19gemv_kernel_batchedI13__nv_bfloat1614__nv_bfloat162Li128ELi4EEvPKT_S4_S4_PS2_iib --------------------------
	.section	.nv.shared._Z19gemv_kernel_batchedI13__nv_bfloat1614__nv_bfloat162Li128ELi4EEvPKT_S4_S4_PS2_iib,"aw",@nobits
	.sectionflags	@""
	.align	4
.nv.shared._Z19gemv_kernel_batchedI13__nv_bfloat1614__nv_bfloat162Li128ELi4EEvPKT_S4_S4_PS2_iib:
	.zero		1088


//--------------------- .nv.shared._Z19gemv_kernel_batchedI13__nv_bfloat1614__nv_bfloat162Li128ELi3EEvPKT_S4_S4_PS2_iib --------------------------
	.section	.nv.shared._Z19gemv_kernel_batchedI13__nv_bfloat1614__nv_bfloat162Li128ELi3EEvPKT_S4_S4_PS2_iib,"aw",@nobits
	.sectionflags	@""
	.align	4
.nv.shared._Z19gemv_kernel_batchedI13__nv_bfloat1614__nv_bfloat162Li128ELi3EEvPKT_S4_S4_PS2_iib:
	.zero		1072


//--------------------- .nv.shared._Z19gemv_kernel_batchedI13__nv_bfloat1614__nv_bfloat162Li128ELi2EEvPKT_S4_S4_PS2_iib --------------------------
	.section	.nv.shared._Z19gemv_kernel_batchedI13__nv_bfloat1614__nv_bfloat162Li128ELi2EEvPKT_S4_S4_PS2_iib,"aw",@nobits
	.sectionflags	@""
	.align	4
.nv.shared._Z19gemv_kernel_batchedI13__nv_bfloat1614__nv_bfloat162Li128ELi2EEvPKT_S4_S4_PS2_iib:
	.zero		1056


//--------------------- .nv.shared._Z19gemv_kernel_batchedI13__nv_bfloat1614__nv_bfloat162Li128ELi1EEvPKT_S4_S4_PS2_iib --------------------------
	.section	.nv.shared._Z19gemv_kernel_batchedI13__nv_bfloat1614__nv_bfloat162Li128ELi1EEvPKT_S4_S4_PS2_iib,"aw",@nobits
	.sectionflags	@""
	.align	4
.nv.shared._Z19gemv_kernel_batchedI13__nv_bfloat1614__nv_bfloat162Li128ELi1EEvPKT_S4_S4_PS2_iib:
	.zero		1040


//--------------------- .nv.shared._Z19gemv_kernel_batchedI13__nv_bfloat1614__nv_bfloat162Li64ELi8EEvPKT_S4_S4_PS2_iib --------------------------
	.section	.nv.shared._Z19gemv_kernel_batchedI13__nv_bfloat1614__nv_bfloat162Li64ELi8EEvPKT_S4_S4_PS2_iib,"aw",@nobits
	.sectionflags	@""
	.align	4
.nv.shared._Z19gemv_kernel_batchedI13__nv_bfloat1614__nv_bfloat162Li64ELi8EEvPKT_S4_S4_PS2_iib:
	.zero		1088


//--------------------- .nv.shared._Z19gemv_kernel_batchedI13__nv_bfloat1614__nv_bfloat162Li64ELi7EEvPKT_S4_S4_PS2_iib --------------------------
	.section	.nv.shared._Z19gemv_kernel_batchedI13__nv_bfloat1614__nv_bfloat162Li64ELi7EEvPKT_S4_S4_PS2_iib,"aw",@nobits
	.sectionflags	@""
	.align	4
.nv.shared._Z19gemv_kernel_batchedI13__nv_bfloat1614__nv_bfloat162Li64ELi7EEvPKT_S4_S4_PS2_iib:
	.zero		1080


//--------------------- .nv.shared._Z19gemv_kernel_batchedI13__nv_bfloat1614__nv_bfloat162Li64ELi6EEvPKT_S4_S4_PS2_iib --------------------------
	.section	.nv.shared._Z19gemv_kernel_batchedI13__nv_bfloat1614__nv_bfloat162Li64ELi6EEvPKT_S4_S4_PS2_iib,"aw",@nobits
	.sectionflags	@""
	.align	4
.nv.shared._Z19gemv_kernel_batchedI13__nv_bfloat1614__nv_bfloat162Li64ELi6EEvPKT_S4_S4_PS2_iib:
	.zero		1072


//--------------------- .nv.shared._Z19gemv_kernel_batchedI13__nv_bfloat1614__nv_bfloat162Li64ELi5EEvPKT_S4_S4_PS2_iib --------------------------
	.section	.nv.shared._Z19gemv_kernel_batchedI13__nv_bfloat1614__nv_bfloat162Li64ELi5EEvPKT_S4_S4_PS2_iib,"aw",@nobits
	.sectionflags	@""
	.align	4
.nv.shared._Z19gemv_kernel_batchedI13__nv_bfloat1614__nv_bfloat162Li64ELi5EEvPKT_S4_S4_PS2_iib:
	.zero		1064


//--------------------- .nv.shared._Z19gemv_kernel_batchedI13__nv_bfloat1614__nv_bfloat162Li64ELi4EEvPKT_S4_S4_PS2_iib --------------------------
	.section	.nv.shared._Z19gemv_kernel_batchedI13__nv_bfloat1614__nv_bfloat162Li64ELi4EEvPKT_S4_S4_PS2_iib,"aw",@nobits
	.sectionflags	@""
	.align	4
.nv.shared._Z19gemv_kernel_batchedI13__nv_bfloat1614__nv_bfloat162Li64ELi4EEvPKT_S4_S4_PS2_iib:
	.zero		1056


//--------------------- .nv.shared._Z19gemv_kernel_batchedI13__nv_bfloat1614__nv_bfloat162Li64ELi3EEvPKT_S4_S4_PS2_iib --------------------------
	.section	.nv.shared._Z19gemv_kernel_batchedI13__nv_bfloat1614__nv_bfloat162Li64ELi3EEvPKT_S4_S4_PS2_iib,"aw",@nobits
	.sectionflags	@""
	.align	4
.nv.shared._Z19gemv_kernel_batchedI13__nv_bfloat1614__nv_bfloat162Li64ELi3EEvPKT_S4_S4_PS2_iib:
	.zero		1048


//--------------------- .nv.shared._Z19gemv_kernel_batchedI13__nv_bfloat1614__nv_bfloat162Li64ELi2EEvPKT_S4_S4_PS2_iib --------------------------
	.section	.nv.shared._Z19gemv_kernel_batchedI13__nv_bfloat1614__nv_bfloat162Li64ELi2EEvPKT_S4_S4_PS2_iib,"aw",@nobits
	.sectionflags	@""
	.align	4
.nv.shared._Z19gemv_kernel_batchedI13__nv_bfloat1614__nv_bfloat162Li64ELi2EEvPKT_S4_S4_PS2_iib:
	.zero		1040


//--------------------- .nv.shared._Z19gemv_kernel_batchedI13__nv_bfloat1614__nv_bfloat162Li64ELi1EEvPKT_S4_S4_PS2_iib --------------------------
	.section	.nv.shared._Z19gemv_kernel_batchedI13__nv_bfloat1614__nv_bfloat162Li64ELi1EEvPKT_S4_S4_PS2_iib,"aw",@nobits
	.sectionflags	@""
	.align	4
.nv.shared._Z19gemv_kernel_batchedI13__nv_bfloat1614__nv_bfloat162Li64ELi1EEvPKT_S4_S4_PS2_iib:
	.zero		1032


//--------------------- .nv.constant0._Z19gemv_kernel_batchedIf6float2Li256ELi8EEvPKT_S3_S3_PS1_iib --------------------------
	.section	.nv.constant0._Z19gemv_kernel_batchedIf6float2Li256ELi8EEvPKT_S3_S3_PS1_iib,"a",@progbits
	.sectionflags	@""
	.align	4
.nv.constant0._Z19gemv_kernel_batchedIf6float2Li256ELi8EEvPKT_S3_S3_PS1_iib:
	.zero		937


//--------------------- .nv.constant0._Z19gemv_kernel_batchedIf6float2Li256ELi7EEvPKT_S3_S3_PS1_iib --------------------------
	.section	.nv.constant0._Z19gemv_kernel_batchedIf6float2Li256ELi7EEvPKT_S3_S3_PS1_iib,"a",@progbits
	.sectionflags	@""
	.align	4
.nv.constant0._Z19gemv_kernel_batchedIf6float2Li256ELi7EEvPKT_S3_S3_PS1_iib:
	.zero		937


//--------------------- .nv.constant0._Z19gemv_kernel_batchedIf6float2Li256ELi6EEvPKT_S3_S3_PS1_iib --------------------------
	.section	.nv.constant0._Z19gemv_kernel_batchedIf6float2Li256ELi6EEvPKT_S3_S3_PS1_iib,"a",@progbits
	.sectionflags	@""
	.align	4
.nv.constant0._Z19gemv_kernel_batchedIf6float2Li256ELi6EEvPKT_S3_S3_PS1_iib:
	.zero		937


//--------------------- .nv.constant0._Z19gemv_kernel_batchedIf6float2Li256ELi5EEvPKT_S3_S3_PS1_iib --------------------------
	.section	.nv.constant0._Z19gemv_kernel_batchedIf6float2Li256ELi5EEvPKT_S3_S3_PS1_iib,"a",@progbits
	.sectionflags	@""
	.align	4
.nv.constant0._Z19gemv_kernel_batchedIf6float2Li256ELi5EEvPKT_S3_S3_PS1_iib:
	.zero		937


//--------------------- .nv.constant0._Z19gemv_kernel_batchedIf6float2Li256ELi4EEvPKT_S3_S3_PS1_iib --------------------------
	.section	.nv.constant0._Z19gemv_kernel_batchedIf6float2Li256ELi4EEvPKT_S3_S3_PS1_iib,"a",@progbits
	.sectionflags	@""
	.align	4
.nv.constant0._Z19gemv_kernel_batchedIf6float2Li256ELi4EEvPKT_S3_S3_PS1_iib:
	.zero		937


//--------------------- .nv.constant0._Z19gemv_kernel_batchedIf6float2Li256ELi3EEvPKT_S3_S3_PS1_iib --------------------------
	.section	.nv.constant0._Z19gemv_kernel_batchedIf6float2Li256ELi3EEvPKT_S3_S3_PS1_iib,"a",@progbits
	.sectionflags	@""
	.align	4
.nv.constant0._Z19gemv_kernel_batchedIf6float2Li256ELi3EEvPKT_S3_S3_PS1_iib:
	.zero		937


//--------------------- .nv.constant0._Z19gemv_kernel_batchedIf6float2Li256ELi2EEvPKT_S3_S3_PS1_iib --------------------------
	.section	.nv.constant0._Z19gemv_kernel_batchedIf6float2Li256ELi2EEvPKT_S3_S3_PS1_iib,"a",@progbits
	.sectionflags	@""
	.align	4
.nv.constant0._Z19gemv_kernel_batchedIf6float2Li256ELi2EEvPKT_S3_S3_PS1_iib:
	.zero		937


//--------------------- .nv.constant0._Z19gemv_kernel_batchedIf6float2Li256ELi1EEvPKT_S3_S3_PS1_iib --------------------------
	.section	.nv.constant0._Z19gemv_kernel_batchedIf6float2Li256ELi1EEvPKT_S3_S3_PS1_iib,"a",@progbits
	.sectionflags	@""
	.align	4
.nv.constant0._Z19gemv_kernel_batchedIf6float2Li256ELi1EEvPKT_S3_S3_PS1_iib:
	.zero		937


//--------------------- .nv.constant0._Z19gemv_kernel_batchedIf6float2Li128ELi8EEvPKT_S3_S3_PS1_iib --------------------------
	.section	.nv.constant0._Z19gemv_kernel_batchedIf6float2Li128ELi8EEvPKT_S3_S3_PS1_iib,"a",@progbits
	.sectionflags	@""
	.align	4
.nv.constant0._Z19gemv_kernel_batchedIf6float2Li128ELi8EEvPKT_S3_S3_PS1_iib:
	.zero		937


//--------------------- .nv.constant0._Z19gemv_kernel_batchedIf6float2Li128ELi7EEvPKT_S3_S3_PS1_iib --------------------------
	.section	.nv.constant0._Z19gemv_kernel_batchedIf6float2Li128ELi7EEvPKT_S3_S3_PS1_iib,"a",@progbits
	.sectionflags	@""
	.align	4
.nv.constant0._Z19gemv_kernel_batchedIf6float2Li128ELi7EEvPKT_S3_S3_PS1_iib:
	.zero		937


//--------------------- .nv.constant0._Z19gemv_kernel_batchedIf6float2Li128ELi6EEvPKT_S3_S3_PS1_iib --------------------------
	.section	.nv.constant0._Z19gemv_kernel_batchedIf6float2Li128ELi6EEvPKT_S3_S3_PS1_iib,"a",@progbits
	.sectionflags	@""
	.align	4
.nv.constant0._Z19gemv_kernel_batchedIf6float2Li128ELi6EEvPKT_S3_S3_PS1_iib:
	.zero		937


//--------------------- .nv.constant0._Z19gemv_kernel_batchedIf6float2Li128ELi5EEvPKT_S3_S3_PS1_iib --------------------------
	.section	.nv.constant0._Z19gemv_kernel_batchedIf6float2Li128ELi5EEvPKT_S3_S3_PS1_iib,"a",@progbits
	.sectionflags	@""
	.align	4
.nv.constant0._Z19gemv_kernel_batchedIf6float2Li128ELi5EEvPKT_S3_S3_PS1_iib:
	.zero		937


//--------------------- .nv.constant0._Z19gemv_kernel_batchedIf6float2Li128ELi4EEvPKT_S3_S3_PS1_iib --------------------------
	.section	.nv.constant0._Z19gemv_kernel_batchedIf6float2Li128ELi4EEvPKT_S3_S3_PS1_iib,"a",@progbits
	.sectionflags	@""
	.align	4
.nv.constant0._Z19gemv_kernel_batchedIf6float2Li128ELi4EEvPKT_S3_S3_PS1_iib:
	.zero		937


//--------------------- .nv.constant0._Z19gemv_kernel_batchedIf6float2Li128ELi3EEvPKT_S3_S3_PS1_iib --------------------------
	.section	.nv.constant0._Z19gemv_kernel_batchedIf6float2Li128ELi3EEvPKT_S3_S3_PS1_iib,"a",@progbits
	.sectionflags	@""
	.align	4
.nv.constant0._Z19gemv_kernel_batchedIf6float2Li128ELi3EEvPKT_S3_S3_PS1_iib:
	.zero		937


//--------------------- .nv.constant0._Z19gemv_kernel_batchedIf6float2Li128ELi2EEvPKT_S3_S3_PS1_iib --------------------------
	.section	.nv.constant0._Z19gemv_kernel_batchedIf6float2Li128ELi2EEvPKT_S3_S3_PS1_iib,"a",@progbits
	.sectionflags	@""
	.align	4
.nv.constant0._Z19gemv_kernel_batchedIf6float2Li128ELi2EEvPKT_S3_S3_PS1_iib:
	.zero		937


//--------------------- .nv.constant0._Z19gemv_kernel_batchedIf6float2Li128ELi1EEvPKT_S3_S3_PS1_iib --------------------------
	.section	.nv.constant0._Z19gemv_kernel_batchedIf6float2Li128ELi1EEvPKT_S3_S3_PS1_iib,"a",@progbits
	.sectionflags	@""
	.align	4
.nv.constant0._Z19gemv_kernel_batchedIf6float2Li128ELi1EEvPKT_S3_S3_PS1_iib:
	.zero		937


//--------------------- .nv.constant0._Z19gemv_kernel_batchedIf6float2Li64ELi8EEvPKT_S3_S3_PS1_iib --------------------------
	.section	.nv.constant0._Z19gemv_kernel_batchedIf6float2Li64ELi8EEvPKT_S3_S3_PS1_iib,"a",@progbits
	.sectionflags	@""
	.align	4
.nv.constant0._Z19gemv_kernel_batchedIf6float2Li64ELi8EEvPKT_S3_S3_PS1_iib:
	.zero		937


//--------------------- .nv.constant0._Z19gemv_kernel_batchedIf6float2Li64ELi7EEvPKT_S3_S3_PS1_iib --------------------------
	.section	.nv.constant0._Z19gemv_kernel_batchedIf6float2Li64ELi7EEvPKT_S3_S3_PS1_iib,"a",@progbits
	.sectionflags	@""
	.align	4
.nv.constant0._Z19gemv_kernel_batchedIf6float2Li64ELi7EEvPKT_S3_S3_PS1_iib:
	.zero		937


//--------------------- .nv.constant0._Z19gemv_kernel_batchedIf6float2Li64ELi6EEvPKT_S3_S3_PS1_iib --------------------------
	.section	.nv.constant0._Z19gemv_kernel_batchedIf6float2Li64ELi6EEvPKT_S3_S3_PS1_iib,"a",@progbits
	.sectionflags	@""
	.align	4
.nv.constant0._Z19gemv_kernel_batchedIf6float2Li64ELi6EEvPKT_S3_S3_PS1_iib:
	.zero		937


//--------------------- .nv.constant0._Z19gemv_kernel_batchedIf6float2Li64ELi5EEvPKT_S3_S3_PS1_iib --------------------------
	.section	.nv.constant0._Z19gemv_kernel_batchedIf6float2Li64ELi5EEvPKT_S3_S3_PS1_iib,"a",@progbits
	.sectionflags	@""
	.align	4
.nv.constant0._Z19gemv_kernel_batchedIf6float2Li64ELi5EEvPKT_S3_S3_PS1_iib:
	.zero		937


//--------------------- .nv.constant0._Z19gemv_kernel_batchedIf6float2Li64ELi4EEvPKT_S3_S3_PS1_iib --------------------------
	.section	.nv.constant0._Z19gemv_kernel_batchedIf6float2Li64ELi4EEvPKT_S3_S3_PS1_iib,"a",@progbits
	.sectionflags	@""
	.align	4
.nv.constant0._Z19gemv_kernel_batchedIf6float2Li64ELi4EEvPKT_S3_S3_PS1_iib:
	.zero		937


//--------------------- .nv.constant0._Z19gemv_kernel_batchedIf6float2Li64ELi3EEvPKT_S3_S3_PS1_iib --------------------------
	.section	.nv.constant0._Z19gemv_kernel_batchedIf6float2Li64ELi3EEvPKT_S3_S3_PS1_iib,"a",@progbits
	.sectionflags	@""
	.align	4
.nv.constant0._Z19gemv_kernel_batchedIf6float2Li64ELi3EEvPKT_S3_S3_PS1_iib:
	.zero		937


//--------------------- .nv.constant0._Z19gemv_kernel_batchedIf6float2Li64ELi2EEvPKT_S3_S3_PS1_iib --------------------------
	.section	.nv.constant0._Z19gemv_kernel_batchedIf6float2Li64ELi2EEvPKT_S3_S3_PS1_iib,"a",@progbits
	.sectionflags	@""
	.align	4
.nv.constant0._Z19gemv_kernel_batchedIf6float2Li64ELi2EEvPKT_S3_S3_PS1_iib:
	.zero		937


//--------------------- .nv.constant0._Z19gemv_kernel_batchedIf6float2Li64ELi1EEvPKT_S3_S3_PS1_iib --------------------------
	.section	.nv.constant0._Z19gemv_kernel_batchedIf6float2Li64ELi1EEvPKT_S3_S3_PS1_iib,"a",@progbits
	.sectionflags	@""
	.align	4
.nv.constant0._Z19gemv_kernel_batchedIf6float2Li64ELi1EEvPKT_S3_S3_PS1_iib:
	.zero		937


//--------------------- .nv.constant0._Z19gemv_kernel_batchedIf6float2Li32ELi8EEvPKT_S3_S3_PS1_iib --------------------------
	.section	.nv.constant0._Z19gemv_kernel_batchedIf6float2Li32ELi8EEvPKT_S3_S3_PS1_iib,"a",@progbits
	.sectionflags	@""
	.align	4
.nv.constant0._Z19gemv_kernel_batchedIf6float2Li32ELi8EEvPKT_S3_S3_PS1_iib:
	.zero		937


//--------------------- .nv.constant0._Z19gemv_kernel_batchedIf6float2Li32ELi7EEvPKT_S3_S3_PS1_iib --------------------------
	.section	.nv.constant0._Z19gemv_kernel_batchedIf6float2Li32ELi7EEvPKT_S3_S3_PS1_iib,"a",@progbits
	.sectionflags	@""
	.align	4
.nv.constant0._Z19gemv_kernel_batchedIf6float2Li32ELi7EEvPKT_S3_S3_PS1_iib:
	.zero		937


//--------------------- .nv.constant0._Z19gemv_kernel_batchedIf6float2Li32ELi6EEvPKT_S3_S3_PS1_iib --------------------------
	.section	.nv.constant0._Z19gemv_kernel_batchedIf6float2Li32ELi6EEvPKT_S3_S3_PS1_iib,"a",@progbits
	.sectionflags	@""
	.align	4
.nv.constant0._Z19gemv_kernel_batchedIf6float2Li32ELi6EEvPKT_S3_S3_PS1_iib:
	.zero		937


//--------------------- .nv.constant0._Z19gemv_kernel_batchedIf6float2Li32ELi5EEvPKT_S3_S3_PS1_iib --------------------------
	.section	.nv.constant0._Z19gemv_kernel_batchedIf6float2Li32ELi5EEvPKT_S3_S3_PS1_iib,"a",@progbits
	.sectionflags	@""
	.align	4
.nv.constant0._Z19gemv_kernel_batchedIf6float2Li32ELi5EEvPKT_S3_S3_PS1_iib:
	.zero		937


//--------------------- .nv.constant0._Z19gemv_kernel_batchedIf6float2Li32ELi4EEvPKT_S3_S3_PS1_iib --------------------------
	.section	.nv.constant0._Z19gemv_kernel_batchedIf6float2Li32ELi4EEvPKT_S3_S3_PS1_iib,"a",@progbits
	.sectionflags	@""
	.align	4
.nv.constant0._Z19gemv_kernel_batchedIf6float2Li32ELi4EEvPKT_S3_S3_PS1_iib:
	.zero		937


//--------------------- .nv.constant0._Z19gemv_kernel_batchedIf6float2Li32ELi3EEvPKT_S3_S3_PS1_iib --------------------------
	.section	.nv.constant0._Z19gemv_kernel_batchedIf6float2Li32ELi3EEvPKT_S3_S3_PS1_iib,"a",@progbits
	.sectionflags	@""
	.align	4
.nv.constant0._Z19gemv_kernel_batchedIf6float2Li32ELi3EEvPKT_S3_S3_PS1_iib:
	.zero		937


//--------------------- .nv.constant0._Z19gemv_kernel_batchedIf6float2Li32ELi2EEvPKT_S3_S3_PS1_iib --------------------------
	.section	.nv.constant0._Z19gemv_kernel_batchedIf6float2Li32ELi2EEvPKT_S3_S3_PS1_iib,"a",@progbits
	.sectionflags	@""
	.align	4
.nv.constant0._Z19gemv_kernel_batchedIf6float2Li32ELi2EEvPKT_S3_S3_PS1_iib:
	.zero		937


//--------------------- .nv.constant0._Z19gemv_kernel_batchedIf6float2Li32ELi1EEvPKT_S3_S3_PS1_iib --------------------------
	.section	.nv.constant0._Z19gemv_kernel_batchedIf6float2Li32ELi1EEvPKT_S3_S3_PS1_iib,"a",@progbits
	.sectionflags	@""
	.align	4
.nv.constant0._Z19gemv_kernel_batchedIf6float2Li32ELi1EEvPKT_S3_S3_PS1_iib:
	.zero		937


//--------------------- .nv.constant0._Z19gemv_kernel_batchedI6__half7__half2Li256ELi8EEvPKT_S4_S4_PS2_iib --------------------------
	.section	.nv.constant0._Z19gemv_kernel_batchedI6__half7__half2Li256ELi8EEvPKT_S4_S4_PS2_iib,"a",@progbits
	.sectionflags	@""
	.align	4
.nv.constant0._Z19gemv_kernel_batchedI6__half7__half2Li256ELi8EEvPKT_S4_S4_PS2_iib:
	.zero		937


//--------------------- .nv.constant0._Z19gemv_kernel_batchedI6__half7__half2Li256ELi7EEvPKT_S4_S4_PS2_iib --------------------------
	.section	.nv.constant0._Z19gemv_kernel_batchedI6__half7__half2Li256ELi7EEvPKT_S4_S4_PS2_iib,"a",@progbits
	.sectionflags	@""
	.align	4
.nv.constant0._Z19gemv_kernel_batchedI6__half7__half2Li256ELi7EEvPKT_S4_S4_PS2_iib:
	.zero		937


//--------------------- .nv.constant0._Z19gemv_kernel_batchedI6__half7__half2Li256ELi6EEvPKT_S4_S4_PS2_iib --------------------------
	.section	.nv.constant0._Z19gemv_kernel_batchedI6__half7__half2Li256ELi6EEvPKT_S4_S4_PS2_iib,"a",@progbits
	.sectionflags	@""
	.align	4
.nv.constant0._Z19gemv_kernel_batchedI6__half7__half2Li256ELi6EEvPKT_S4_S4_PS2_iib:
	.zero		937


//--------------------- .nv.constant0._Z19gemv_kernel_batchedI6__half7__half2Li256ELi5EEvPKT_S4_S4_PS2_iib --------------------------
	.section	.nv.constant0._Z19gemv_kernel_batchedI6__half7__half2Li256ELi5EEvPKT_S4_S4_PS2_iib,"a",@progbits
	.sectionflags	@""
	.align	4
.nv.constant0._Z19gemv_kernel_batchedI6__half7__half2Li256ELi5EEvPKT_S4_S4_PS2_iib:
	.zero		937


//--------------------- .nv.constant0._Z19gemv_kernel_batchedI6__half7__half2Li256ELi4EEvPKT_S4_S4_PS2_iib --------------------------
	.section	.nv.constant0._Z19gemv_kernel_batchedI6__half7__half2Li256ELi4EEvPKT_S4_S4_PS2_iib,"a",@progbits
	.sectionflags	@""
	.align	4
.nv.constant0._Z19gemv_kernel_batchedI6__half7__half2Li256ELi4EEvPKT_S4_S4_PS2_iib:
	.zero		937


//--------------------- .nv.constant0._Z19gemv_kernel_batchedI6__half7__half2Li256ELi3EEvPKT_S4_S4_PS2_iib --------------------------
	.section	.nv.constant0._Z19gemv_kernel_batchedI6__half7__half2Li256ELi3EEvPKT_S4_S4_PS2_iib,"a",@progbits
	.sectionflags	@""
	.align	4
.nv.constant0._Z19gemv_kernel_batchedI6__half7__half2Li256ELi3EEvPKT_S4_S4_PS2_iib:
	.zero		937


//--------------------- .nv.constant0._Z19gemv_kernel_batchedI6__half7__half2Li256ELi2EEvPKT_S4_S4_PS2_iib --------------------------
	.section	.nv.constant0._Z19gemv_kernel_batchedI6__half7__half2Li256ELi2EEvPKT_S4_S4_PS2_iib,"a",@progbits
	.sectionflags	@""
	.align	4
.nv.constant0._Z19gemv_kernel_batchedI6__half7__half2Li256ELi2EEvPKT_S4_S4_PS2_iib:
	.zero		937


//--------------------- .nv.constant0._Z19gemv_kernel_batchedI6__half7__half2Li256ELi1EEvPKT_S4_S4_PS2_iib --------------------------
	.section	.nv.constant0._Z19gemv_kernel_batchedI6__half7__half2Li256ELi1EEvPKT_S4_S4_PS2_iib,"a",@progbits
	.sectionflags	@""
	.align	4
.nv.constant0._Z19gemv_kernel_batchedI6__half7__half2Li256ELi1EEvPKT_S4_S4_PS2_iib:
	.zero		937


//--------------------- .nv.constant0._Z19gemv_kernel_batchedI6__half7__half2Li128ELi8EEvPKT_S4_S4_PS2_iib --------------------------
	.section	.nv.constant0._Z19gemv_kernel_batchedI6__half7__half2Li128ELi8EEvPKT_S4_S4_PS2_iib,"a",@progbits
	.sectionflags	@""
	.align	4
.nv.constant0._Z19gemv_kernel_batchedI6__half7__half2Li128ELi8EEvPKT_S4_S4_PS2_iib:
	.zero		937


//--------------------- .nv.constant0._Z19gemv_kernel_batchedI6__half7__half2Li128ELi7EEvPKT_S4_S4_PS2_iib --------------------------
	.section	.nv.constant0._Z19gemv_kernel_batchedI6__half7__half2Li128ELi7EEvPKT_S4_S4_PS2_iib,"a",@progbits
	.sectionflags	@""
	.align	4
.nv.constant0._Z19gemv_kernel_batchedI6__half7__half2Li128ELi7EEvPKT_S4_S4_PS2_iib:
	.zero		937


//--------------------- .nv.constant0._Z19gemv_kernel_batchedI6__half7__half2Li128ELi6EEvPKT_S4_S4_PS2_iib --------------------------
	.section	.nv.constant0._Z19gemv_kernel_batchedI6__half7__half2Li128ELi6EEvPKT_S4_S4_PS2_iib,"a",@progbits
	.sectionflags	@""
	.align	4
.nv.constant0._Z19gemv_kernel_batchedI6__half7__half2Li128ELi6EEvPKT_S4_S4_PS2_iib:
	.zero		937


//--------------------- .nv.constant0._Z19gemv_kernel_batchedI6__half7__half2Li128ELi5EEvPKT_S4_S4_PS2_iib --------------------------
	.section	.nv.constant0._Z19gemv_kernel_batchedI6__half7__half2Li128ELi5EEvPKT_S4_S4_PS2_iib,"a",@progbits
	.sectionflags	@""
	.align	4
.nv.constant0._Z19gemv_kernel_batchedI6__half7__half2Li128ELi5EEvPKT_S4_S4_PS2_iib:
	.zero		937


//--------------------- .nv.constant0._Z19gemv_kernel_batchedI6__half7__half2Li128ELi4EEvPKT_S4_S4_PS2_iib --------------------------
	.section	.nv.constant0._Z19gemv_kernel_batchedI6__half7__half2Li128ELi4EEvPKT_S4_S4_PS2_iib,"a",@progbits
	.sectionflags	@""
	.align	4
.nv.constant0._Z19gemv_kernel_batchedI6__half7__half2Li128ELi4EEvPKT_S4_S4_PS2_iib:
	.zero		937


//--------------------- .nv.constant0._Z19gemv_kernel_batchedI6__half7__half2Li128ELi3EEvPKT_S4_S4_PS2_iib --------------------------
	.section	.nv.constant0._Z19gemv_kernel_batchedI6__half7__half2Li128ELi3EEvPKT_S4_S4_PS2_iib,"a",@progbits
	.sectionflags	@""
	.align	4
.nv.constant0._Z19gemv_kernel_batchedI6__half7__half2Li128ELi3EEvPKT_S4_S4_PS2_iib:
	.zero		937


//--------------------- .nv.constant0._Z19gemv_kernel_batchedI6__half7__half2Li128ELi2EEvPKT_S4_S4_PS2_iib --------------------------
	.section	.nv.constant0._Z19gemv_kernel_batchedI6__half7__half2Li128ELi2EEvPKT_S4_S4_PS2_iib,"a",@progbits
	.sectionflags	@""
	.align	4
.nv.constant0._Z19gemv_kernel_batchedI6__half7__half2Li128ELi2EEvPKT_S4_S4_PS2_iib:
	.zero		937


//--------------------- .nv.constant0._Z19gemv_kernel_batchedI6__half7__half2Li128ELi1EEvPKT_S4_S4_PS2_iib --------------------------
	.section	.nv.constant0._Z19gemv_kernel_batchedI6__half7__half2Li128ELi1EEvPKT_S4_S4_PS2_iib,"a",@progbits
	.sectionflags	@""
	.align	4
.nv.constant0._Z19gemv_kernel_batchedI6__half7__half2Li128ELi1EEvPKT_S4_S4_PS2_iib:
	.zero		937


//--------------------- .nv.constant0._Z19gemv_kernel_batchedI6__half7__half2Li64ELi8EEvPKT_S4_S4_PS2_iib --------------------------
	.section	.nv.constant0._Z19gemv_kernel_batchedI6__half7__half2Li64ELi8EEvPKT_S4_S4_PS2_iib,"a",@progbits
	.sectionflags	@""
	.align	4
.nv.constant0._Z19gemv_kernel_batchedI6__half7__half2Li64ELi8EEvPKT_S4_S4_PS2_iib:
	.zero		937


//--------------------- .nv.constant0._Z19gemv_kernel_batchedI6__half7__half2Li64ELi7EEvPKT_S4_S4_PS2_iib --------------------------
	.section	.nv.constant0._Z19gemv_kernel_batchedI6__half7__half2Li64ELi7EEvPKT_S4_S4_PS2_iib,"a",@progbits
	.sectionflags	@""
	.align	4
.nv.constant0._Z19gemv_kernel_batchedI6__half7__half2Li64ELi7EEvPKT_S4_S4_PS2_iib:
	.zero		937


//--------------------- .nv.constant0._Z19gemv_kernel_batchedI6__half7__half2Li64ELi6EEvPKT_S4_S4_PS2_iib --------------------------
	.section	.nv.constant0._Z19gemv_kernel_batchedI6__half7__half2Li64ELi6EEvPKT_S4_S4_PS2_iib,"a",@progbits
	.sectionflags	@""
	.align	4
.nv.constant0._Z19gemv_kernel_batchedI6__half7__half2Li64ELi6EEvPKT_S4_S4_PS2_iib:
	.zero		937


//--------------------- .nv.constant0._Z19gemv_kernel_batchedI6__half7__half2Li64ELi5EEvPKT_S4_S4_PS2_iib --------------------------
	.section	.nv.constant0._Z19gemv_kernel_batchedI6__half7__half2Li64ELi5EEvPKT_S4_S4_PS2_iib,"a",@progbits
	.sectionflags	@""
	.align	4
.nv.constant0._Z19gemv_kernel_batchedI6__half7__half2Li64ELi5EEvPKT_S4_S4_PS2_iib:
	.zero		937


//--------------------- .nv.constant0._Z19gemv_kernel_batchedI6__half7__half2Li64ELi4EEvPKT_S4_S4_PS2_iib --------------------------
	.section	.nv.constant0._Z19gemv_kernel_batchedI6__half7__half2Li64ELi4EEvPKT_S4_S4_PS2_iib,"a",@progbits
	.sectionflags	@""
	.align	4
.nv.constant0._Z19gemv_kernel_batchedI6__half7__half2Li64ELi4EEvPKT_S4_S4_PS2_iib:
	.zero		937


//--------------------- .nv.constant0._Z19gemv_kernel_batchedI6__half7__half2Li64ELi3EEvPKT_S4_S4_PS2_iib --------------------------
	.section	.nv.constant0._Z19gemv_kernel_batchedI6__half7__half2Li64ELi3EEvPKT_S4_S4_PS2_iib,"a",@progbits
	.sectionflags	@""
	.align	4
.nv.constant0._Z19gemv_kernel_batchedI6__half7__half2Li64ELi3EEvPKT_S4_S4_PS2_iib:
	.zero		937


//--------------------- .nv.constant0._Z19gemv_kernel_batchedI6__half7__half2Li64ELi2EEvPKT_S4_S4_PS2_iib --------------------------
	.section	.nv.constant0._Z19gemv_kernel_batchedI6__half7__half2Li64ELi2EEvPKT_S4_S4_PS2_iib,"a",@progbits
	.sectionflags	@""
	.align	4
.nv.constant0._Z19gemv_kernel_batchedI6__half7__half2Li64ELi2EEvPKT_S4_S4_PS2_iib:
	.zero		937


//--------------------- .nv.constant0._Z19gemv_kernel_batchedI6__half7__half2Li64ELi1EEvPKT_S4_S4_PS2_iib --------------------------
	.section	.nv.constant0._Z19gemv_kernel_batchedI6__half7__half2Li64ELi1EEvPKT_S4_S4_PS2_iib,"a",@progbits
	.sectionflags	@""
	.align	4
.nv.constant0._Z19gemv_kernel_batchedI6__half7__half2Li64ELi1EEvPKT_S4_S4_PS2_iib:
	.zero		937


//--------------------- .nv.constant0._Z19gemv_kernel_batchedI6__half7__half2Li32ELi8EEvPKT_S4_S4_PS2_iib --------------------------
	.section	.nv.constant0._Z19gemv_kernel_batchedI6__half7__half2Li32ELi8EEvPKT_S4_S4_PS2_iib,"a",@progbits
	.sectionflags	@""
	.align	4
.nv.constant0._Z19gemv_kernel_batchedI6__half7__half2Li32ELi8EEvPKT_S4_S4_PS2_iib:
	.zero		937


//--------------------- .nv.constant0._Z19gemv_kernel_batchedI6__half7__half2Li32ELi7EEvPKT_S4_S4_PS2_iib --------------------------
	.section	.nv.constant0._Z19gemv_kernel_batchedI6__half7__half2Li32ELi7EEvPKT_S4_S4_PS2_iib,"a",@progbits
	.sectionflags	@""
	.align	4
.nv.constant0._Z19gemv_kernel_batchedI6__half7__half2Li32ELi7EEvPKT_S4_S4_PS2_iib:
	.zero		937


//--------------------- .nv.constant0._Z19gemv_kernel_batchedI6__half7__half2Li32ELi6EEvPKT_S4_S4_PS2_iib --------------------------
	.section	.nv.constant0._Z19gemv_kernel_batchedI6__half7__half2Li32ELi6EEvPKT_S4_S4_PS2_iib,"a",@progbits
	.sectionflags	@""
	.align	4
.nv.constant0._Z19gemv_kernel_batchedI6__half7__half2Li32ELi6EEvPKT_S4_S4_PS2_iib:
	.zero		937


//--------------------- .nv.constant0._Z19gemv_kernel_batchedI6__half7__half2Li32ELi5EEvPKT_S4_S4_PS2_iib --------------------------
	.section	.nv.constant0._Z19gemv_kernel_batchedI6__half7__half2Li32ELi5EEvPKT_S4_S4_PS2_iib,"a",@progbits
	.sectionflags	@""
	.align	4
.nv.constant0._Z19gemv_kernel_batchedI6__half7__half2Li32ELi5EEvPKT_S4_S4_PS2_iib:
	.zero		937


//--------------------- .nv.constant0._Z19gemv_kernel_batchedI6__half7__half2Li32ELi4EEvPKT_S4_S4_PS2_iib --------------------------
	.section	.nv.constant0._Z19gemv_kernel_batchedI6__half7__half2Li32ELi4EEvPKT_S4_S4_PS2_iib,"a",@progbits
	.sectionflags	@""
	.align	4
.nv.constant0._Z19gemv_kernel_batchedI6__half7__half2Li32ELi4EEvPKT_S4_S4_PS2_iib:
	.zero		937


//--------------------- .nv.constant0._Z19gemv_kernel_batchedI6__half7__half2Li32ELi3EEvPKT_S4_S4_PS2_iib --------------------------
	.section	.nv.constant0._Z19gemv_kernel_batchedI6__half7__half2Li32ELi3EEvPKT_S4_S4_PS2_iib,"a",@progbits
	.sectionflags	@""
	.align	4
.nv.constant0._Z19gemv_kernel_batchedI6__half7__half2Li32ELi3EEvPKT_S4_S4_PS2_iib:
	.zero		937


//--------------------- .nv.constant0._Z19gemv_kernel_batchedI6__half7__half2Li32ELi2EEvPKT_S4_S4_PS2_iib --------------------------
	.section	.nv.constant0._Z19gemv_kernel_batchedI6__half7__half2Li32ELi2EEvPKT_S4_S4_PS2_iib,"a",@progbits
	.sectionflags	@""
	.align	4
.nv.constant0._Z19gemv_kernel_batchedI6__half7__half2Li32ELi2EEvPKT_S4_S4_PS2_iib:
	.zero		937


//--------------------- .nv.constant0._Z19gemv_kernel_batchedI6__half7__half2Li32ELi1EEvPKT_S4_S4_PS2_iib --------------------------
	.section	.nv.constant0._Z19gemv_kernel_batchedI6__half7__half2Li32ELi1EEvPKT_S4_S4_PS2_iib,"a",@progbits
	.sectionflags	@""
	.align	4
.nv.constant0._Z19gemv_kernel_batchedI6__half7__half2Li32ELi1EEvPKT_S4_S4_PS2_iib:
	.zero		937


//--------------------- .nv.constant0._Z19gemv_kernel_batchedI13__nv_bfloat1614__nv_bfloat162Li256ELi8EEvPKT_S4_S4_PS2_iib --------------------------
	.section	.nv.constant0._Z19gemv_kernel_batchedI13__nv_bfloat1614__nv_bfloat162Li256ELi8EEvPKT_S4_S4_PS2_iib,"a",@progbits
	.sectionflags	@""
	.align	4
.nv.constant0._Z19gemv_kernel_batchedI13__nv_bfloat1614__nv_bfloat162Li256ELi8EEvPKT_S4_S4_PS2_iib:
	.zero		937


//--------------------- .nv.constant0._Z19gemv_kernel_batchedI13__nv_bfloat1614__nv_bfloat162Li256ELi7EEvPKT_S4_S4_PS2_iib --------------------------
	.section	.nv.constant0._Z19gemv_kernel_batchedI13__nv_bfloat1614__nv_bfloat162Li256ELi7EEvPKT_S4_S4_PS2_iib,"a",@progbits
	.sectionflags	@""
	.align	4
.nv.constant0._Z19gemv_kernel_batchedI13__nv_bfloat1614__nv_bfloat162Li256ELi7EEvPKT_S4_S4_PS2_iib:
	.zero		937


//--------------------- .nv.constant0._Z19gemv_kernel_batchedI13__nv_bfloat1614__nv_bfloat162Li256ELi6EEvPKT_S4_S4_PS2_iib --------------------------
	.section	.nv.constant0._Z19gemv_kernel_batchedI13__nv_bfloat1614__nv_bfloat162Li256ELi6EEvPKT_S4_S4_PS2_iib,"a",@progbits
	.sectionflags	@""
	.align	4
.nv.constant0._Z19gemv_kernel_batchedI13__nv_bfloat1614__nv_bfloat162Li256ELi6EEvPKT_S4_S4_PS2_iib:
	.zero		937


//--------------------- .nv.constant0._Z19gemv_kernel_batchedI13__nv_bfloat1614__nv_bfloat162Li256ELi5EEvPKT_S4_S4_PS2_iib --------------------------
	.section	.nv.constant0._Z19gemv_kernel_batchedI13__nv_bfloat1614__nv_bfloat162Li256ELi5EEvPKT_S4_S4_PS2_iib,"a",@progbits
	.sectionflags	@""
	.align	4
.nv.constant0._Z19gemv_kernel_batchedI13__nv_bfloat1614__nv_bfloat162Li256ELi5EEvPKT_S4_S4_PS2_iib:
	.zero		937


//--------------------- .nv.constant0._Z19gemv_kernel_batchedI13__nv_bfloat1614__nv_bfloat162Li256ELi4EEvPKT_S4_S4_PS2_iib --------------------------
	.section	.nv.constant0._Z19gemv_kernel_batchedI13__nv_bfloat1614__nv_bfloat162Li256ELi4EEvPKT_S4_S4_PS2_iib,"a",@progbits
	.sectionflags	@""
	.align	4
.nv.constant0._Z19gemv_kernel_batchedI13__nv_bfloat1614__nv_bfloat162Li256ELi4EEvPKT_S4_S4_PS2_iib:
	.zero		937


//--------------------- .nv.constant0._Z19gemv_kernel_batchedI13__nv_bfloat1614__nv_bfloat162Li256ELi3EEvPKT_S4_S4_PS2_iib --------------------------
	.section	.nv.constant0._Z19gemv_kernel_batchedI13__nv_bfloat1614__nv_bfloat162Li256ELi3EEvPKT_S4_S4_PS2_iib,"a",@progbits
	.sectionflags	@""
	.align	4
.nv.constant0._Z19gemv_kernel_batchedI13__nv_bfloat1614__nv_bfloat162Li256ELi3EEvPKT_S4_S4_PS2_iib:
	.zero		937


//--------------------- .nv.constant0._Z19gemv_kernel_batchedI13__nv_bfloat1614__nv_bfloat162Li256ELi2EEvPKT_S4_S4_PS2_iib --------------------------
	.section	.nv.constant0._Z19gemv_kernel_batchedI13__nv_bfloat1614__nv_bfloat162Li256ELi2EEvPKT_S4_S4_PS2_iib,"a",@progbits
	.sectionflags	@""
	.align	4
.nv.constant0._Z19gemv_kernel_batchedI13__nv_bfloat1614__nv_bfloat162Li256ELi2EEvPKT_S4_S4_PS2_iib:
	.zero		937


//--------------------- .nv.constant0._Z19gemv_kernel_batchedI13__nv_bfloat1614__nv_bfloat162Li256ELi1EEvPKT_S4_S4_PS2_iib --------------------------
	.section	.nv.constant0._Z19gemv_kernel_batchedI13__nv_bfloat1614__nv_bfloat162Li256ELi1EEvPKT_S4_S4_PS2_iib,"a",@progbits
	.sectionflags	@""
	.align	4
.nv.constant0._Z19gemv_kernel_batchedI13__nv_bfloat1614__nv_bfloat162Li256ELi1EEvPKT_S4_S4_PS2_iib:
	.zero		937


//--------------------- .nv.constant0._Z19gemv_kernel_batchedI13__nv_bfloat1614__nv_bfloat162Li128ELi8EEvPKT_S4_S4_PS2_iib --------------------------
	.section	.nv.constant0._Z19gemv_kernel_batchedI13__nv_bfloat1614__nv_bfloat162Li128ELi8EEvPKT_S4_S4_PS2_iib,"a",@progbits
	.sectionflags	@""
	.align	4
.nv.constant0._Z19gemv_kernel_batchedI13__nv_bfloat1614__nv_bfloat162Li128ELi8EEvPKT_S4_S4_PS2_iib:
	.zero		937


//--------------------- .nv.constant0._Z19gemv_kernel_batchedI13__nv_bfloat1614__nv_bfloat162Li128ELi7EEvPKT_S4_S4_PS2_iib --------------------------
	.section	.nv.constant0._Z19gemv_kernel_batchedI13__nv_bfloat1614__nv_bfloat162Li128ELi7EEvPKT_S4_S4_PS2_iib,"a",@progbits
	.sectionflags	@""
	.align	4
.nv.constant0._Z19gemv_kernel_batchedI13__nv_bfloat1614__nv_bfloat162Li128ELi7EEvPKT_S4_S4_PS2_iib:
	.zero		937


//--------------------- .nv.constant0._Z19gemv_kernel_batchedI13__nv_bfloat1614__nv_bfloat162Li128ELi6EEvPKT_S4_S4_PS2_iib --------------------------
	.section	.nv.constant0._Z19gemv_kernel_batchedI13__nv_bfloat1614__nv_bfloat162Li128ELi6EEvPKT_S4_S4_PS2_iib,"a",@progbits
	.sectionflags	@""
	.align	4
.nv.constant0._Z19gemv_kernel_batchedI13__nv_bfloat1614__nv_bfloat162Li128ELi6EEvPKT_S4_S4_PS2_iib:
	.zero		937


//--------------------- .nv.constant0._Z19gemv_kernel_batchedI13__nv_bfloat1614__nv_bfloat162Li128ELi5EEvPKT_S4_S4_PS2_iib --------------------------
	.section	.nv.constant0._Z19gemv_kernel_batchedI13__nv_bfloat1614__nv_bfloat162Li128ELi5EEvPKT_S4_S4_PS2_iib,"a",@progbits
	.sectionflags	@""
	.align	4
.nv.constant0._Z19gemv_kernel_batchedI13__nv_bfloat1614__nv_bfloat162Li128ELi5EEvPKT_S4_S4_PS2_iib:
	.zero		937


//--------------------- .nv.constant0._Z19gemv_kernel_batchedI13__nv_bfloat1614__nv_bfloat162Li128ELi4EEvPKT_S4_S4_PS2_iib --------------------------
	.section	.nv.constant0._Z19gemv_kernel_batchedI13__nv_bfloat1614__nv_bfloat162Li128ELi4EEvPKT_S4_S4_PS2_iib,"a",@progbits
	.sectionflags	@""
	.align	4
.nv.constant0._Z19gemv_kernel_batchedI13__nv_bfloat1614__nv_bfloat162Li128ELi4EEvPKT_S4_S4_PS2_iib:
	.zero		937


//--------------------- .nv.constant0._Z19gemv_kernel_batchedI13__nv_bfloat1614__nv_bfloat162Li128ELi3EEvPKT_S4_S4_PS2_iib --------------------------
	.section	.nv.constant0._Z19gemv_kernel_batchedI13__nv_bfloat1614__nv_bfloat162Li128ELi3EEvPKT_S4_S4_PS2_iib,"a",@progbits
	.sectionflags	@""
	.align	4
.nv.constant0._Z19gemv_kernel_batchedI13__nv_bfloat1614__nv_bfloat162Li128ELi3EEvPKT_S4_S4_PS2_iib:
	.zero		937


//--------------------- .nv.constant0._Z19gemv_kernel_batchedI13__nv_bfloat1614__nv_bfloat162Li128ELi2EEvPKT_S4_S4_PS2_iib --------------------------
	.section	.nv.constant0._Z19gemv_kernel_batchedI13__nv_bfloat1614__nv_bfloat162Li128ELi2EEvPKT_S4_S4_PS2_iib,"a",@progbits
	.sectionflags	@""
	.align	4
.nv.constant0._Z19gemv_kernel_batchedI13__nv_bfloat1614__nv_bfloat162Li128ELi2EEvPKT_S4_S4_PS2_iib:
	.zero		937


//--------------------- .nv.constant0._Z19gemv_kernel_batchedI13__nv_bfloat1614__nv_bfloat162Li128ELi1EEvPKT_S4_S4_PS2_iib --------------------------
	.section	.nv.constant0._Z19gemv_kernel_batchedI13__nv_bfloat1614__nv_bfloat162Li128ELi1EEvPKT_S4_S4_PS2_iib,"a",@progbits
	.sectionflags	@""
	.align	4
.nv.constant0._Z19gemv_kernel_batchedI13__nv_bfloat1614__nv_bfloat162Li128ELi1EEvPKT_S4_S4_PS2_iib:
	.zero		937


//--------------------- .nv.constant0._Z19gemv_kernel_batchedI13__nv_bfloat1614__nv_bfloat162Li64ELi8EEvPKT_S4_S4_PS2_iib --------------------------
	.section	.nv.constant0._Z19gemv_kernel_batchedI13__nv_bfloat1614__nv_bfloat162Li64ELi8EEvPKT_S4_S4_PS2_iib,"a",@progbits
	.sectionflags	@""
	.align	4
.nv.constant0._Z19gemv_kernel_batchedI13__nv_bfloat1614__nv_bfloat162Li64ELi8EEvPKT_S4_S4_PS2_iib:
	.zero		937


//--------------------- .nv.constant0._Z19gemv_kernel_batchedI13__nv_bfloat1614__nv_bfloat162Li64ELi7EEvPKT_S4_S4_PS2_iib --------------------------
	.section	.nv.constant0._Z19gemv_kernel_batchedI13__nv_bfloat1614__nv_bfloat162Li64ELi7EEvPKT_S4_S4_PS2_iib,"a",@progbits
	.sectionflags	@""
	.align	4
.nv.constant0._Z19gemv_kernel_batchedI13__nv_bfloat1614__nv_bfloat162Li64ELi7EEvPKT_S4_S4_PS2_iib:
	.zero		937


//--------------------- .nv.constant0._Z19gemv_kernel_batchedI13__nv_bfloat1614__nv_bfloat162Li64ELi6EEvPKT_S4_S4_PS2_iib --------------------------
	.section	.nv.constant0._Z19gemv_kernel_batchedI13__nv_bfloat1614__nv_bfloat162Li64ELi6EEvPKT_S4_S4_PS2_iib,"a",@progbits
	.sectionflags	@""
	.align	4
.nv.constant0._Z19gemv_kernel_batchedI13__nv_bfloat1614__nv_bfloat162Li64ELi6EEvPKT_S4_S4_PS2_iib:
	.zero		937


//--------------------- .nv.constant0._Z19gemv_kernel_batchedI13__nv_bfloat1614__nv_bfloat162Li64ELi5EEvPKT_S4_S4_PS2_iib --------------------------
	.section	.nv.constant0._Z19gemv_kernel_batchedI13__nv_bfloat1614__nv_bfloat162Li64ELi5EEvPKT_S4_S4_PS2_iib,"a",@progbits
	.sectionflags	@""
	.align	4
.nv.constant0._Z19gemv_kernel_batchedI13__nv_bfloat1614__nv_bfloat162Li64ELi5EEvPKT_S4_S4_PS2_iib:
	.zero		937


//--------------------- .nv.constant0._Z19gemv_kernel_batchedI13__nv_bfloat1614__nv_bfloat162Li64ELi4EEvPKT_S4_S4_PS2_iib --------------------------
	.section	.nv.constant0._Z19gemv_kernel_batchedI13__nv_bfloat1614__nv_bfloat162Li64ELi4EEvPKT_S4_S4_PS2_iib,"a",@progbits
	.sectionflags	@""
	.align	4
.nv.constant0._Z19gemv_kernel_batchedI13__nv_bfloat1614__nv_bfloat162Li64ELi4EEvPKT_S4_S4_PS2_iib:
	.zero		937


//--------------------- .nv.constant0._Z19gemv_kernel_batchedI13__nv_bfloat1614__nv_bfloat162Li64ELi3EEvPKT_S4_S4_PS2_iib --------------------------
	.section	.nv.constant0._Z19gemv_kernel_batchedI13__nv_bfloat1614__nv_bfloat162Li64ELi3EEvPKT_S4_S4_PS2_iib,"a",@progbits
	.sectionflags	@""
	.align	4
.nv.constant0._Z19gemv_kernel_batchedI13__nv_bfloat1614__nv_bfloat162Li64ELi3EEvPKT_S4_S4_PS2_iib:
	.zero		937


//--------------------- .nv.constant0._Z19gemv_kernel_batchedI13__nv_bfloat1614__nv_bfloat162Li64ELi2EEvPKT_S4_S4_PS2_iib --------------------------
	.section	.nv.constant0._Z19gemv_kernel_batchedI13__nv_bfloat1614__nv_bfloat162Li64ELi2EEvPKT_S4_S4_PS2_iib,"a",@progbits
	.sectionflags	@""
	.align	4
.nv.constant0._Z19gemv_kernel_batchedI13__nv_bfloat1614__nv_bfloat162Li64ELi2EEvPKT_S4_S4_PS2_iib:
	.zero		937


//--------------------- .nv.constant0._Z19gemv_kernel_batchedI13__nv_bfloat1614__nv_bfloat162Li64ELi1EEvPKT_S4_S4_PS2_iib --------------------------
	.section	.nv.constant0._Z19gemv_kernel_batchedI13__nv_bfloat1614__nv_bfloat162Li64ELi1EEvPKT_S4_S4_PS2_iib,"a",@progbits
	.sectionflags	@""
	.align	4
.nv.constant0._Z19gemv_kernel_batchedI13__nv_bfloat1614__nv_bfloat162Li64ELi1EEvPKT_S4_S4_PS2_iib:
	.zero		937


//--------------------- .nv.constant0._Z19gemv_kernel_batchedI13__nv_bfloat1614__nv_bfloat162Li32ELi8EEvPKT_S4_S4_PS2_iib --------------------------
	.section	.nv.constant0._Z19gemv_kernel_batchedI13__nv_bfloat1614__nv_bfloat162Li32ELi8EEvPKT_S4_S4_PS2_iib,"a",@progbits
	.sectionflags	@""
	.align	4
.nv.constant0._Z19gemv_kernel_batchedI13__nv_bfloat1614__nv_bfloat162Li32ELi8EEvPKT_S4_S4_PS2_iib:
	.zero		937


//--------------------- .nv.constant0._Z19gemv_kernel_batchedI13__nv_bfloat1614__nv_bfloat162Li32ELi7EEvPKT_S4_S4_PS2_iib --------------------------
	.section	.nv.constant0._Z19gemv_kernel_batchedI13__nv_bfloat1614__nv_bfloat162Li32ELi7EEvPKT_S4_S4_PS2_iib,"a",@progbits
	.sectionflags	@""
	.align	4
.nv.constant0._Z19gemv_kernel_batchedI13__nv_bfloat1614__nv_bfloat162Li32ELi7EEvPKT_S4_S4_PS2_iib:
	.zero		937


//--------------------- .nv.constant0._Z19gemv_kernel_batchedI13__nv_bfloat1614__nv_bfloat162Li32ELi6EEvPKT_S4_S4_PS2_iib --------------------------
	.section	.nv.constant0._Z19gemv_kernel_batchedI13__nv_bfloat1614__nv_bfloat162Li32ELi6EEvPKT_S4_S4_PS2_iib,"a",@progbits
	.sectionflags	@""
	.align	4
.nv.constant0._Z19gemv_kernel_batchedI13__nv_bfloat1614__nv_bfloat162Li32ELi6EEvPKT_S4_S4_PS2_iib:
	.zero		937


//--------------------- .nv.constant0._Z19gemv_kernel_batchedI13__nv_bfloat1614__nv_bfloat162Li32ELi5EEvPKT_S4_S4_PS2_iib --------------------------
	.section	.nv.constant0._Z19gemv_kernel_batchedI13__nv_bfloat1614__nv_bfloat162Li32ELi5EEvPKT_S4_S4_PS2_iib,"a",@progbits
	.sectionflags	@""
	.align	4
.nv.constant0._Z19gemv_kernel_batchedI13__nv_bfloat1614__nv_bfloat162Li32ELi5EEvPKT_S4_S4_PS2_iib:
	.zero		937


//--------------------- .nv.constant0._Z19gemv_kernel_batchedI13__nv_bfloat1614__nv_bfloat162Li32ELi4EEvPKT_S4_S4_PS2_iib --------------------------
	.section	.nv.constant0._Z19gemv_kernel_batchedI13__nv_bfloat1614__nv_bfloat162Li32ELi4EEvPKT_S4_S4_PS2_iib,"a",@progbits
	.sectionflags	@""
	.align	4
.nv.constant0._Z19gemv_kernel_batchedI13__nv_bfloat1614__nv_bfloat162Li32ELi4EEvPKT_S4_S4_PS2_iib:
	.zero		937


//--------------------- .nv.constant0._Z19gemv_kernel_batchedI13__nv_bfloat1614__nv_bfloat162Li32ELi3EEvPKT_S4_S4_PS2_iib --------------------------
	.section	.nv.constant0._Z19gemv_kernel_batchedI13__nv_bfloat1614__nv_bfloat162Li32ELi3EEvPKT_S4_S4_PS2_iib,"a",@progbits
	.sectionflags	@""
	.align	4
.nv.constant0._Z19gemv_kernel_batchedI13__nv_bfloat1614__nv_bfloat162Li32ELi3EEvPKT_S4_S4_PS2_iib:
	.zero		937


//--------------------- .nv.constant0._Z19gemv_kernel_batchedI13__nv_bfloat1614__nv_bfloat162Li32ELi2EEvPKT_S4_S4_PS2_iib --------------------------
	.section	.nv.constant0._Z19gemv_kernel_batchedI13__nv_bfloat1614__nv_bfloat162Li32ELi2EEvPKT_S4_S4_PS2_iib,"a",@progbits
	.sectionflags	@""
	.align	4
.nv.constant0._Z19gemv_kernel_batchedI13__nv_bfloat1614__nv_bfloat162Li32ELi2EEvPKT_S4_S4_PS2_iib:
	.zero		937


//--------------------- .nv.constant0._Z19gemv_kernel_batchedI13__nv_bfloat1614__nv_bfloat162Li32ELi1EEvPKT_S4_S4_PS2_iib --------------------------
	.section	.nv.constant0._Z19gemv_kernel_batchedI13__nv_bfloat1614__nv_bfloat162Li32ELi1EEvPKT_S4_S4_PS2_iib,"a",@progbits
	.sectionflags	@""
	.align	4
.nv.constant0._Z19gemv_kernel_batchedI13__nv_bfloat1614__nv_bfloat162Li32ELi1EEvPKT_S4_S4_PS2_iib:
	.zero		937


//--------------------- SYMBOLS --------------------------

	.type		.nv.reservedSmem.offset0,@object
	.size		.nv.reservedSmem.offset0,0x4
	.type		.nv.reservedSmem.cap,@object
	.size		.nv.reservedSmem.cap,0x4
